//
// Generated by NVIDIA NVVM Compiler
//
// Compiler Build ID: CL-36424714
// Cuda compilation tools, release 13.0, V13.0.88
// Based on NVVM 20.0.0
//

.version 9.0
.target sm_100
.address_size 64

	// .globl	_Z20lsh_init_projectionsPfiiiy
.global .align 4 .b8 precalc_xorwow_matrix[102400];
.global .align 4 .b8 precalc_xorwow_offset_matrix[102400];
.global .align 4 .b8 mrg32k3aM1[2304];
.global .align 4 .b8 mrg32k3aM2[2304];
.global .align 4 .b8 mrg32k3aM1SubSeq[2016];
.global .align 4 .b8 mrg32k3aM2SubSeq[2016];
.global .align 4 .b8 mrg32k3aM1Seq[2304];
.global .align 4 .b8 mrg32k3aM2Seq[2304];
.const .align 8 .b8 __cr_lgamma_table[72];
// _ZZ16lsh_search_batch7LSH_GPUPK6__halfPiS3_iiE11seen_bitmap has been demoted
// _ZZ16lsh_search_batch7LSH_GPUPK6__halfPiS3_iiE16local_candidates has been demoted
// _ZZ16lsh_search_batch7LSH_GPUPK6__halfPiS3_iiE11local_count has been demoted
// _ZZ21lsh_multiprobe_search7LSH_GPUPK6__halfPiS3_iiiE11seen_bitmap has been demoted
// _ZZ21lsh_multiprobe_search7LSH_GPUPK6__halfPiS3_iiiE16local_candidates has been demoted
// _ZZ21lsh_multiprobe_search7LSH_GPUPK6__halfPiS3_iiiE11local_count has been demoted
// _ZZ19lsh_adaptive_search7LSH_GPUPK6__halfPiS3_iiiE11seen_bitmap has been demoted
// _ZZ19lsh_adaptive_search7LSH_GPUPK6__halfPiS3_iiiE16local_candidates has been demoted
// _ZZ19lsh_adaptive_search7LSH_GPUPK6__halfPiS3_iiiE11local_count has been demoted

.visible .entry _Z20lsh_init_projectionsPfiiiy(
	.param .u64 .ptr .align 1 _Z20lsh_init_projectionsPfiiiy_param_0,
	.param .u32 _Z20lsh_init_projectionsPfiiiy_param_1,
	.param .u32 _Z20lsh_init_projectionsPfiiiy_param_2,
	.param .u32 _Z20lsh_init_projectionsPfiiiy_param_3,
	.param .u64 _Z20lsh_init_projectionsPfiiiy_param_4
)
{
	.local .align 8 .b8 	__local_depot0[48];
	.reg .b64 	%SP;
	.reg .b64 	%SPL;
	.reg .pred 	%p<67>;
	.reg .b32 	%r<1222>;
	.reg .b32 	%f<30>;
	.reg .b64 	%rd<28>;

	mov.u64 	%SPL, __local_depot0;
	ld.param.u64 	%rd10, [_Z20lsh_init_projectionsPfiiiy_param_0];
	ld.param.u32 	%r545, [_Z20lsh_init_projectionsPfiiiy_param_1];
	ld.param.u32 	%r546, [_Z20lsh_init_projectionsPfiiiy_param_2];
	ld.param.u32 	%r547, [_Z20lsh_init_projectionsPfiiiy_param_3];
	ld.param.u64 	%rd11, [_Z20lsh_init_projectionsPfiiiy_param_4];
	mov.u32 	%r548, %ctaid.x;
	mov.u32 	%r549, %ntid.x;
	mov.u32 	%r550, %tid.x;
	mad.lo.s32 	%r1, %r548, %r549, %r550;
	mul.lo.s32 	%r551, %r546, %r545;
	mul.lo.s32 	%r552, %r551, %r547;
	setp.ge.s32 	%p1, %r1, %r552;
	@%p1 bra 	$L__BB0_117;
	add.u64 	%rd1, %SPL, 0;
	cvt.s64.s32 	%rd2, %r1;
	cvt.u32.u64 	%r553, %rd11;
	xor.b32  	%r554, %r553, -1429050551;
	mul.lo.s32 	%r555, %r554, 1099087573;
	{ .reg .b32 tmp; mov.b64 {tmp, %r556}, %rd11; }
	xor.b32  	%r557, %r556, -136515619;
	mul.lo.s32 	%r558, %r557, -1703105765;
	add.s32 	%r559, %r555, %r558;
	add.s32 	%r2, %r559, 6615241;
	add.s32 	%r956, %r555, 123456789;
	st.local.v2.u32 	[%rd1], {%r2, %r956};
	xor.b32  	%r955, %r555, 362436069;
	add.s32 	%r560, %r558, 521288629;
	st.local.v2.u32 	[%rd1+8], {%r955, %r560};
	xor.b32  	%r561, %r558, 88675123;
	add.s32 	%r952, %r555, 5783321;
	st.local.v2.u32 	[%rd1+16], {%r561, %r952};
	setp.eq.s32 	%p2, %r1, 0;
	@%p2 bra 	$L__BB0_116;
	mov.b32 	%r939, 0;
	mov.u64 	%rd27, %rd2;
$L__BB0_3:
	mov.u64 	%rd3, %rd27;
	and.b64  	%rd4, %rd3, 3;
	setp.eq.s64 	%p3, %rd4, 0;
	@%p3 bra 	$L__BB0_115;
	mul.wide.u32 	%rd13, %r939, 3200;
	mov.u64 	%rd14, precalc_xorwow_matrix;
	add.s64 	%rd5, %rd14, %rd13;
	mov.b32 	%r952, 0;
	mov.u32 	%r953, %r952;
	mov.u32 	%r954, %r952;
	mov.u32 	%r955, %r952;
	mov.u32 	%r956, %r952;
	mov.u32 	%r945, %r952;
$L__BB0_5:
	mul.wide.u32 	%rd15, %r945, 4;
	add.s64 	%rd16, %rd1, %rd15;
	ld.local.u32 	%r16, [%rd16+4];
	shl.b32 	%r17, %r945, 5;
	mov.b32 	%r951, 0;
$L__BB0_6:
	.pragma "nounroll";
	shr.u32 	%r565, %r16, %r951;
	and.b32  	%r566, %r565, 1;
	setp.eq.b32 	%p4, %r566, 1;
	not.pred 	%p5, %p4;
	add.s32 	%r567, %r17, %r951;
	mul.lo.s32 	%r568, %r567, 5;
	mul.wide.u32 	%rd17, %r568, 4;
	add.s64 	%rd6, %rd5, %rd17;
	@%p5 bra 	$L__BB0_8;
	ld.global.u32 	%r569, [%rd6];
	xor.b32  	%r956, %r956, %r569;
	ld.global.u32 	%r570, [%rd6+4];
	xor.b32  	%r955, %r955, %r570;
	ld.global.u32 	%r571, [%rd6+8];
	xor.b32  	%r954, %r954, %r571;
	ld.global.u32 	%r572, [%rd6+12];
	xor.b32  	%r953, %r953, %r572;
	ld.global.u32 	%r573, [%rd6+16];
	xor.b32  	%r952, %r952, %r573;
$L__BB0_8:
	and.b32  	%r575, %r565, 2;
	setp.eq.s32 	%p6, %r575, 0;
	@%p6 bra 	$L__BB0_10;
	ld.global.u32 	%r576, [%rd6+20];
	xor.b32  	%r956, %r956, %r576;
	ld.global.u32 	%r577, [%rd6+24];
	xor.b32  	%r955, %r955, %r577;
	ld.global.u32 	%r578, [%rd6+28];
	xor.b32  	%r954, %r954, %r578;
	ld.global.u32 	%r579, [%rd6+32];
	xor.b32  	%r953, %r953, %r579;
	ld.global.u32 	%r580, [%rd6+36];
	xor.b32  	%r952, %r952, %r580;
$L__BB0_10:
	and.b32  	%r582, %r565, 4;
	setp.eq.s32 	%p7, %r582, 0;
	@%p7 bra 	$L__BB0_12;
	ld.global.u32 	%r583, [%rd6+40];
	xor.b32  	%r956, %r956, %r583;
	ld.global.u32 	%r584, [%rd6+44];
	xor.b32  	%r955, %r955, %r584;
	ld.global.u32 	%r585, [%rd6+48];
	xor.b32  	%r954, %r954, %r585;
	ld.global.u32 	%r586, [%rd6+52];
	xor.b32  	%r953, %r953, %r586;
	ld.global.u32 	%r587, [%rd6+56];
	xor.b32  	%r952, %r952, %r587;
$L__BB0_12:
	and.b32  	%r589, %r565, 8;
	setp.eq.s32 	%p8, %r589, 0;
	@%p8 bra 	$L__BB0_14;
	ld.global.u32 	%r590, [%rd6+60];
	xor.b32  	%r956, %r956, %r590;
	ld.global.u32 	%r591, [%rd6+64];
	xor.b32  	%r955, %r955, %r591;
	ld.global.u32 	%r592, [%rd6+68];
	xor.b32  	%r954, %r954, %r592;
	ld.global.u32 	%r593, [%rd6+72];
	xor.b32  	%r953, %r953, %r593;
	ld.global.u32 	%r594, [%rd6+76];
	xor.b32  	%r952, %r952, %r594;
$L__BB0_14:
	and.b32  	%r596, %r565, 16;
	setp.eq.s32 	%p9, %r596, 0;
	@%p9 bra 	$L__BB0_16;
	ld.global.u32 	%r597, [%rd6+80];
	xor.b32  	%r956, %r956, %r597;
	ld.global.u32 	%r598, [%rd6+84];
	xor.b32  	%r955, %r955, %r598;
	ld.global.u32 	%r599, [%rd6+88];
	xor.b32  	%r954, %r954, %r599;
	ld.global.u32 	%r600, [%rd6+92];
	xor.b32  	%r953, %r953, %r600;
	ld.global.u32 	%r601, [%rd6+96];
	xor.b32  	%r952, %r952, %r601;
$L__BB0_16:
	and.b32  	%r603, %r565, 32;
	setp.eq.s32 	%p10, %r603, 0;
	@%p10 bra 	$L__BB0_18;
	ld.global.u32 	%r604, [%rd6+100];
	xor.b32  	%r956, %r956, %r604;
	ld.global.u32 	%r605, [%rd6+104];
	xor.b32  	%r955, %r955, %r605;
	ld.global.u32 	%r606, [%rd6+108];
	xor.b32  	%r954, %r954, %r606;
	ld.global.u32 	%r607, [%rd6+112];
	xor.b32  	%r953, %r953, %r607;
	ld.global.u32 	%r608, [%rd6+116];
	xor.b32  	%r952, %r952, %r608;
$L__BB0_18:
	and.b32  	%r610, %r565, 64;
	setp.eq.s32 	%p11, %r610, 0;
	@%p11 bra 	$L__BB0_20;
	ld.global.u32 	%r611, [%rd6+120];
	xor.b32  	%r956, %r956, %r611;
	ld.global.u32 	%r612, [%rd6+124];
	xor.b32  	%r955, %r955, %r612;
	ld.global.u32 	%r613, [%rd6+128];
	xor.b32  	%r954, %r954, %r613;
	ld.global.u32 	%r614, [%rd6+132];
	xor.b32  	%r953, %r953, %r614;
	ld.global.u32 	%r615, [%rd6+136];
	xor.b32  	%r952, %r952, %r615;
$L__BB0_20:
	and.b32  	%r617, %r565, 128;
	setp.eq.s32 	%p12, %r617, 0;
	@%p12 bra 	$L__BB0_22;
	ld.global.u32 	%r618, [%rd6+140];
	xor.b32  	%r956, %r956, %r618;
	ld.global.u32 	%r619, [%rd6+144];
	xor.b32  	%r955, %r955, %r619;
	ld.global.u32 	%r620, [%rd6+148];
	xor.b32  	%r954, %r954, %r620;
	ld.global.u32 	%r621, [%rd6+152];
	xor.b32  	%r953, %r953, %r621;
	ld.global.u32 	%r622, [%rd6+156];
	xor.b32  	%r952, %r952, %r622;
$L__BB0_22:
	and.b32  	%r624, %r565, 256;
	setp.eq.s32 	%p13, %r624, 0;
	@%p13 bra 	$L__BB0_24;
	ld.global.u32 	%r625, [%rd6+160];
	xor.b32  	%r956, %r956, %r625;
	ld.global.u32 	%r626, [%rd6+164];
	xor.b32  	%r955, %r955, %r626;
	ld.global.u32 	%r627, [%rd6+168];
	xor.b32  	%r954, %r954, %r627;
	ld.global.u32 	%r628, [%rd6+172];
	xor.b32  	%r953, %r953, %r628;
	ld.global.u32 	%r629, [%rd6+176];
	xor.b32  	%r952, %r952, %r629;
$L__BB0_24:
	and.b32  	%r631, %r565, 512;
	setp.eq.s32 	%p14, %r631, 0;
	@%p14 bra 	$L__BB0_26;
	ld.global.u32 	%r632, [%rd6+180];
	xor.b32  	%r956, %r956, %r632;
	ld.global.u32 	%r633, [%rd6+184];
	xor.b32  	%r955, %r955, %r633;
	ld.global.u32 	%r634, [%rd6+188];
	xor.b32  	%r954, %r954, %r634;
	ld.global.u32 	%r635, [%rd6+192];
	xor.b32  	%r953, %r953, %r635;
	ld.global.u32 	%r636, [%rd6+196];
	xor.b32  	%r952, %r952, %r636;
$L__BB0_26:
	and.b32  	%r638, %r565, 1024;
	setp.eq.s32 	%p15, %r638, 0;
	@%p15 bra 	$L__BB0_28;
	ld.global.u32 	%r639, [%rd6+200];
	xor.b32  	%r956, %r956, %r639;
	ld.global.u32 	%r640, [%rd6+204];
	xor.b32  	%r955, %r955, %r640;
	ld.global.u32 	%r641, [%rd6+208];
	xor.b32  	%r954, %r954, %r641;
	ld.global.u32 	%r642, [%rd6+212];
	xor.b32  	%r953, %r953, %r642;
	ld.global.u32 	%r643, [%rd6+216];
	xor.b32  	%r952, %r952, %r643;
$L__BB0_28:
	and.b32  	%r645, %r565, 2048;
	setp.eq.s32 	%p16, %r645, 0;
	@%p16 bra 	$L__BB0_30;
	ld.global.u32 	%r646, [%rd6+220];
	xor.b32  	%r956, %r956, %r646;
	ld.global.u32 	%r647, [%rd6+224];
	xor.b32  	%r955, %r955, %r647;
	ld.global.u32 	%r648, [%rd6+228];
	xor.b32  	%r954, %r954, %r648;
	ld.global.u32 	%r649, [%rd6+232];
	xor.b32  	%r953, %r953, %r649;
	ld.global.u32 	%r650, [%rd6+236];
	xor.b32  	%r952, %r952, %r650;
$L__BB0_30:
	and.b32  	%r652, %r565, 4096;
	setp.eq.s32 	%p17, %r652, 0;
	@%p17 bra 	$L__BB0_32;
	ld.global.u32 	%r653, [%rd6+240];
	xor.b32  	%r956, %r956, %r653;
	ld.global.u32 	%r654, [%rd6+244];
	xor.b32  	%r955, %r955, %r654;
	ld.global.u32 	%r655, [%rd6+248];
	xor.b32  	%r954, %r954, %r655;
	ld.global.u32 	%r656, [%rd6+252];
	xor.b32  	%r953, %r953, %r656;
	ld.global.u32 	%r657, [%rd6+256];
	xor.b32  	%r952, %r952, %r657;
$L__BB0_32:
	and.b32  	%r659, %r565, 8192;
	setp.eq.s32 	%p18, %r659, 0;
	@%p18 bra 	$L__BB0_34;
	ld.global.u32 	%r660, [%rd6+260];
	xor.b32  	%r956, %r956, %r660;
	ld.global.u32 	%r661, [%rd6+264];
	xor.b32  	%r955, %r955, %r661;
	ld.global.u32 	%r662, [%rd6+268];
	xor.b32  	%r954, %r954, %r662;
	ld.global.u32 	%r663, [%rd6+272];
	xor.b32  	%r953, %r953, %r663;
	ld.global.u32 	%r664, [%rd6+276];
	xor.b32  	%r952, %r952, %r664;
$L__BB0_34:
	and.b32  	%r666, %r565, 16384;
	setp.eq.s32 	%p19, %r666, 0;
	@%p19 bra 	$L__BB0_36;
	ld.global.u32 	%r667, [%rd6+280];
	xor.b32  	%r956, %r956, %r667;
	ld.global.u32 	%r668, [%rd6+284];
	xor.b32  	%r955, %r955, %r668;
	ld.global.u32 	%r669, [%rd6+288];
	xor.b32  	%r954, %r954, %r669;
	ld.global.u32 	%r670, [%rd6+292];
	xor.b32  	%r953, %r953, %r670;
	ld.global.u32 	%r671, [%rd6+296];
	xor.b32  	%r952, %r952, %r671;
$L__BB0_36:
	and.b32  	%r673, %r565, 32768;
	setp.eq.s32 	%p20, %r673, 0;
	@%p20 bra 	$L__BB0_38;
	ld.global.u32 	%r674, [%rd6+300];
	xor.b32  	%r956, %r956, %r674;
	ld.global.u32 	%r675, [%rd6+304];
	xor.b32  	%r955, %r955, %r675;
	ld.global.u32 	%r676, [%rd6+308];
	xor.b32  	%r954, %r954, %r676;
	ld.global.u32 	%r677, [%rd6+312];
	xor.b32  	%r953, %r953, %r677;
	ld.global.u32 	%r678, [%rd6+316];
	xor.b32  	%r952, %r952, %r678;
$L__BB0_38:
	add.s32 	%r951, %r951, 16;
	setp.ne.s32 	%p21, %r951, 32;
	@%p21 bra 	$L__BB0_6;
	mad.lo.s32 	%r679, %r945, -31, %r17;
	add.s32 	%r945, %r679, 1;
	setp.ne.s32 	%p22, %r945, 5;
	@%p22 bra 	$L__BB0_5;
	st.local.u32 	[%rd1+4], %r956;
	st.local.v2.u32 	[%rd1+8], {%r955, %r954};
	st.local.v2.u32 	[%rd1+16], {%r953, %r952};
	setp.eq.s64 	%p23, %rd4, 1;
	@%p23 bra 	$L__BB0_115;
	mov.b32 	%r952, 0;
	mov.u32 	%r1045, %r952;
	mov.u32 	%r1046, %r952;
	mov.u32 	%r955, %r952;
	mov.u32 	%r956, %r952;
	mov.u32 	%r1037, %r952;
$L__BB0_42:
	mul.wide.u32 	%rd18, %r1037, 4;
	add.s64 	%rd19, %rd1, %rd18;
	ld.local.u32 	%r192, [%rd19+4];
	shl.b32 	%r193, %r1037, 5;
	mov.b32 	%r1043, 0;
$L__BB0_43:
	.pragma "nounroll";
	shr.u32 	%r682, %r192, %r1043;
	and.b32  	%r683, %r682, 1;
	setp.eq.b32 	%p24, %r683, 1;
	not.pred 	%p25, %p24;
	add.s32 	%r684, %r193, %r1043;
	mul.lo.s32 	%r685, %r684, 5;
	mul.wide.u32 	%rd20, %r685, 4;
	add.s64 	%rd7, %rd5, %rd20;
	@%p25 bra 	$L__BB0_45;
	ld.global.u32 	%r686, [%rd7];
	xor.b32  	%r956, %r956, %r686;
	ld.global.u32 	%r687, [%rd7+4];
	xor.b32  	%r955, %r955, %r687;
	ld.global.u32 	%r688, [%rd7+8];
	xor.b32  	%r1046, %r1046, %r688;
	ld.global.u32 	%r689, [%rd7+12];
	xor.b32  	%r1045, %r1045, %r689;
	ld.global.u32 	%r690, [%rd7+16];
	xor.b32  	%r952, %r952, %r690;
$L__BB0_45:
	and.b32  	%r692, %r682, 2;
	setp.eq.s32 	%p26, %r692, 0;
	@%p26 bra 	$L__BB0_47;
	ld.global.u32 	%r693, [%rd7+20];
	xor.b32  	%r956, %r956, %r693;
	ld.global.u32 	%r694, [%rd7+24];
	xor.b32  	%r955, %r955, %r694;
	ld.global.u32 	%r695, [%rd7+28];
	xor.b32  	%r1046, %r1046, %r695;
	ld.global.u32 	%r696, [%rd7+32];
	xor.b32  	%r1045, %r1045, %r696;
	ld.global.u32 	%r697, [%rd7+36];
	xor.b32  	%r952, %r952, %r697;
$L__BB0_47:
	and.b32  	%r699, %r682, 4;
	setp.eq.s32 	%p27, %r699, 0;
	@%p27 bra 	$L__BB0_49;
	ld.global.u32 	%r700, [%rd7+40];
	xor.b32  	%r956, %r956, %r700;
	ld.global.u32 	%r701, [%rd7+44];
	xor.b32  	%r955, %r955, %r701;
	ld.global.u32 	%r702, [%rd7+48];
	xor.b32  	%r1046, %r1046, %r702;
	ld.global.u32 	%r703, [%rd7+52];
	xor.b32  	%r1045, %r1045, %r703;
	ld.global.u32 	%r704, [%rd7+56];
	xor.b32  	%r952, %r952, %r704;
$L__BB0_49:
	and.b32  	%r706, %r682, 8;
	setp.eq.s32 	%p28, %r706, 0;
	@%p28 bra 	$L__BB0_51;
	ld.global.u32 	%r707, [%rd7+60];
	xor.b32  	%r956, %r956, %r707;
	ld.global.u32 	%r708, [%rd7+64];
	xor.b32  	%r955, %r955, %r708;
	ld.global.u32 	%r709, [%rd7+68];
	xor.b32  	%r1046, %r1046, %r709;
	ld.global.u32 	%r710, [%rd7+72];
	xor.b32  	%r1045, %r1045, %r710;
	ld.global.u32 	%r711, [%rd7+76];
	xor.b32  	%r952, %r952, %r711;
$L__BB0_51:
	and.b32  	%r713, %r682, 16;
	setp.eq.s32 	%p29, %r713, 0;
	@%p29 bra 	$L__BB0_53;
	ld.global.u32 	%r714, [%rd7+80];
	xor.b32  	%r956, %r956, %r714;
	ld.global.u32 	%r715, [%rd7+84];
	xor.b32  	%r955, %r955, %r715;
	ld.global.u32 	%r716, [%rd7+88];
	xor.b32  	%r1046, %r1046, %r716;
	ld.global.u32 	%r717, [%rd7+92];
	xor.b32  	%r1045, %r1045, %r717;
	ld.global.u32 	%r718, [%rd7+96];
	xor.b32  	%r952, %r952, %r718;
$L__BB0_53:
	and.b32  	%r720, %r682, 32;
	setp.eq.s32 	%p30, %r720, 0;
	@%p30 bra 	$L__BB0_55;
	ld.global.u32 	%r721, [%rd7+100];
	xor.b32  	%r956, %r956, %r721;
	ld.global.u32 	%r722, [%rd7+104];
	xor.b32  	%r955, %r955, %r722;
	ld.global.u32 	%r723, [%rd7+108];
	xor.b32  	%r1046, %r1046, %r723;
	ld.global.u32 	%r724, [%rd7+112];
	xor.b32  	%r1045, %r1045, %r724;
	ld.global.u32 	%r725, [%rd7+116];
	xor.b32  	%r952, %r952, %r725;
$L__BB0_55:
	and.b32  	%r727, %r682, 64;
	setp.eq.s32 	%p31, %r727, 0;
	@%p31 bra 	$L__BB0_57;
	ld.global.u32 	%r728, [%rd7+120];
	xor.b32  	%r956, %r956, %r728;
	ld.global.u32 	%r729, [%rd7+124];
	xor.b32  	%r955, %r955, %r729;
	ld.global.u32 	%r730, [%rd7+128];
	xor.b32  	%r1046, %r1046, %r730;
	ld.global.u32 	%r731, [%rd7+132];
	xor.b32  	%r1045, %r1045, %r731;
	ld.global.u32 	%r732, [%rd7+136];
	xor.b32  	%r952, %r952, %r732;
$L__BB0_57:
	and.b32  	%r734, %r682, 128;
	setp.eq.s32 	%p32, %r734, 0;
	@%p32 bra 	$L__BB0_59;
	ld.global.u32 	%r735, [%rd7+140];
	xor.b32  	%r956, %r956, %r735;
	ld.global.u32 	%r736, [%rd7+144];
	xor.b32  	%r955, %r955, %r736;
	ld.global.u32 	%r737, [%rd7+148];
	xor.b32  	%r1046, %r1046, %r737;
	ld.global.u32 	%r738, [%rd7+152];
	xor.b32  	%r1045, %r1045, %r738;
	ld.global.u32 	%r739, [%rd7+156];
	xor.b32  	%r952, %r952, %r739;
$L__BB0_59:
	and.b32  	%r741, %r682, 256;
	setp.eq.s32 	%p33, %r741, 0;
	@%p33 bra 	$L__BB0_61;
	ld.global.u32 	%r742, [%rd7+160];
	xor.b32  	%r956, %r956, %r742;
	ld.global.u32 	%r743, [%rd7+164];
	xor.b32  	%r955, %r955, %r743;
	ld.global.u32 	%r744, [%rd7+168];
	xor.b32  	%r1046, %r1046, %r744;
	ld.global.u32 	%r745, [%rd7+172];
	xor.b32  	%r1045, %r1045, %r745;
	ld.global.u32 	%r746, [%rd7+176];
	xor.b32  	%r952, %r952, %r746;
$L__BB0_61:
	and.b32  	%r748, %r682, 512;
	setp.eq.s32 	%p34, %r748, 0;
	@%p34 bra 	$L__BB0_63;
	ld.global.u32 	%r749, [%rd7+180];
	xor.b32  	%r956, %r956, %r749;
	ld.global.u32 	%r750, [%rd7+184];
	xor.b32  	%r955, %r955, %r750;
	ld.global.u32 	%r751, [%rd7+188];
	xor.b32  	%r1046, %r1046, %r751;
	ld.global.u32 	%r752, [%rd7+192];
	xor.b32  	%r1045, %r1045, %r752;
	ld.global.u32 	%r753, [%rd7+196];
	xor.b32  	%r952, %r952, %r753;
$L__BB0_63:
	and.b32  	%r755, %r682, 1024;
	setp.eq.s32 	%p35, %r755, 0;
	@%p35 bra 	$L__BB0_65;
	ld.global.u32 	%r756, [%rd7+200];
	xor.b32  	%r956, %r956, %r756;
	ld.global.u32 	%r757, [%rd7+204];
	xor.b32  	%r955, %r955, %r757;
	ld.global.u32 	%r758, [%rd7+208];
	xor.b32  	%r1046, %r1046, %r758;
	ld.global.u32 	%r759, [%rd7+212];
	xor.b32  	%r1045, %r1045, %r759;
	ld.global.u32 	%r760, [%rd7+216];
	xor.b32  	%r952, %r952, %r760;
$L__BB0_65:
	and.b32  	%r762, %r682, 2048;
	setp.eq.s32 	%p36, %r762, 0;
	@%p36 bra 	$L__BB0_67;
	ld.global.u32 	%r763, [%rd7+220];
	xor.b32  	%r956, %r956, %r763;
	ld.global.u32 	%r764, [%rd7+224];
	xor.b32  	%r955, %r955, %r764;
	ld.global.u32 	%r765, [%rd7+228];
	xor.b32  	%r1046, %r1046, %r765;
	ld.global.u32 	%r766, [%rd7+232];
	xor.b32  	%r1045, %r1045, %r766;
	ld.global.u32 	%r767, [%rd7+236];
	xor.b32  	%r952, %r952, %r767;
$L__BB0_67:
	and.b32  	%r769, %r682, 4096;
	setp.eq.s32 	%p37, %r769, 0;
	@%p37 bra 	$L__BB0_69;
	ld.global.u32 	%r770, [%rd7+240];
	xor.b32  	%r956, %r956, %r770;
	ld.global.u32 	%r771, [%rd7+244];
	xor.b32  	%r955, %r955, %r771;
	ld.global.u32 	%r772, [%rd7+248];
	xor.b32  	%r1046, %r1046, %r772;
	ld.global.u32 	%r773, [%rd7+252];
	xor.b32  	%r1045, %r1045, %r773;
	ld.global.u32 	%r774, [%rd7+256];
	xor.b32  	%r952, %r952, %r774;
$L__BB0_69:
	and.b32  	%r776, %r682, 8192;
	setp.eq.s32 	%p38, %r776, 0;
	@%p38 bra 	$L__BB0_71;
	ld.global.u32 	%r777, [%rd7+260];
	xor.b32  	%r956, %r956, %r777;
	ld.global.u32 	%r778, [%rd7+264];
	xor.b32  	%r955, %r955, %r778;
	ld.global.u32 	%r779, [%rd7+268];
	xor.b32  	%r1046, %r1046, %r779;
	ld.global.u32 	%r780, [%rd7+272];
	xor.b32  	%r1045, %r1045, %r780;
	ld.global.u32 	%r781, [%rd7+276];
	xor.b32  	%r952, %r952, %r781;
$L__BB0_71:
	and.b32  	%r783, %r682, 16384;
	setp.eq.s32 	%p39, %r783, 0;
	@%p39 bra 	$L__BB0_73;
	ld.global.u32 	%r784, [%rd7+280];
	xor.b32  	%r956, %r956, %r784;
	ld.global.u32 	%r785, [%rd7+284];
	xor.b32  	%r955, %r955, %r785;
	ld.global.u32 	%r786, [%rd7+288];
	xor.b32  	%r1046, %r1046, %r786;
	ld.global.u32 	%r787, [%rd7+292];
	xor.b32  	%r1045, %r1045, %r787;
	ld.global.u32 	%r788, [%rd7+296];
	xor.b32  	%r952, %r952, %r788;
$L__BB0_73:
	and.b32  	%r790, %r682, 32768;
	setp.eq.s32 	%p40, %r790, 0;
	@%p40 bra 	$L__BB0_75;
	ld.global.u32 	%r791, [%rd7+300];
	xor.b32  	%r956, %r956, %r791;
	ld.global.u32 	%r792, [%rd7+304];
	xor.b32  	%r955, %r955, %r792;
	ld.global.u32 	%r793, [%rd7+308];
	xor.b32  	%r1046, %r1046, %r793;
	ld.global.u32 	%r794, [%rd7+312];
	xor.b32  	%r1045, %r1045, %r794;
	ld.global.u32 	%r795, [%rd7+316];
	xor.b32  	%r952, %r952, %r795;
$L__BB0_75:
	add.s32 	%r1043, %r1043, 16;
	setp.ne.s32 	%p41, %r1043, 32;
	@%p41 bra 	$L__BB0_43;
	mad.lo.s32 	%r796, %r1037, -31, %r193;
	add.s32 	%r1037, %r796, 1;
	setp.ne.s32 	%p42, %r1037, 5;
	@%p42 bra 	$L__BB0_42;
	st.local.u32 	[%rd1+4], %r956;
	st.local.v2.u32 	[%rd1+8], {%r955, %r1046};
	st.local.v2.u32 	[%rd1+16], {%r1045, %r952};
	setp.ne.s64 	%p43, %rd4, 3;
	@%p43 bra 	$L__BB0_115;
	mov.b32 	%r952, 0;
	mov.u32 	%r1137, %r952;
	mov.u32 	%r1138, %r952;
	mov.u32 	%r955, %r952;
	mov.u32 	%r956, %r952;
	mov.u32 	%r1129, %r952;
$L__BB0_79:
	mul.wide.u32 	%rd21, %r1129, 4;
	add.s64 	%rd22, %rd1, %rd21;
	ld.local.u32 	%r368, [%rd22+4];
	shl.b32 	%r369, %r1129, 5;
	mov.b32 	%r1135, 0;
$L__BB0_80:
	.pragma "nounroll";
	shr.u32 	%r799, %r368, %r1135;
	and.b32  	%r800, %r799, 1;
	setp.eq.b32 	%p44, %r800, 1;
	not.pred 	%p45, %p44;
	add.s32 	%r801, %r369, %r1135;
	mul.lo.s32 	%r802, %r801, 5;
	mul.wide.u32 	%rd23, %r802, 4;
	add.s64 	%rd8, %rd5, %rd23;
	@%p45 bra 	$L__BB0_82;
	ld.global.u32 	%r803, [%rd8];
	xor.b32  	%r956, %r956, %r803;
	ld.global.u32 	%r804, [%rd8+4];
	xor.b32  	%r955, %r955, %r804;
	ld.global.u32 	%r805, [%rd8+8];
	xor.b32  	%r1138, %r1138, %r805;
	ld.global.u32 	%r806, [%rd8+12];
	xor.b32  	%r1137, %r1137, %r806;
	ld.global.u32 	%r807, [%rd8+16];
	xor.b32  	%r952, %r952, %r807;
$L__BB0_82:
	and.b32  	%r809, %r799, 2;
	setp.eq.s32 	%p46, %r809, 0;
	@%p46 bra 	$L__BB0_84;
	ld.global.u32 	%r810, [%rd8+20];
	xor.b32  	%r956, %r956, %r810;
	ld.global.u32 	%r811, [%rd8+24];
	xor.b32  	%r955, %r955, %r811;
	ld.global.u32 	%r812, [%rd8+28];
	xor.b32  	%r1138, %r1138, %r812;
	ld.global.u32 	%r813, [%rd8+32];
	xor.b32  	%r1137, %r1137, %r813;
	ld.global.u32 	%r814, [%rd8+36];
	xor.b32  	%r952, %r952, %r814;
$L__BB0_84:
	and.b32  	%r816, %r799, 4;
	setp.eq.s32 	%p47, %r816, 0;
	@%p47 bra 	$L__BB0_86;
	ld.global.u32 	%r817, [%rd8+40];
	xor.b32  	%r956, %r956, %r817;
	ld.global.u32 	%r818, [%rd8+44];
	xor.b32  	%r955, %r955, %r818;
	ld.global.u32 	%r819, [%rd8+48];
	xor.b32  	%r1138, %r1138, %r819;
	ld.global.u32 	%r820, [%rd8+52];
	xor.b32  	%r1137, %r1137, %r820;
	ld.global.u32 	%r821, [%rd8+56];
	xor.b32  	%r952, %r952, %r821;
$L__BB0_86:
	and.b32  	%r823, %r799, 8;
	setp.eq.s32 	%p48, %r823, 0;
	@%p48 bra 	$L__BB0_88;
	ld.global.u32 	%r824, [%rd8+60];
	xor.b32  	%r956, %r956, %r824;
	ld.global.u32 	%r825, [%rd8+64];
	xor.b32  	%r955, %r955, %r825;
	ld.global.u32 	%r826, [%rd8+68];
	xor.b32  	%r1138, %r1138, %r826;
	ld.global.u32 	%r827, [%rd8+72];
	xor.b32  	%r1137, %r1137, %r827;
	ld.global.u32 	%r828, [%rd8+76];
	xor.b32  	%r952, %r952, %r828;
$L__BB0_88:
	and.b32  	%r830, %r799, 16;
	setp.eq.s32 	%p49, %r830, 0;
	@%p49 bra 	$L__BB0_90;
	ld.global.u32 	%r831, [%rd8+80];
	xor.b32  	%r956, %r956, %r831;
	ld.global.u32 	%r832, [%rd8+84];
	xor.b32  	%r955, %r955, %r832;
	ld.global.u32 	%r833, [%rd8+88];
	xor.b32  	%r1138, %r1138, %r833;
	ld.global.u32 	%r834, [%rd8+92];
	xor.b32  	%r1137, %r1137, %r834;
	ld.global.u32 	%r835, [%rd8+96];
	xor.b32  	%r952, %r952, %r835;
$L__BB0_90:
	and.b32  	%r837, %r799, 32;
	setp.eq.s32 	%p50, %r837, 0;
	@%p50 bra 	$L__BB0_92;
	ld.global.u32 	%r838, [%rd8+100];
	xor.b32  	%r956, %r956, %r838;
	ld.global.u32 	%r839, [%rd8+104];
	xor.b32  	%r955, %r955, %r839;
	ld.global.u32 	%r840, [%rd8+108];
	xor.b32  	%r1138, %r1138, %r840;
	ld.global.u32 	%r841, [%rd8+112];
	xor.b32  	%r1137, %r1137, %r841;
	ld.global.u32 	%r842, [%rd8+116];
	xor.b32  	%r952, %r952, %r842;
$L__BB0_92:
	and.b32  	%r844, %r799, 64;
	setp.eq.s32 	%p51, %r844, 0;
	@%p51 bra 	$L__BB0_94;
	ld.global.u32 	%r845, [%rd8+120];
	xor.b32  	%r956, %r956, %r845;
	ld.global.u32 	%r846, [%rd8+124];
	xor.b32  	%r955, %r955, %r846;
	ld.global.u32 	%r847, [%rd8+128];
	xor.b32  	%r1138, %r1138, %r847;
	ld.global.u32 	%r848, [%rd8+132];
	xor.b32  	%r1137, %r1137, %r848;
	ld.global.u32 	%r849, [%rd8+136];
	xor.b32  	%r952, %r952, %r849;
$L__BB0_94:
	and.b32  	%r851, %r799, 128;
	setp.eq.s32 	%p52, %r851, 0;
	@%p52 bra 	$L__BB0_96;
	ld.global.u32 	%r852, [%rd8+140];
	xor.b32  	%r956, %r956, %r852;
	ld.global.u32 	%r853, [%rd8+144];
	xor.b32  	%r955, %r955, %r853;
	ld.global.u32 	%r854, [%rd8+148];
	xor.b32  	%r1138, %r1138, %r854;
	ld.global.u32 	%r855, [%rd8+152];
	xor.b32  	%r1137, %r1137, %r855;
	ld.global.u32 	%r856, [%rd8+156];
	xor.b32  	%r952, %r952, %r856;
$L__BB0_96:
	and.b32  	%r858, %r799, 256;
	setp.eq.s32 	%p53, %r858, 0;
	@%p53 bra 	$L__BB0_98;
	ld.global.u32 	%r859, [%rd8+160];
	xor.b32  	%r956, %r956, %r859;
	ld.global.u32 	%r860, [%rd8+164];
	xor.b32  	%r955, %r955, %r860;
	ld.global.u32 	%r861, [%rd8+168];
	xor.b32  	%r1138, %r1138, %r861;
	ld.global.u32 	%r862, [%rd8+172];
	xor.b32  	%r1137, %r1137, %r862;
	ld.global.u32 	%r863, [%rd8+176];
	xor.b32  	%r952, %r952, %r863;
$L__BB0_98:
	and.b32  	%r865, %r799, 512;
	setp.eq.s32 	%p54, %r865, 0;
	@%p54 bra 	$L__BB0_100;
	ld.global.u32 	%r866, [%rd8+180];
	xor.b32  	%r956, %r956, %r866;
	ld.global.u32 	%r867, [%rd8+184];
	xor.b32  	%r955, %r955, %r867;
	ld.global.u32 	%r868, [%rd8+188];
	xor.b32  	%r1138, %r1138, %r868;
	ld.global.u32 	%r869, [%rd8+192];
	xor.b32  	%r1137, %r1137, %r869;
	ld.global.u32 	%r870, [%rd8+196];
	xor.b32  	%r952, %r952, %r870;
$L__BB0_100:
	and.b32  	%r872, %r799, 1024;
	setp.eq.s32 	%p55, %r872, 0;
	@%p55 bra 	$L__BB0_102;
	ld.global.u32 	%r873, [%rd8+200];
	xor.b32  	%r956, %r956, %r873;
	ld.global.u32 	%r874, [%rd8+204];
	xor.b32  	%r955, %r955, %r874;
	ld.global.u32 	%r875, [%rd8+208];
	xor.b32  	%r1138, %r1138, %r875;
	ld.global.u32 	%r876, [%rd8+212];
	xor.b32  	%r1137, %r1137, %r876;
	ld.global.u32 	%r877, [%rd8+216];
	xor.b32  	%r952, %r952, %r877;
$L__BB0_102:
	and.b32  	%r879, %r799, 2048;
	setp.eq.s32 	%p56, %r879, 0;
	@%p56 bra 	$L__BB0_104;
	ld.global.u32 	%r880, [%rd8+220];
	xor.b32  	%r956, %r956, %r880;
	ld.global.u32 	%r881, [%rd8+224];
	xor.b32  	%r955, %r955, %r881;
	ld.global.u32 	%r882, [%rd8+228];
	xor.b32  	%r1138, %r1138, %r882;
	ld.global.u32 	%r883, [%rd8+232];
	xor.b32  	%r1137, %r1137, %r883;
	ld.global.u32 	%r884, [%rd8+236];
	xor.b32  	%r952, %r952, %r884;
$L__BB0_104:
	and.b32  	%r886, %r799, 4096;
	setp.eq.s32 	%p57, %r886, 0;
	@%p57 bra 	$L__BB0_106;
	ld.global.u32 	%r887, [%rd8+240];
	xor.b32  	%r956, %r956, %r887;
	ld.global.u32 	%r888, [%rd8+244];
	xor.b32  	%r955, %r955, %r888;
	ld.global.u32 	%r889, [%rd8+248];
	xor.b32  	%r1138, %r1138, %r889;
	ld.global.u32 	%r890, [%rd8+252];
	xor.b32  	%r1137, %r1137, %r890;
	ld.global.u32 	%r891, [%rd8+256];
	xor.b32  	%r952, %r952, %r891;
$L__BB0_106:
	and.b32  	%r893, %r799, 8192;
	setp.eq.s32 	%p58, %r893, 0;
	@%p58 bra 	$L__BB0_108;
	ld.global.u32 	%r894, [%rd8+260];
	xor.b32  	%r956, %r956, %r894;
	ld.global.u32 	%r895, [%rd8+264];
	xor.b32  	%r955, %r955, %r895;
	ld.global.u32 	%r896, [%rd8+268];
	xor.b32  	%r1138, %r1138, %r896;
	ld.global.u32 	%r897, [%rd8+272];
	xor.b32  	%r1137, %r1137, %r897;
	ld.global.u32 	%r898, [%rd8+276];
	xor.b32  	%r952, %r952, %r898;
$L__BB0_108:
	and.b32  	%r900, %r799, 16384;
	setp.eq.s32 	%p59, %r900, 0;
	@%p59 bra 	$L__BB0_110;
	ld.global.u32 	%r901, [%rd8+280];
	xor.b32  	%r956, %r956, %r901;
	ld.global.u32 	%r902, [%rd8+284];
	xor.b32  	%r955, %r955, %r902;
	ld.global.u32 	%r903, [%rd8+288];
	xor.b32  	%r1138, %r1138, %r903;
	ld.global.u32 	%r904, [%rd8+292];
	xor.b32  	%r1137, %r1137, %r904;
	ld.global.u32 	%r905, [%rd8+296];
	xor.b32  	%r952, %r952, %r905;
$L__BB0_110:
	and.b32  	%r907, %r799, 32768;
	setp.eq.s32 	%p60, %r907, 0;
	@%p60 bra 	$L__BB0_112;
	ld.global.u32 	%r908, [%rd8+300];
	xor.b32  	%r956, %r956, %r908;
	ld.global.u32 	%r909, [%rd8+304];
	xor.b32  	%r955, %r955, %r909;
	ld.global.u32 	%r910, [%rd8+308];
	xor.b32  	%r1138, %r1138, %r910;
	ld.global.u32 	%r911, [%rd8+312];
	xor.b32  	%r1137, %r1137, %r911;
	ld.global.u32 	%r912, [%rd8+316];
	xor.b32  	%r952, %r952, %r912;
$L__BB0_112:
	add.s32 	%r1135, %r1135, 16;
	setp.ne.s32 	%p61, %r1135, 32;
	@%p61 bra 	$L__BB0_80;
	mad.lo.s32 	%r913, %r1129, -31, %r369;
	add.s32 	%r1129, %r913, 1;
	setp.ne.s32 	%p62, %r1129, 5;
	@%p62 bra 	$L__BB0_79;
	st.local.u32 	[%rd1+4], %r956;
	st.local.v2.u32 	[%rd1+8], {%r955, %r1138};
	st.local.v2.u32 	[%rd1+16], {%r1137, %r952};
$L__BB0_115:
	shr.u64 	%rd27, %rd3, 2;
	add.s32 	%r939, %r939, 1;
	setp.gt.u64 	%p63, %rd3, 3;
	@%p63 bra 	$L__BB0_3;
$L__BB0_116:
	shr.u32 	%r914, %r956, 2;
	xor.b32  	%r915, %r914, %r956;
	shl.b32 	%r916, %r952, 4;
	shl.b32 	%r917, %r915, 1;
	xor.b32  	%r918, %r917, %r916;
	xor.b32  	%r919, %r918, %r915;
	xor.b32  	%r920, %r919, %r952;
	add.s32 	%r921, %r2, %r920;
	add.s32 	%r922, %r921, 362437;
	shr.u32 	%r923, %r955, 2;
	xor.b32  	%r924, %r923, %r955;
	shl.b32 	%r925, %r920, 4;
	shl.b32 	%r926, %r924, 1;
	xor.b32  	%r927, %r926, %r925;
	xor.b32  	%r928, %r927, %r924;
	xor.b32  	%r929, %r928, %r920;
	add.s32 	%r930, %r2, %r929;
	add.s32 	%r931, %r930, 724874;
	cvt.rn.f32.u32 	%f1, %r922;
	fma.rn.f32 	%f2, %f1, 0f2F800000, 0f2F000000;
	cvt.rn.f32.u32 	%f3, %r931;
	fma.rn.f32 	%f4, %f3, 0f30C90FDB, 0f30490FDB;
	setp.lt.f32 	%p64, %f2, 0f00800000;
	mul.f32 	%f5, %f2, 0f4B000000;
	selp.f32 	%f6, %f5, %f2, %p64;
	selp.f32 	%f7, 0fC1B80000, 0f00000000, %p64;
	mov.b32 	%r932, %f6;
	add.s32 	%r933, %r932, -1059760811;
	and.b32  	%r934, %r933, -8388608;
	sub.s32 	%r935, %r932, %r934;
	mov.b32 	%f8, %r935;
	cvt.rn.f32.s32 	%f9, %r934;
	fma.rn.f32 	%f10, %f9, 0f34000000, %f7;
	add.f32 	%f11, %f8, 0fBF800000;
	fma.rn.f32 	%f12, %f11, 0fBE055027, 0f3E1039F6;
	fma.rn.f32 	%f13, %f12, %f11, 0fBDF8CDCC;
	fma.rn.f32 	%f14, %f13, %f11, 0f3E0F2955;
	fma.rn.f32 	%f15, %f14, %f11, 0fBE2AD8B9;
	fma.rn.f32 	%f16, %f15, %f11, 0f3E4CED0B;
	fma.rn.f32 	%f17, %f16, %f11, 0fBE7FFF22;
	fma.rn.f32 	%f18, %f17, %f11, 0f3EAAAA78;
	fma.rn.f32 	%f19, %f18, %f11, 0fBF000000;
	mul.f32 	%f20, %f11, %f19;
	fma.rn.f32 	%f21, %f20, %f11, %f11;
	fma.rn.f32 	%f22, %f10, 0f3F317218, %f21;
	setp.gt.u32 	%p65, %r932, 2139095039;
	fma.rn.f32 	%f23, %f6, 0f7F800000, 0f7F800000;
	selp.f32 	%f24, %f23, %f22, %p65;
	setp.eq.f32 	%p66, %f6, 0f00000000;
	mul.f32 	%f25, %f24, 0fC0000000;
	selp.f32 	%f26, 0f7F800000, %f25, %p66;
	sqrt.rn.f32 	%f27, %f26;
	sin.approx.f32 	%f28, %f4;
	mul.f32 	%f29, %f27, %f28;
	cvta.to.global.u64 	%rd24, %rd10;
	shl.b64 	%rd25, %rd2, 2;
	add.s64 	%rd26, %rd24, %rd25;
	st.global.f32 	[%rd26], %f29;
$L__BB0_117:
	ret;

}
	// .globl	_Z16lsh_insert_batch7LSH_GPUPK6__halfPii
.visible .entry _Z16lsh_insert_batch7LSH_GPUPK6__halfPii(
	.param .align 8 .b8 _Z16lsh_insert_batch7LSH_GPUPK6__halfPii_param_0[48],
	.param .u64 .ptr .align 1 _Z16lsh_insert_batch7LSH_GPUPK6__halfPii_param_1,
	.param .u64 .ptr .align 1 _Z16lsh_insert_batch7LSH_GPUPK6__halfPii_param_2,
	.param .u32 _Z16lsh_insert_batch7LSH_GPUPK6__halfPii_param_3
)
{
	.reg .pred 	%p<42>;
	.reg .b16 	%rs<16>;
	.reg .b32 	%r<120>;
	.reg .b32 	%f<67>;
	.reg .b64 	%rd<119>;

	ld.param.v2.u32 	{%r1, %r2}, [_Z16lsh_insert_batch7LSH_GPUPK6__halfPii_param_0+24];
	ld.param.v2.u32 	{%r3, %r4}, [_Z16lsh_insert_batch7LSH_GPUPK6__halfPii_param_0+32];
	ld.param.u32 	%r5, [_Z16lsh_insert_batch7LSH_GPUPK6__halfPii_param_0+40];
	ld.param.u64 	%rd25, [_Z16lsh_insert_batch7LSH_GPUPK6__halfPii_param_0+16];
	ld.param.u64 	%rd26, [_Z16lsh_insert_batch7LSH_GPUPK6__halfPii_param_0+8];
	ld.param.u64 	%rd27, [_Z16lsh_insert_batch7LSH_GPUPK6__halfPii_param_0];
	ld.param.u64 	%rd23, [_Z16lsh_insert_batch7LSH_GPUPK6__halfPii_param_1];
	ld.param.u64 	%rd24, [_Z16lsh_insert_batch7LSH_GPUPK6__halfPii_param_2];
	ld.param.u32 	%r67, [_Z16lsh_insert_batch7LSH_GPUPK6__halfPii_param_3];
	cvta.to.global.u64 	%rd1, %rd27;
	cvta.to.global.u64 	%rd2, %rd26;
	cvta.to.global.u64 	%rd3, %rd25;
	mov.u32 	%r6, %ctaid.x;
	setp.ge.s32 	%p1, %r6, %r67;
	@%p1 bra 	$L__BB1_63;
	cvta.to.global.u64 	%rd28, %rd24;
	cvta.to.global.u64 	%rd4, %rd23;
	mul.lo.s32 	%r68, %r5, %r6;
	cvt.s64.s32 	%rd5, %r68;
	mul.wide.u32 	%rd29, %r6, 4;
	add.s64 	%rd30, %rd28, %rd29;
	ld.global.u32 	%r7, [%rd30];
	setp.lt.s32 	%p2, %r1, 1;
	@%p2 bra 	$L__BB1_63;
	setp.lt.s32 	%p3, %r2, 1;
	@%p3 bra 	$L__BB1_42;
	setp.lt.s32 	%p17, %r5, 1;
	@%p17 bra 	$L__BB1_21;
	and.b32  	%r8, %r5, 7;
	and.b32  	%r9, %r5, 3;
	and.b32  	%r10, %r5, 2147483640;
	and.b32  	%r11, %r5, 1;
	neg.s32 	%r12, %r10;
	shl.b64 	%rd73, %rd5, 1;
	add.s64 	%rd74, %rd73, %rd4;
	add.s64 	%rd6, %rd74, 8;
	mov.b32 	%r107, 0;
$L__BB1_5:
	mul.lo.s32 	%r95, %r5, %r2;
	mul.lo.s32 	%r96, %r95, %r107;
	cvt.s64.s32 	%rd7, %r96;
	mov.b32 	%r108, 0;
	mov.u32 	%r109, %r108;
$L__BB1_6:
	setp.lt.u32 	%p31, %r5, 8;
	mul.lo.s32 	%r17, %r108, %r5;
	mov.f32 	%f66, 0f00000000;
	mov.b32 	%r112, 0;
	@%p31 bra 	$L__BB1_9;
	cvt.u64.u32 	%rd75, %r17;
	add.s64 	%rd76, %rd7, %rd75;
	shl.b64 	%rd77, %rd76, 2;
	add.s64 	%rd78, %rd1, %rd77;
	add.s64 	%rd117, %rd78, 16;
	mov.f32 	%f66, 0f00000000;
	mov.u64 	%rd118, %rd6;
	mov.u32 	%r110, %r12;
$L__BB1_8:
	.pragma "nounroll";
	ld.global.u16 	%rs1, [%rd118+-8];
	// begin inline asm
	{  cvt.f32.f16 %f16, %rs1;}

	// end inline asm
	ld.global.f32 	%f24, [%rd117+-16];
	fma.rn.f32 	%f25, %f16, %f24, %f66;
	ld.global.u16 	%rs2, [%rd118+-6];
	// begin inline asm
	{  cvt.f32.f16 %f17, %rs2;}

	// end inline asm
	ld.global.f32 	%f26, [%rd117+-12];
	fma.rn.f32 	%f27, %f17, %f26, %f25;
	ld.global.u16 	%rs3, [%rd118+-4];
	// begin inline asm
	{  cvt.f32.f16 %f18, %rs3;}

	// end inline asm
	ld.global.f32 	%f28, [%rd117+-8];
	fma.rn.f32 	%f29, %f18, %f28, %f27;
	ld.global.u16 	%rs4, [%rd118+-2];
	// begin inline asm
	{  cvt.f32.f16 %f19, %rs4;}

	// end inline asm
	ld.global.f32 	%f30, [%rd117+-4];
	fma.rn.f32 	%f31, %f19, %f30, %f29;
	ld.global.u16 	%rs5, [%rd118];
	// begin inline asm
	{  cvt.f32.f16 %f20, %rs5;}

	// end inline asm
	ld.global.f32 	%f32, [%rd117];
	fma.rn.f32 	%f33, %f20, %f32, %f31;
	ld.global.u16 	%rs6, [%rd118+2];
	// begin inline asm
	{  cvt.f32.f16 %f21, %rs6;}

	// end inline asm
	ld.global.f32 	%f34, [%rd117+4];
	fma.rn.f32 	%f35, %f21, %f34, %f33;
	ld.global.u16 	%rs7, [%rd118+4];
	// begin inline asm
	{  cvt.f32.f16 %f22, %rs7;}

	// end inline asm
	ld.global.f32 	%f36, [%rd117+8];
	fma.rn.f32 	%f37, %f22, %f36, %f35;
	ld.global.u16 	%rs8, [%rd118+6];
	// begin inline asm
	{  cvt.f32.f16 %f23, %rs8;}

	// end inline asm
	ld.global.f32 	%f38, [%rd117+12];
	fma.rn.f32 	%f66, %f23, %f38, %f37;
	add.s32 	%r110, %r110, 8;
	add.s64 	%rd118, %rd118, 16;
	add.s64 	%rd117, %rd117, 32;
	setp.ne.s32 	%p32, %r110, 0;
	mov.u32 	%r112, %r10;
	@%p32 bra 	$L__BB1_8;
$L__BB1_9:
	setp.eq.s32 	%p33, %r8, 0;
	@%p33 bra 	$L__BB1_17;
	add.s32 	%r98, %r8, -1;
	setp.lt.u32 	%p34, %r98, 3;
	@%p34 bra 	$L__BB1_12;
	cvt.u64.u32 	%rd79, %r112;
	add.s64 	%rd80, %rd79, %rd5;
	shl.b64 	%rd81, %rd80, 1;
	add.s64 	%rd82, %rd4, %rd81;
	ld.global.u16 	%rs9, [%rd82];
	// begin inline asm
	{  cvt.f32.f16 %f40, %rs9;}

	// end inline asm
	add.s32 	%r99, %r112, %r17;
	cvt.u64.u32 	%rd83, %r99;
	add.s64 	%rd84, %rd83, %rd7;
	shl.b64 	%rd85, %rd84, 2;
	add.s64 	%rd86, %rd1, %rd85;
	ld.global.f32 	%f44, [%rd86];
	fma.rn.f32 	%f45, %f40, %f44, %f66;
	ld.global.u16 	%rs10, [%rd82+2];
	// begin inline asm
	{  cvt.f32.f16 %f41, %rs10;}

	// end inline asm
	cvt.u64.u32 	%rd87, %r17;
	add.s64 	%rd88, %rd79, %rd87;
	add.s64 	%rd89, %rd88, %rd7;
	shl.b64 	%rd90, %rd89, 2;
	add.s64 	%rd91, %rd1, %rd90;
	ld.global.f32 	%f46, [%rd91+4];
	fma.rn.f32 	%f47, %f41, %f46, %f45;
	ld.global.u16 	%rs11, [%rd82+4];
	// begin inline asm
	{  cvt.f32.f16 %f42, %rs11;}

	// end inline asm
	ld.global.f32 	%f48, [%rd91+8];
	fma.rn.f32 	%f49, %f42, %f48, %f47;
	ld.global.u16 	%rs12, [%rd82+6];
	// begin inline asm
	{  cvt.f32.f16 %f43, %rs12;}

	// end inline asm
	ld.global.f32 	%f50, [%rd91+12];
	fma.rn.f32 	%f66, %f43, %f50, %f49;
	add.s32 	%r112, %r112, 4;
$L__BB1_12:
	setp.eq.s32 	%p35, %r9, 0;
	@%p35 bra 	$L__BB1_17;
	setp.eq.s32 	%p36, %r9, 1;
	@%p36 bra 	$L__BB1_15;
	cvt.u64.u32 	%rd92, %r112;
	add.s64 	%rd93, %rd92, %rd5;
	shl.b64 	%rd94, %rd93, 1;
	add.s64 	%rd95, %rd4, %rd94;
	ld.global.u16 	%rs13, [%rd95];
	// begin inline asm
	{  cvt.f32.f16 %f52, %rs13;}

	// end inline asm
	add.s32 	%r100, %r112, %r17;
	cvt.u64.u32 	%rd96, %r100;
	add.s64 	%rd97, %rd96, %rd7;
	shl.b64 	%rd98, %rd97, 2;
	add.s64 	%rd99, %rd1, %rd98;
	ld.global.f32 	%f54, [%rd99];
	fma.rn.f32 	%f55, %f52, %f54, %f66;
	ld.global.u16 	%rs14, [%rd95+2];
	// begin inline asm
	{  cvt.f32.f16 %f53, %rs14;}

	// end inline asm
	cvt.u64.u32 	%rd100, %r17;
	add.s64 	%rd101, %rd92, %rd100;
	add.s64 	%rd102, %rd101, %rd7;
	shl.b64 	%rd103, %rd102, 2;
	add.s64 	%rd104, %rd1, %rd103;
	ld.global.f32 	%f56, [%rd104+4];
	fma.rn.f32 	%f66, %f53, %f56, %f55;
	add.s32 	%r112, %r112, 2;
$L__BB1_15:
	setp.eq.s32 	%p37, %r11, 0;
	@%p37 bra 	$L__BB1_17;
	cvt.u64.u32 	%rd105, %r112;
	add.s64 	%rd106, %rd105, %rd5;
	shl.b64 	%rd107, %rd106, 1;
	add.s64 	%rd108, %rd4, %rd107;
	ld.global.u16 	%rs15, [%rd108];
	// begin inline asm
	{  cvt.f32.f16 %f57, %rs15;}

	// end inline asm
	add.s32 	%r101, %r112, %r17;
	cvt.u64.u32 	%rd109, %r101;
	add.s64 	%rd110, %rd109, %rd7;
	shl.b64 	%rd111, %rd110, 2;
	add.s64 	%rd112, %rd1, %rd111;
	ld.global.f32 	%f58, [%rd112];
	fma.rn.f32 	%f66, %f57, %f58, %f66;
$L__BB1_17:
	setp.gt.f32 	%p38, %f66, 0f00000000;
	mov.b32 	%r102, 1;
	shl.b32 	%r103, %r102, %r108;
	selp.b32 	%r104, %r103, 0, %p38;
	or.b32  	%r109, %r104, %r109;
	add.s32 	%r108, %r108, 1;
	setp.ne.s32 	%p39, %r108, %r2;
	@%p39 bra 	$L__BB1_6;
	rem.u32 	%r105, %r109, %r3;
	mad.lo.s32 	%r27, %r107, %r3, %r105;
	mul.wide.s32 	%rd113, %r27, 4;
	add.s64 	%rd114, %rd3, %rd113;
	atom.global.add.u32 	%r28, [%rd114], 1;
	setp.lt.s32 	%p40, %r28, %r4;
	@%p40 bra 	$L__BB1_19;
	bra.uni 	$L__BB1_20;
$L__BB1_19:
	mad.lo.s32 	%r106, %r27, %r4, %r28;
	mul.wide.s32 	%rd115, %r106, 4;
	add.s64 	%rd116, %rd2, %rd115;
	st.global.u32 	[%rd116], %r7;
$L__BB1_20:
	add.s32 	%r107, %r107, 1;
	setp.eq.s32 	%p41, %r107, %r1;
	@%p41 bra 	$L__BB1_63;
	bra.uni 	$L__BB1_5;
$L__BB1_21:
	and.b32  	%r29, %r1, 3;
	setp.lt.u32 	%p18, %r1, 4;
	mov.b32 	%r116, 0;
	@%p18 bra 	$L__BB1_32;
	and.b32  	%r116, %r1, 2147483644;
	mov.b32 	%r114, 0;
	mul.wide.s32 	%rd14, %r3, 4;
$L__BB1_23:
	.pragma "nounroll";
	mul.lo.s32 	%r32, %r114, %r3;
	mul.wide.s32 	%rd52, %r32, 4;
	add.s64 	%rd13, %rd3, %rd52;
	atom.global.add.u32 	%r33, [%rd13], 1;
	setp.ge.s32 	%p19, %r33, %r4;
	@%p19 bra 	$L__BB1_25;
	mad.lo.s32 	%r83, %r32, %r4, %r33;
	mul.wide.s32 	%rd53, %r83, 4;
	add.s64 	%rd54, %rd2, %rd53;
	st.global.u32 	[%rd54], %r7;
$L__BB1_25:
	add.s32 	%r34, %r32, %r3;
	add.s64 	%rd15, %rd13, %rd14;
	atom.global.add.u32 	%r35, [%rd15], 1;
	setp.ge.s32 	%p20, %r35, %r4;
	@%p20 bra 	$L__BB1_27;
	mad.lo.s32 	%r84, %r34, %r4, %r35;
	mul.wide.s32 	%rd55, %r84, 4;
	add.s64 	%rd56, %rd2, %rd55;
	st.global.u32 	[%rd56], %r7;
$L__BB1_27:
	add.s32 	%r36, %r34, %r3;
	add.s64 	%rd16, %rd15, %rd14;
	atom.global.add.u32 	%r37, [%rd16], 1;
	setp.ge.s32 	%p21, %r37, %r4;
	@%p21 bra 	$L__BB1_29;
	mad.lo.s32 	%r85, %r36, %r4, %r37;
	mul.wide.s32 	%rd57, %r85, 4;
	add.s64 	%rd58, %rd2, %rd57;
	st.global.u32 	[%rd58], %r7;
$L__BB1_29:
	add.s64 	%rd59, %rd16, %rd14;
	atom.global.add.u32 	%r38, [%rd59], 1;
	setp.ge.s32 	%p22, %r38, %r4;
	@%p22 bra 	$L__BB1_31;
	add.s32 	%r86, %r36, %r3;
	mad.lo.s32 	%r87, %r86, %r4, %r38;
	mul.wide.s32 	%rd60, %r87, 4;
	add.s64 	%rd61, %rd2, %rd60;
	st.global.u32 	[%rd61], %r7;
$L__BB1_31:
	add.s32 	%r114, %r114, 4;
	setp.ne.s32 	%p23, %r114, %r116;
	@%p23 bra 	$L__BB1_23;
$L__BB1_32:
	setp.eq.s32 	%p24, %r29, 0;
	@%p24 bra 	$L__BB1_63;
	setp.eq.s32 	%p25, %r29, 1;
	@%p25 bra 	$L__BB1_39;
	mul.lo.s32 	%r41, %r116, %r3;
	mul.wide.s32 	%rd62, %r41, 4;
	add.s64 	%rd17, %rd3, %rd62;
	atom.global.add.u32 	%r42, [%rd17], 1;
	setp.ge.s32 	%p26, %r42, %r4;
	@%p26 bra 	$L__BB1_36;
	mad.lo.s32 	%r88, %r41, %r4, %r42;
	mul.wide.s32 	%rd63, %r88, 4;
	add.s64 	%rd64, %rd2, %rd63;
	st.global.u32 	[%rd64], %r7;
$L__BB1_36:
	mul.wide.s32 	%rd65, %r3, 4;
	add.s64 	%rd66, %rd17, %rd65;
	atom.global.add.u32 	%r43, [%rd66], 1;
	setp.ge.s32 	%p27, %r43, %r4;
	@%p27 bra 	$L__BB1_38;
	add.s32 	%r89, %r41, %r3;
	mad.lo.s32 	%r90, %r89, %r4, %r43;
	mul.wide.s32 	%rd67, %r90, 4;
	add.s64 	%rd68, %rd2, %rd67;
	st.global.u32 	[%rd68], %r7;
$L__BB1_38:
	add.s32 	%r116, %r116, 2;
$L__BB1_39:
	and.b32  	%r91, %r1, 1;
	setp.eq.b32 	%p28, %r91, 1;
	not.pred 	%p29, %p28;
	@%p29 bra 	$L__BB1_63;
	mul.lo.s32 	%r46, %r116, %r3;
	mul.wide.s32 	%rd69, %r46, 4;
	add.s64 	%rd70, %rd3, %rd69;
	atom.global.add.u32 	%r47, [%rd70], 1;
	setp.ge.s32 	%p30, %r47, %r4;
	@%p30 bra 	$L__BB1_63;
	mad.lo.s32 	%r92, %r46, %r4, %r47;
	mul.wide.s32 	%rd71, %r92, 4;
	add.s64 	%rd72, %rd2, %rd71;
	st.global.u32 	[%rd72], %r7;
	bra.uni 	$L__BB1_63;
$L__BB1_42:
	and.b32  	%r48, %r1, 3;
	setp.lt.u32 	%p4, %r1, 4;
	mov.b32 	%r119, 0;
	@%p4 bra 	$L__BB1_53;
	and.b32  	%r119, %r1, 2147483644;
	mov.b32 	%r117, 0;
	mul.wide.s32 	%rd19, %r3, 4;
$L__BB1_44:
	.pragma "nounroll";
	mul.lo.s32 	%r51, %r117, %r3;
	mul.wide.s32 	%rd31, %r51, 4;
	add.s64 	%rd18, %rd3, %rd31;
	atom.global.add.u32 	%r52, [%rd18], 1;
	setp.ge.s32 	%p5, %r52, %r4;
	@%p5 bra 	$L__BB1_46;
	mad.lo.s32 	%r71, %r51, %r4, %r52;
	mul.wide.s32 	%rd32, %r71, 4;
	add.s64 	%rd33, %rd2, %rd32;
	st.global.u32 	[%rd33], %r7;
$L__BB1_46:
	add.s32 	%r53, %r51, %r3;
	add.s64 	%rd20, %rd18, %rd19;
	atom.global.add.u32 	%r54, [%rd20], 1;
	setp.ge.s32 	%p6, %r54, %r4;
	@%p6 bra 	$L__BB1_48;
	mad.lo.s32 	%r72, %r53, %r4, %r54;
	mul.wide.s32 	%rd34, %r72, 4;
	add.s64 	%rd35, %rd2, %rd34;
	st.global.u32 	[%rd35], %r7;
$L__BB1_48:
	add.s32 	%r55, %r53, %r3;
	add.s64 	%rd21, %rd20, %rd19;
	atom.global.add.u32 	%r56, [%rd21], 1;
	setp.ge.s32 	%p7, %r56, %r4;
	@%p7 bra 	$L__BB1_50;
	mad.lo.s32 	%r73, %r55, %r4, %r56;
	mul.wide.s32 	%rd36, %r73, 4;
	add.s64 	%rd37, %rd2, %rd36;
	st.global.u32 	[%rd37], %r7;
$L__BB1_50:
	add.s64 	%rd38, %rd21, %rd19;
	atom.global.add.u32 	%r57, [%rd38], 1;
	setp.ge.s32 	%p8, %r57, %r4;
	@%p8 bra 	$L__BB1_52;
	add.s32 	%r74, %r55, %r3;
	mad.lo.s32 	%r75, %r74, %r4, %r57;
	mul.wide.s32 	%rd39, %r75, 4;
	add.s64 	%rd40, %rd2, %rd39;
	st.global.u32 	[%rd40], %r7;
$L__BB1_52:
	add.s32 	%r117, %r117, 4;
	setp.ne.s32 	%p9, %r117, %r119;
	@%p9 bra 	$L__BB1_44;
$L__BB1_53:
	setp.eq.s32 	%p10, %r48, 0;
	@%p10 bra 	$L__BB1_63;
	setp.eq.s32 	%p11, %r48, 1;
	@%p11 bra 	$L__BB1_60;
	mul.lo.s32 	%r60, %r119, %r3;
	mul.wide.s32 	%rd41, %r60, 4;
	add.s64 	%rd22, %rd3, %rd41;
	atom.global.add.u32 	%r61, [%rd22], 1;
	setp.ge.s32 	%p12, %r61, %r4;
	@%p12 bra 	$L__BB1_57;
	mad.lo.s32 	%r76, %r60, %r4, %r61;
	mul.wide.s32 	%rd42, %r76, 4;
	add.s64 	%rd43, %rd2, %rd42;
	st.global.u32 	[%rd43], %r7;
$L__BB1_57:
	mul.wide.s32 	%rd44, %r3, 4;
	add.s64 	%rd45, %rd22, %rd44;
	atom.global.add.u32 	%r62, [%rd45], 1;
	setp.ge.s32 	%p13, %r62, %r4;
	@%p13 bra 	$L__BB1_59;
	add.s32 	%r77, %r60, %r3;
	mad.lo.s32 	%r78, %r77, %r4, %r62;
	mul.wide.s32 	%rd46, %r78, 4;
	add.s64 	%rd47, %rd2, %rd46;
	st.global.u32 	[%rd47], %r7;
$L__BB1_59:
	add.s32 	%r119, %r119, 2;
$L__BB1_60:
	and.b32  	%r79, %r1, 1;
	setp.eq.b32 	%p14, %r79, 1;
	not.pred 	%p15, %p14;
	@%p15 bra 	$L__BB1_63;
	mul.lo.s32 	%r65, %r119, %r3;
	mul.wide.s32 	%rd48, %r65, 4;
	add.s64 	%rd49, %rd3, %rd48;
	atom.global.add.u32 	%r66, [%rd49], 1;
	setp.ge.s32 	%p16, %r66, %r4;
	@%p16 bra 	$L__BB1_63;
	mad.lo.s32 	%r80, %r65, %r4, %r66;
	mul.wide.s32 	%rd50, %r80, 4;
	add.s64 	%rd51, %rd2, %rd50;
	st.global.u32 	[%rd51], %r7;
$L__BB1_63:
	ret;

}
	// .globl	_Z16lsh_search_batch7LSH_GPUPK6__halfPiS3_ii
.visible .entry _Z16lsh_search_batch7LSH_GPUPK6__halfPiS3_ii(
	.param .align 8 .b8 _Z16lsh_search_batch7LSH_GPUPK6__halfPiS3_ii_param_0[48],
	.param .u64 .ptr .align 1 _Z16lsh_search_batch7LSH_GPUPK6__halfPiS3_ii_param_1,
	.param .u64 .ptr .align 1 _Z16lsh_search_batch7LSH_GPUPK6__halfPiS3_ii_param_2,
	.param .u64 .ptr .align 1 _Z16lsh_search_batch7LSH_GPUPK6__halfPiS3_ii_param_3,
	.param .u32 _Z16lsh_search_batch7LSH_GPUPK6__halfPiS3_ii_param_4,
	.param .u32 _Z16lsh_search_batch7LSH_GPUPK6__halfPiS3_ii_param_5
)
{
	.reg .pred 	%p<84>;
	.reg .b16 	%rs<21>;
	.reg .b32 	%r<497>;
	.reg .b32 	%f<67>;
	.reg .b64 	%rd<85>;
	// demoted variable
	.shared .align 4 .b8 _ZZ16lsh_search_batch7LSH_GPUPK6__halfPiS3_iiE11seen_bitmap[16384];
	// demoted variable
	.shared .align 4 .b8 _ZZ16lsh_search_batch7LSH_GPUPK6__halfPiS3_iiE16local_candidates[4096];
	// demoted variable
	.shared .align 4 .u32 _ZZ16lsh_search_batch7LSH_GPUPK6__halfPiS3_iiE11local_count;
	ld.param.v2.u32 	{%r1, %r2}, [_Z16lsh_search_batch7LSH_GPUPK6__halfPiS3_ii_param_0+24];
	ld.param.v2.u32 	{%r3, %r4}, [_Z16lsh_search_batch7LSH_GPUPK6__halfPiS3_ii_param_0+32];
	ld.param.u32 	%r5, [_Z16lsh_search_batch7LSH_GPUPK6__halfPiS3_ii_param_0+40];
	ld.param.u64 	%rd23, [_Z16lsh_search_batch7LSH_GPUPK6__halfPiS3_ii_param_0+16];
	ld.param.u64 	%rd24, [_Z16lsh_search_batch7LSH_GPUPK6__halfPiS3_ii_param_0+8];
	ld.param.u64 	%rd25, [_Z16lsh_search_batch7LSH_GPUPK6__halfPiS3_ii_param_0];
	ld.param.u64 	%rd20, [_Z16lsh_search_batch7LSH_GPUPK6__halfPiS3_ii_param_1];
	ld.param.u64 	%rd21, [_Z16lsh_search_batch7LSH_GPUPK6__halfPiS3_ii_param_2];
	ld.param.u64 	%rd22, [_Z16lsh_search_batch7LSH_GPUPK6__halfPiS3_ii_param_3];
	ld.param.u32 	%r112, [_Z16lsh_search_batch7LSH_GPUPK6__halfPiS3_ii_param_4];
	ld.param.u32 	%r111, [_Z16lsh_search_batch7LSH_GPUPK6__halfPiS3_ii_param_5];
	cvta.to.global.u64 	%rd1, %rd25;
	cvta.to.global.u64 	%rd2, %rd24;
	cvta.to.global.u64 	%rd3, %rd23;
	mov.u32 	%r6, %ctaid.x;
	setp.ge.s32 	%p1, %r6, %r112;
	@%p1 bra 	$L__BB2_117;
	cvta.to.global.u64 	%rd4, %rd20;
	mul.lo.s32 	%r113, %r5, %r6;
	cvt.s64.s32 	%rd5, %r113;
	mov.u32 	%r496, %tid.x;
	mov.u32 	%r8, %ntid.x;
	add.s32 	%r114, %r496, %r8;
	cvt.u16.u32 	%rs2, %r114;
	xor.b16  	%rs3, %rs2, 4095;
	cvt.u16.u32 	%rs4, %r8;
	div.u16 	%rs5, %rs3, %rs4;
	and.b16  	%rs1, %rs5, 3;
	setp.eq.s16 	%p2, %rs1, 2;
	mov.u32 	%r479, %r496;
	@%p2 bra 	$L__BB2_4;
	cvt.u32.u16 	%r9, %rs1;
	mov.b32 	%r478, 0;
	mov.u32 	%r479, %r496;
$L__BB2_3:
	.pragma "nounroll";
	shl.b32 	%r116, %r479, 2;
	mov.u32 	%r117, _ZZ16lsh_search_batch7LSH_GPUPK6__halfPiS3_iiE11seen_bitmap;
	add.s32 	%r118, %r117, %r116;
	mov.b32 	%r119, 0;
	st.shared.u32 	[%r118], %r119;
	add.s32 	%r479, %r479, %r8;
	add.s32 	%r478, %r478, 1;
	xor.b32  	%r120, %r478, %r9;
	setp.ne.s32 	%p3, %r120, 2;
	@%p3 bra 	$L__BB2_3;
$L__BB2_4:
	mov.u32 	%r122, _ZZ16lsh_search_batch7LSH_GPUPK6__halfPiS3_iiE11seen_bitmap;
	shl.b32 	%r125, %r8, 2;
$L__BB2_5:
	shl.b32 	%r121, %r479, 2;
	add.s32 	%r123, %r122, %r121;
	mov.b32 	%r124, 0;
	st.shared.u32 	[%r123], %r124;
	add.s32 	%r126, %r123, %r125;
	st.shared.u32 	[%r126], %r124;
	add.s32 	%r127, %r126, %r125;
	st.shared.u32 	[%r127], %r124;
	add.s32 	%r128, %r127, %r125;
	st.shared.u32 	[%r128], %r124;
	add.s32 	%r479, %r125, %r479;
	setp.lt.u32 	%p4, %r479, 4096;
	@%p4 bra 	$L__BB2_5;
	bar.sync 	0;
	setp.ne.s32 	%p5, %r496, 0;
	@%p5 bra 	$L__BB2_8;
	mov.b32 	%r129, 0;
	st.shared.u32 	[_ZZ16lsh_search_batch7LSH_GPUPK6__halfPiS3_iiE11local_count], %r129;
$L__BB2_8:
	bar.sync 	0;
	setp.ge.s32 	%p6, %r496, %r1;
	@%p6 bra 	$L__BB2_112;
	setp.gt.s32 	%p7, %r2, 0;
	mov.u32 	%r493, %r496;
	@%p7 bra 	$L__BB2_10;
	bra.uni 	$L__BB2_83;
$L__BB2_10:
	setp.gt.s32 	%p29, %r5, 0;
	mov.u32 	%r490, %r496;
	@%p29 bra 	$L__BB2_11;
	bra.uni 	$L__BB2_54;
$L__BB2_11:
	and.b32  	%r17, %r5, 7;
	add.s32 	%r18, %r17, -1;
	and.b32  	%r19, %r5, 3;
	and.b32  	%r20, %r5, 2147483640;
	and.b32  	%r21, %r5, 1;
	neg.s32 	%r22, %r20;
	shl.b64 	%rd34, %rd5, 1;
	add.s64 	%rd35, %rd34, %rd4;
	add.s64 	%rd6, %rd35, 8;
	mov.u32 	%r481, %r496;
$L__BB2_12:
	mul.lo.s32 	%r351, %r5, %r2;
	mul.lo.s32 	%r352, %r351, %r481;
	cvt.s64.s32 	%rd7, %r352;
	mov.b32 	%r484, 0;
	mov.u32 	%r485, %r484;
$L__BB2_13:
	setp.lt.u32 	%p51, %r5, 8;
	mul.lo.s32 	%r47, %r484, %r5;
	mov.f32 	%f66, 0f00000000;
	mov.b32 	%r488, 0;
	@%p51 bra 	$L__BB2_16;
	cvt.u64.u32 	%rd36, %r47;
	add.s64 	%rd37, %rd7, %rd36;
	shl.b64 	%rd38, %rd37, 2;
	add.s64 	%rd39, %rd1, %rd38;
	add.s64 	%rd83, %rd39, 16;
	mov.f32 	%f66, 0f00000000;
	mov.u64 	%rd84, %rd6;
	mov.u32 	%r486, %r22;
$L__BB2_15:
	.pragma "nounroll";
	ld.global.u16 	%rs6, [%rd84+-8];
	// begin inline asm
	{  cvt.f32.f16 %f16, %rs6;}

	// end inline asm
	ld.global.f32 	%f24, [%rd83+-16];
	fma.rn.f32 	%f25, %f16, %f24, %f66;
	ld.global.u16 	%rs7, [%rd84+-6];
	// begin inline asm
	{  cvt.f32.f16 %f17, %rs7;}

	// end inline asm
	ld.global.f32 	%f26, [%rd83+-12];
	fma.rn.f32 	%f27, %f17, %f26, %f25;
	ld.global.u16 	%rs8, [%rd84+-4];
	// begin inline asm
	{  cvt.f32.f16 %f18, %rs8;}

	// end inline asm
	ld.global.f32 	%f28, [%rd83+-8];
	fma.rn.f32 	%f29, %f18, %f28, %f27;
	ld.global.u16 	%rs9, [%rd84+-2];
	// begin inline asm
	{  cvt.f32.f16 %f19, %rs9;}

	// end inline asm
	ld.global.f32 	%f30, [%rd83+-4];
	fma.rn.f32 	%f31, %f19, %f30, %f29;
	ld.global.u16 	%rs10, [%rd84];
	// begin inline asm
	{  cvt.f32.f16 %f20, %rs10;}

	// end inline asm
	ld.global.f32 	%f32, [%rd83];
	fma.rn.f32 	%f33, %f20, %f32, %f31;
	ld.global.u16 	%rs11, [%rd84+2];
	// begin inline asm
	{  cvt.f32.f16 %f21, %rs11;}

	// end inline asm
	ld.global.f32 	%f34, [%rd83+4];
	fma.rn.f32 	%f35, %f21, %f34, %f33;
	ld.global.u16 	%rs12, [%rd84+4];
	// begin inline asm
	{  cvt.f32.f16 %f22, %rs12;}

	// end inline asm
	ld.global.f32 	%f36, [%rd83+8];
	fma.rn.f32 	%f37, %f22, %f36, %f35;
	ld.global.u16 	%rs13, [%rd84+6];
	// begin inline asm
	{  cvt.f32.f16 %f23, %rs13;}

	// end inline asm
	ld.global.f32 	%f38, [%rd83+12];
	fma.rn.f32 	%f66, %f23, %f38, %f37;
	add.s32 	%r486, %r486, 8;
	add.s64 	%rd84, %rd84, 16;
	add.s64 	%rd83, %rd83, 32;
	setp.ne.s32 	%p52, %r486, 0;
	mov.u32 	%r488, %r20;
	@%p52 bra 	$L__BB2_15;
$L__BB2_16:
	setp.eq.s32 	%p53, %r17, 0;
	@%p53 bra 	$L__BB2_24;
	setp.lt.u32 	%p54, %r18, 3;
	@%p54 bra 	$L__BB2_19;
	cvt.u64.u32 	%rd40, %r488;
	add.s64 	%rd41, %rd40, %rd5;
	shl.b64 	%rd42, %rd41, 1;
	add.s64 	%rd43, %rd4, %rd42;
	ld.global.u16 	%rs14, [%rd43];
	// begin inline asm
	{  cvt.f32.f16 %f40, %rs14;}

	// end inline asm
	add.s32 	%r354, %r488, %r47;
	cvt.u64.u32 	%rd44, %r354;
	add.s64 	%rd45, %rd44, %rd7;
	shl.b64 	%rd46, %rd45, 2;
	add.s64 	%rd47, %rd1, %rd46;
	ld.global.f32 	%f44, [%rd47];
	fma.rn.f32 	%f45, %f40, %f44, %f66;
	ld.global.u16 	%rs15, [%rd43+2];
	// begin inline asm
	{  cvt.f32.f16 %f41, %rs15;}

	// end inline asm
	cvt.u64.u32 	%rd48, %r47;
	add.s64 	%rd49, %rd40, %rd48;
	add.s64 	%rd50, %rd49, %rd7;
	shl.b64 	%rd51, %rd50, 2;
	add.s64 	%rd52, %rd1, %rd51;
	ld.global.f32 	%f46, [%rd52+4];
	fma.rn.f32 	%f47, %f41, %f46, %f45;
	ld.global.u16 	%rs16, [%rd43+4];
	// begin inline asm
	{  cvt.f32.f16 %f42, %rs16;}

	// end inline asm
	ld.global.f32 	%f48, [%rd52+8];
	fma.rn.f32 	%f49, %f42, %f48, %f47;
	ld.global.u16 	%rs17, [%rd43+6];
	// begin inline asm
	{  cvt.f32.f16 %f43, %rs17;}

	// end inline asm
	ld.global.f32 	%f50, [%rd52+12];
	fma.rn.f32 	%f66, %f43, %f50, %f49;
	add.s32 	%r488, %r488, 4;
$L__BB2_19:
	setp.eq.s32 	%p55, %r19, 0;
	@%p55 bra 	$L__BB2_24;
	setp.eq.s32 	%p56, %r19, 1;
	@%p56 bra 	$L__BB2_22;
	cvt.u64.u32 	%rd53, %r488;
	add.s64 	%rd54, %rd53, %rd5;
	shl.b64 	%rd55, %rd54, 1;
	add.s64 	%rd56, %rd4, %rd55;
	ld.global.u16 	%rs18, [%rd56];
	// begin inline asm
	{  cvt.f32.f16 %f52, %rs18;}

	// end inline asm
	add.s32 	%r355, %r488, %r47;
	cvt.u64.u32 	%rd57, %r355;
	add.s64 	%rd58, %rd57, %rd7;
	shl.b64 	%rd59, %rd58, 2;
	add.s64 	%rd60, %rd1, %rd59;
	ld.global.f32 	%f54, [%rd60];
	fma.rn.f32 	%f55, %f52, %f54, %f66;
	ld.global.u16 	%rs19, [%rd56+2];
	// begin inline asm
	{  cvt.f32.f16 %f53, %rs19;}

	// end inline asm
	cvt.u64.u32 	%rd61, %r47;
	add.s64 	%rd62, %rd53, %rd61;
	add.s64 	%rd63, %rd62, %rd7;
	shl.b64 	%rd64, %rd63, 2;
	add.s64 	%rd65, %rd1, %rd64;
	ld.global.f32 	%f56, [%rd65+4];
	fma.rn.f32 	%f66, %f53, %f56, %f55;
	add.s32 	%r488, %r488, 2;
$L__BB2_22:
	setp.eq.s32 	%p57, %r21, 0;
	@%p57 bra 	$L__BB2_24;
	cvt.u64.u32 	%rd66, %r488;
	add.s64 	%rd67, %rd66, %rd5;
	shl.b64 	%rd68, %rd67, 1;
	add.s64 	%rd69, %rd4, %rd68;
	ld.global.u16 	%rs20, [%rd69];
	// begin inline asm
	{  cvt.f32.f16 %f57, %rs20;}

	// end inline asm
	add.s32 	%r356, %r488, %r47;
	cvt.u64.u32 	%rd70, %r356;
	add.s64 	%rd71, %rd70, %rd7;
	shl.b64 	%rd72, %rd71, 2;
	add.s64 	%rd73, %rd1, %rd72;
	ld.global.f32 	%f58, [%rd73];
	fma.rn.f32 	%f66, %f57, %f58, %f66;
$L__BB2_24:
	setp.gt.f32 	%p58, %f66, 0f00000000;
	mov.b32 	%r357, 1;
	shl.b32 	%r358, %r357, %r484;
	selp.b32 	%r359, %r358, 0, %p58;
	or.b32  	%r485, %r359, %r485;
	add.s32 	%r484, %r484, 1;
	setp.ne.s32 	%p59, %r484, %r2;
	@%p59 bra 	$L__BB2_13;
	rem.u32 	%r360, %r485, %r3;
	mad.lo.s32 	%r57, %r481, %r3, %r360;
	mul.wide.u32 	%rd74, %r57, 4;
	add.s64 	%rd75, %rd3, %rd74;
	ld.global.u32 	%r361, [%rd75];
	min.s32 	%r58, %r361, %r4;
	setp.gt.s32 	%p60, %r58, 0;
	@%p60 bra 	$L__BB2_26;
	bra.uni 	$L__BB2_53;
$L__BB2_26:
	mul.lo.s32 	%r24, %r57, %r4;
	and.b32  	%r25, %r58, 3;
	setp.lt.u32 	%p61, %r58, 4;
	mov.b32 	%r483, 0;
	@%p61 bra 	$L__BB2_41;
	and.b32  	%r483, %r58, 2147483644;
	mov.b32 	%r482, 0;
$L__BB2_28:
	add.s32 	%r364, %r24, %r482;
	mul.wide.s32 	%rd76, %r364, 4;
	add.s64 	%rd8, %rd2, %rd76;
	ld.global.u32 	%r28, [%rd8];
	shr.s32 	%r365, %r28, 31;
	shr.u32 	%r366, %r365, 27;
	add.s32 	%r367, %r28, %r366;
	shr.s32 	%r368, %r367, 5;
	shl.b32 	%r369, %r368, 2;
	mov.u32 	%r370, _ZZ16lsh_search_batch7LSH_GPUPK6__halfPiS3_iiE11seen_bitmap;
	add.s32 	%r371, %r370, %r369;
	and.b32  	%r372, %r28, 31;
	mov.b32 	%r373, 1;
	shl.b32 	%r374, %r373, %r372;
	atom.shared.or.b32 	%r375, [%r371], %r374;
	and.b32  	%r376, %r374, %r375;
	setp.ne.s32 	%p62, %r376, 0;
	@%p62 bra 	$L__BB2_31;
	atom.shared.add.u32 	%r29, [_ZZ16lsh_search_batch7LSH_GPUPK6__halfPiS3_iiE11local_count], 1;
	setp.gt.s32 	%p63, %r29, 1023;
	@%p63 bra 	$L__BB2_31;
	shl.b32 	%r377, %r29, 2;
	mov.u32 	%r378, _ZZ16lsh_search_batch7LSH_GPUPK6__halfPiS3_iiE16local_candidates;
	add.s32 	%r379, %r378, %r377;
	st.shared.u32 	[%r379], %r28;
$L__BB2_31:
	ld.global.u32 	%r30, [%rd8+4];
	shr.s32 	%r380, %r30, 31;
	shr.u32 	%r381, %r380, 27;
	add.s32 	%r382, %r30, %r381;
	shr.s32 	%r383, %r382, 5;
	shl.b32 	%r384, %r383, 2;
	mov.u32 	%r385, _ZZ16lsh_search_batch7LSH_GPUPK6__halfPiS3_iiE11seen_bitmap;
	add.s32 	%r386, %r385, %r384;
	and.b32  	%r387, %r30, 31;
	mov.b32 	%r388, 1;
	shl.b32 	%r389, %r388, %r387;
	atom.shared.or.b32 	%r390, [%r386], %r389;
	and.b32  	%r391, %r389, %r390;
	setp.ne.s32 	%p64, %r391, 0;
	@%p64 bra 	$L__BB2_34;
	atom.shared.add.u32 	%r31, [_ZZ16lsh_search_batch7LSH_GPUPK6__halfPiS3_iiE11local_count], 1;
	setp.gt.s32 	%p65, %r31, 1023;
	@%p65 bra 	$L__BB2_34;
	shl.b32 	%r392, %r31, 2;
	mov.u32 	%r393, _ZZ16lsh_search_batch7LSH_GPUPK6__halfPiS3_iiE16local_candidates;
	add.s32 	%r394, %r393, %r392;
	st.shared.u32 	[%r394], %r30;
$L__BB2_34:
	ld.global.u32 	%r32, [%rd8+8];
	shr.s32 	%r395, %r32, 31;
	shr.u32 	%r396, %r395, 27;
	add.s32 	%r397, %r32, %r396;
	shr.s32 	%r398, %r397, 5;
	shl.b32 	%r399, %r398, 2;
	mov.u32 	%r400, _ZZ16lsh_search_batch7LSH_GPUPK6__halfPiS3_iiE11seen_bitmap;
	add.s32 	%r401, %r400, %r399;
	and.b32  	%r402, %r32, 31;
	mov.b32 	%r403, 1;
	shl.b32 	%r404, %r403, %r402;
	atom.shared.or.b32 	%r405, [%r401], %r404;
	and.b32  	%r406, %r404, %r405;
	setp.ne.s32 	%p66, %r406, 0;
	@%p66 bra 	$L__BB2_37;
	atom.shared.add.u32 	%r33, [_ZZ16lsh_search_batch7LSH_GPUPK6__halfPiS3_iiE11local_count], 1;
	setp.gt.s32 	%p67, %r33, 1023;
	@%p67 bra 	$L__BB2_37;
	shl.b32 	%r407, %r33, 2;
	mov.u32 	%r408, _ZZ16lsh_search_batch7LSH_GPUPK6__halfPiS3_iiE16local_candidates;
	add.s32 	%r409, %r408, %r407;
	st.shared.u32 	[%r409], %r32;
$L__BB2_37:
	ld.global.u32 	%r34, [%rd8+12];
	shr.s32 	%r410, %r34, 31;
	shr.u32 	%r411, %r410, 27;
	add.s32 	%r412, %r34, %r411;
	shr.s32 	%r413, %r412, 5;
	shl.b32 	%r414, %r413, 2;
	mov.u32 	%r415, _ZZ16lsh_search_batch7LSH_GPUPK6__halfPiS3_iiE11seen_bitmap;
	add.s32 	%r416, %r415, %r414;
	and.b32  	%r417, %r34, 31;
	mov.b32 	%r418, 1;
	shl.b32 	%r419, %r418, %r417;
	atom.shared.or.b32 	%r420, [%r416], %r419;
	and.b32  	%r421, %r419, %r420;
	setp.ne.s32 	%p68, %r421, 0;
	@%p68 bra 	$L__BB2_40;
	atom.shared.add.u32 	%r35, [_ZZ16lsh_search_batch7LSH_GPUPK6__halfPiS3_iiE11local_count], 1;
	setp.gt.s32 	%p69, %r35, 1023;
	@%p69 bra 	$L__BB2_40;
	shl.b32 	%r422, %r35, 2;
	mov.u32 	%r423, _ZZ16lsh_search_batch7LSH_GPUPK6__halfPiS3_iiE16local_candidates;
	add.s32 	%r424, %r423, %r422;
	st.shared.u32 	[%r424], %r34;
$L__BB2_40:
	add.s32 	%r482, %r482, 4;
	setp.ne.s32 	%p70, %r482, %r483;
	@%p70 bra 	$L__BB2_28;
$L__BB2_41:
	setp.eq.s32 	%p71, %r25, 0;
	@%p71 bra 	$L__BB2_53;
	add.s32 	%r425, %r24, %r483;
	mul.wide.s32 	%rd77, %r425, 4;
	add.s64 	%rd9, %rd2, %rd77;
	ld.global.u32 	%r38, [%rd9];
	shr.s32 	%r426, %r38, 31;
	shr.u32 	%r427, %r426, 27;
	add.s32 	%r428, %r38, %r427;
	shr.s32 	%r429, %r428, 5;
	shl.b32 	%r430, %r429, 2;
	mov.u32 	%r431, _ZZ16lsh_search_batch7LSH_GPUPK6__halfPiS3_iiE11seen_bitmap;
	add.s32 	%r432, %r431, %r430;
	and.b32  	%r433, %r38, 31;
	mov.b32 	%r434, 1;
	shl.b32 	%r435, %r434, %r433;
	atom.shared.or.b32 	%r436, [%r432], %r435;
	and.b32  	%r437, %r435, %r436;
	setp.ne.s32 	%p72, %r437, 0;
	@%p72 bra 	$L__BB2_45;
	atom.shared.add.u32 	%r39, [_ZZ16lsh_search_batch7LSH_GPUPK6__halfPiS3_iiE11local_count], 1;
	setp.gt.s32 	%p73, %r39, 1023;
	@%p73 bra 	$L__BB2_45;
	shl.b32 	%r438, %r39, 2;
	mov.u32 	%r439, _ZZ16lsh_search_batch7LSH_GPUPK6__halfPiS3_iiE16local_candidates;
	add.s32 	%r440, %r439, %r438;
	st.shared.u32 	[%r440], %r38;
$L__BB2_45:
	setp.eq.s32 	%p74, %r25, 1;
	@%p74 bra 	$L__BB2_53;
	ld.global.u32 	%r40, [%rd9+4];
	shr.s32 	%r441, %r40, 31;
	shr.u32 	%r442, %r441, 27;
	add.s32 	%r443, %r40, %r442;
	shr.s32 	%r444, %r443, 5;
	shl.b32 	%r445, %r444, 2;
	mov.u32 	%r446, _ZZ16lsh_search_batch7LSH_GPUPK6__halfPiS3_iiE11seen_bitmap;
	add.s32 	%r447, %r446, %r445;
	and.b32  	%r448, %r40, 31;
	mov.b32 	%r449, 1;
	shl.b32 	%r450, %r449, %r448;
	atom.shared.or.b32 	%r451, [%r447], %r450;
	and.b32  	%r452, %r450, %r451;
	setp.ne.s32 	%p75, %r452, 0;
	@%p75 bra 	$L__BB2_49;
	atom.shared.add.u32 	%r41, [_ZZ16lsh_search_batch7LSH_GPUPK6__halfPiS3_iiE11local_count], 1;
	setp.gt.s32 	%p76, %r41, 1023;
	@%p76 bra 	$L__BB2_49;
	shl.b32 	%r453, %r41, 2;
	mov.u32 	%r454, _ZZ16lsh_search_batch7LSH_GPUPK6__halfPiS3_iiE16local_candidates;
	add.s32 	%r455, %r454, %r453;
	st.shared.u32 	[%r455], %r40;
$L__BB2_49:
	setp.eq.s32 	%p77, %r25, 2;
	@%p77 bra 	$L__BB2_53;
	ld.global.u32 	%r42, [%rd9+8];
	shr.s32 	%r456, %r42, 31;
	shr.u32 	%r457, %r456, 27;
	add.s32 	%r458, %r42, %r457;
	shr.s32 	%r459, %r458, 5;
	shl.b32 	%r460, %r459, 2;
	add.s32 	%r462, %r446, %r460;
	and.b32  	%r463, %r42, 31;
	mov.b32 	%r464, 1;
	shl.b32 	%r465, %r464, %r463;
	atom.shared.or.b32 	%r466, [%r462], %r465;
	and.b32  	%r467, %r465, %r466;
	setp.ne.s32 	%p78, %r467, 0;
	@%p78 bra 	$L__BB2_53;
	atom.shared.add.u32 	%r43, [_ZZ16lsh_search_batch7LSH_GPUPK6__halfPiS3_iiE11local_count], 1;
	setp.gt.s32 	%p79, %r43, 1023;
	@%p79 bra 	$L__BB2_53;
	shl.b32 	%r468, %r43, 2;
	mov.u32 	%r469, _ZZ16lsh_search_batch7LSH_GPUPK6__halfPiS3_iiE16local_candidates;
	add.s32 	%r470, %r469, %r468;
	st.shared.u32 	[%r470], %r42;
$L__BB2_53:
	add.s32 	%r481, %r481, %r8;
	setp.lt.s32 	%p80, %r481, %r1;
	@%p80 bra 	$L__BB2_12;
	bra.uni 	$L__BB2_112;
$L__BB2_54:
	mul.lo.s32 	%r60, %r490, %r3;
	mul.wide.u32 	%rd30, %r60, 4;
	add.s64 	%rd31, %rd3, %rd30;
	ld.global.u32 	%r240, [%rd31];
	min.s32 	%r61, %r240, %r4;
	setp.lt.s32 	%p30, %r61, 1;
	@%p30 bra 	$L__BB2_82;
	mul.lo.s32 	%r62, %r60, %r4;
	and.b32  	%r63, %r61, 3;
	setp.lt.u32 	%p31, %r61, 4;
	mov.b32 	%r492, 0;
	@%p31 bra 	$L__BB2_70;
	and.b32  	%r492, %r61, 2147483644;
	mov.b32 	%r491, 0;
$L__BB2_57:
	add.s32 	%r243, %r62, %r491;
	mul.wide.s32 	%rd32, %r243, 4;
	add.s64 	%rd15, %rd2, %rd32;
	ld.global.u32 	%r66, [%rd15];
	shr.s32 	%r244, %r66, 31;
	shr.u32 	%r245, %r244, 27;
	add.s32 	%r246, %r66, %r245;
	shr.s32 	%r247, %r246, 5;
	shl.b32 	%r248, %r247, 2;
	add.s32 	%r250, %r122, %r248;
	and.b32  	%r251, %r66, 31;
	mov.b32 	%r252, 1;
	shl.b32 	%r253, %r252, %r251;
	atom.shared.or.b32 	%r254, [%r250], %r253;
	and.b32  	%r255, %r253, %r254;
	setp.ne.s32 	%p32, %r255, 0;
	@%p32 bra 	$L__BB2_60;
	atom.shared.add.u32 	%r67, [_ZZ16lsh_search_batch7LSH_GPUPK6__halfPiS3_iiE11local_count], 1;
	setp.gt.s32 	%p33, %r67, 1023;
	@%p33 bra 	$L__BB2_60;
	shl.b32 	%r256, %r67, 2;
	mov.u32 	%r257, _ZZ16lsh_search_batch7LSH_GPUPK6__halfPiS3_iiE16local_candidates;
	add.s32 	%r258, %r257, %r256;
	st.shared.u32 	[%r258], %r66;
$L__BB2_60:
	ld.global.u32 	%r68, [%rd15+4];
	shr.s32 	%r259, %r68, 31;
	shr.u32 	%r260, %r259, 27;
	add.s32 	%r261, %r68, %r260;
	shr.s32 	%r262, %r261, 5;
	shl.b32 	%r263, %r262, 2;
	add.s32 	%r265, %r122, %r263;
	and.b32  	%r266, %r68, 31;
	mov.b32 	%r267, 1;
	shl.b32 	%r268, %r267, %r266;
	atom.shared.or.b32 	%r269, [%r265], %r268;
	and.b32  	%r270, %r268, %r269;
	setp.ne.s32 	%p34, %r270, 0;
	@%p34 bra 	$L__BB2_63;
	atom.shared.add.u32 	%r69, [_ZZ16lsh_search_batch7LSH_GPUPK6__halfPiS3_iiE11local_count], 1;
	setp.gt.s32 	%p35, %r69, 1023;
	@%p35 bra 	$L__BB2_63;
	shl.b32 	%r271, %r69, 2;
	mov.u32 	%r272, _ZZ16lsh_search_batch7LSH_GPUPK6__halfPiS3_iiE16local_candidates;
	add.s32 	%r273, %r272, %r271;
	st.shared.u32 	[%r273], %r68;
$L__BB2_63:
	ld.global.u32 	%r70, [%rd15+8];
	shr.s32 	%r274, %r70, 31;
	shr.u32 	%r275, %r274, 27;
	add.s32 	%r276, %r70, %r275;
	shr.s32 	%r277, %r276, 5;
	shl.b32 	%r278, %r277, 2;
	add.s32 	%r280, %r122, %r278;
	and.b32  	%r281, %r70, 31;
	mov.b32 	%r282, 1;
	shl.b32 	%r283, %r282, %r281;
	atom.shared.or.b32 	%r284, [%r280], %r283;
	and.b32  	%r285, %r283, %r284;
	setp.ne.s32 	%p36, %r285, 0;
	@%p36 bra 	$L__BB2_66;
	atom.shared.add.u32 	%r71, [_ZZ16lsh_search_batch7LSH_GPUPK6__halfPiS3_iiE11local_count], 1;
	setp.gt.s32 	%p37, %r71, 1023;
	@%p37 bra 	$L__BB2_66;
	shl.b32 	%r286, %r71, 2;
	mov.u32 	%r287, _ZZ16lsh_search_batch7LSH_GPUPK6__halfPiS3_iiE16local_candidates;
	add.s32 	%r288, %r287, %r286;
	st.shared.u32 	[%r288], %r70;
$L__BB2_66:
	ld.global.u32 	%r72, [%rd15+12];
	shr.s32 	%r289, %r72, 31;
	shr.u32 	%r290, %r289, 27;
	add.s32 	%r291, %r72, %r290;
	shr.s32 	%r292, %r291, 5;
	shl.b32 	%r293, %r292, 2;
	add.s32 	%r295, %r122, %r293;
	and.b32  	%r296, %r72, 31;
	mov.b32 	%r297, 1;
	shl.b32 	%r298, %r297, %r296;
	atom.shared.or.b32 	%r299, [%r295], %r298;
	and.b32  	%r300, %r298, %r299;
	setp.ne.s32 	%p38, %r300, 0;
	@%p38 bra 	$L__BB2_69;
	atom.shared.add.u32 	%r73, [_ZZ16lsh_search_batch7LSH_GPUPK6__halfPiS3_iiE11local_count], 1;
	setp.gt.s32 	%p39, %r73, 1023;
	@%p39 bra 	$L__BB2_69;
	shl.b32 	%r301, %r73, 2;
	mov.u32 	%r302, _ZZ16lsh_search_batch7LSH_GPUPK6__halfPiS3_iiE16local_candidates;
	add.s32 	%r303, %r302, %r301;
	st.shared.u32 	[%r303], %r72;
$L__BB2_69:
	add.s32 	%r491, %r491, 4;
	setp.ne.s32 	%p40, %r491, %r492;
	@%p40 bra 	$L__BB2_57;
$L__BB2_70:
	setp.eq.s32 	%p41, %r63, 0;
	@%p41 bra 	$L__BB2_82;
	add.s32 	%r304, %r62, %r492;
	mul.wide.s32 	%rd33, %r304, 4;
	add.s64 	%rd16, %rd2, %rd33;
	ld.global.u32 	%r76, [%rd16];
	shr.s32 	%r305, %r76, 31;
	shr.u32 	%r306, %r305, 27;
	add.s32 	%r307, %r76, %r306;
	shr.s32 	%r308, %r307, 5;
	shl.b32 	%r309, %r308, 2;
	add.s32 	%r311, %r122, %r309;
	and.b32  	%r312, %r76, 31;
	mov.b32 	%r313, 1;
	shl.b32 	%r314, %r313, %r312;
	atom.shared.or.b32 	%r315, [%r311], %r314;
	and.b32  	%r316, %r314, %r315;
	setp.ne.s32 	%p42, %r316, 0;
	@%p42 bra 	$L__BB2_74;
	atom.shared.add.u32 	%r77, [_ZZ16lsh_search_batch7LSH_GPUPK6__halfPiS3_iiE11local_count], 1;
	setp.gt.s32 	%p43, %r77, 1023;
	@%p43 bra 	$L__BB2_74;
	shl.b32 	%r317, %r77, 2;
	mov.u32 	%r318, _ZZ16lsh_search_batch7LSH_GPUPK6__halfPiS3_iiE16local_candidates;
	add.s32 	%r319, %r318, %r317;
	st.shared.u32 	[%r319], %r76;
$L__BB2_74:
	setp.eq.s32 	%p44, %r63, 1;
	@%p44 bra 	$L__BB2_82;
	ld.global.u32 	%r78, [%rd16+4];
	shr.s32 	%r320, %r78, 31;
	shr.u32 	%r321, %r320, 27;
	add.s32 	%r322, %r78, %r321;
	shr.s32 	%r323, %r322, 5;
	shl.b32 	%r324, %r323, 2;
	add.s32 	%r326, %r122, %r324;
	and.b32  	%r327, %r78, 31;
	mov.b32 	%r328, 1;
	shl.b32 	%r329, %r328, %r327;
	atom.shared.or.b32 	%r330, [%r326], %r329;
	and.b32  	%r331, %r329, %r330;
	setp.ne.s32 	%p45, %r331, 0;
	@%p45 bra 	$L__BB2_78;
	atom.shared.add.u32 	%r79, [_ZZ16lsh_search_batch7LSH_GPUPK6__halfPiS3_iiE11local_count], 1;
	setp.gt.s32 	%p46, %r79, 1023;
	@%p46 bra 	$L__BB2_78;
	shl.b32 	%r332, %r79, 2;
	mov.u32 	%r333, _ZZ16lsh_search_batch7LSH_GPUPK6__halfPiS3_iiE16local_candidates;
	add.s32 	%r334, %r333, %r332;
	st.shared.u32 	[%r334], %r78;
$L__BB2_78:
	setp.eq.s32 	%p47, %r63, 2;
	@%p47 bra 	$L__BB2_82;
	ld.global.u32 	%r80, [%rd16+8];
	shr.s32 	%r335, %r80, 31;
	shr.u32 	%r336, %r335, 27;
	add.s32 	%r337, %r80, %r336;
	shr.s32 	%r338, %r337, 5;
	shl.b32 	%r339, %r338, 2;
	add.s32 	%r341, %r122, %r339;
	and.b32  	%r342, %r80, 31;
	mov.b32 	%r343, 1;
	shl.b32 	%r344, %r343, %r342;
	atom.shared.or.b32 	%r345, [%r341], %r344;
	and.b32  	%r346, %r344, %r345;
	setp.ne.s32 	%p48, %r346, 0;
	@%p48 bra 	$L__BB2_82;
	atom.shared.add.u32 	%r81, [_ZZ16lsh_search_batch7LSH_GPUPK6__halfPiS3_iiE11local_count], 1;
	setp.gt.s32 	%p49, %r81, 1023;
	@%p49 bra 	$L__BB2_82;
	shl.b32 	%r347, %r81, 2;
	mov.u32 	%r348, _ZZ16lsh_search_batch7LSH_GPUPK6__halfPiS3_iiE16local_candidates;
	add.s32 	%r349, %r348, %r347;
	st.shared.u32 	[%r349], %r80;
$L__BB2_82:
	add.s32 	%r490, %r490, %r8;
	setp.lt.s32 	%p50, %r490, %r1;
	@%p50 bra 	$L__BB2_54;
	bra.uni 	$L__BB2_112;
$L__BB2_83:
	mul.lo.s32 	%r84, %r493, %r3;
	mul.wide.u32 	%rd26, %r84, 4;
	add.s64 	%rd27, %rd3, %rd26;
	ld.global.u32 	%r130, [%rd27];
	min.s32 	%r85, %r130, %r4;
	setp.lt.s32 	%p8, %r85, 1;
	@%p8 bra 	$L__BB2_111;
	mul.lo.s32 	%r86, %r84, %r4;
	and.b32  	%r87, %r85, 3;
	setp.lt.u32 	%p9, %r85, 4;
	mov.b32 	%r495, 0;
	@%p9 bra 	$L__BB2_99;
	and.b32  	%r495, %r85, 2147483644;
	mov.b32 	%r494, 0;
$L__BB2_86:
	add.s32 	%r133, %r86, %r494;
	mul.wide.s32 	%rd28, %r133, 4;
	add.s64 	%rd17, %rd2, %rd28;
	ld.global.u32 	%r90, [%rd17];
	shr.s32 	%r134, %r90, 31;
	shr.u32 	%r135, %r134, 27;
	add.s32 	%r136, %r90, %r135;
	shr.s32 	%r137, %r136, 5;
	shl.b32 	%r138, %r137, 2;
	add.s32 	%r140, %r122, %r138;
	and.b32  	%r141, %r90, 31;
	mov.b32 	%r142, 1;
	shl.b32 	%r143, %r142, %r141;
	atom.shared.or.b32 	%r144, [%r140], %r143;
	and.b32  	%r145, %r143, %r144;
	setp.ne.s32 	%p10, %r145, 0;
	@%p10 bra 	$L__BB2_89;
	atom.shared.add.u32 	%r91, [_ZZ16lsh_search_batch7LSH_GPUPK6__halfPiS3_iiE11local_count], 1;
	setp.gt.s32 	%p11, %r91, 1023;
	@%p11 bra 	$L__BB2_89;
	shl.b32 	%r146, %r91, 2;
	mov.u32 	%r147, _ZZ16lsh_search_batch7LSH_GPUPK6__halfPiS3_iiE16local_candidates;
	add.s32 	%r148, %r147, %r146;
	st.shared.u32 	[%r148], %r90;
$L__BB2_89:
	ld.global.u32 	%r92, [%rd17+4];
	shr.s32 	%r149, %r92, 31;
	shr.u32 	%r150, %r149, 27;
	add.s32 	%r151, %r92, %r150;
	shr.s32 	%r152, %r151, 5;
	shl.b32 	%r153, %r152, 2;
	add.s32 	%r155, %r122, %r153;
	and.b32  	%r156, %r92, 31;
	mov.b32 	%r157, 1;
	shl.b32 	%r158, %r157, %r156;
	atom.shared.or.b32 	%r159, [%r155], %r158;
	and.b32  	%r160, %r158, %r159;
	setp.ne.s32 	%p12, %r160, 0;
	@%p12 bra 	$L__BB2_92;
	atom.shared.add.u32 	%r93, [_ZZ16lsh_search_batch7LSH_GPUPK6__halfPiS3_iiE11local_count], 1;
	setp.gt.s32 	%p13, %r93, 1023;
	@%p13 bra 	$L__BB2_92;
	shl.b32 	%r161, %r93, 2;
	mov.u32 	%r162, _ZZ16lsh_search_batch7LSH_GPUPK6__halfPiS3_iiE16local_candidates;
	add.s32 	%r163, %r162, %r161;
	st.shared.u32 	[%r163], %r92;
$L__BB2_92:
	ld.global.u32 	%r94, [%rd17+8];
	shr.s32 	%r164, %r94, 31;
	shr.u32 	%r165, %r164, 27;
	add.s32 	%r166, %r94, %r165;
	shr.s32 	%r167, %r166, 5;
	shl.b32 	%r168, %r167, 2;
	add.s32 	%r170, %r122, %r168;
	and.b32  	%r171, %r94, 31;
	mov.b32 	%r172, 1;
	shl.b32 	%r173, %r172, %r171;
	atom.shared.or.b32 	%r174, [%r170], %r173;
	and.b32  	%r175, %r173, %r174;
	setp.ne.s32 	%p14, %r175, 0;
	@%p14 bra 	$L__BB2_95;
	atom.shared.add.u32 	%r95, [_ZZ16lsh_search_batch7LSH_GPUPK6__halfPiS3_iiE11local_count], 1;
	setp.gt.s32 	%p15, %r95, 1023;
	@%p15 bra 	$L__BB2_95;
	shl.b32 	%r176, %r95, 2;
	mov.u32 	%r177, _ZZ16lsh_search_batch7LSH_GPUPK6__halfPiS3_iiE16local_candidates;
	add.s32 	%r178, %r177, %r176;
	st.shared.u32 	[%r178], %r94;
$L__BB2_95:
	ld.global.u32 	%r96, [%rd17+12];
	shr.s32 	%r179, %r96, 31;
	shr.u32 	%r180, %r179, 27;
	add.s32 	%r181, %r96, %r180;
	shr.s32 	%r182, %r181, 5;
	shl.b32 	%r183, %r182, 2;
	add.s32 	%r185, %r122, %r183;
	and.b32  	%r186, %r96, 31;
	mov.b32 	%r187, 1;
	shl.b32 	%r188, %r187, %r186;
	atom.shared.or.b32 	%r189, [%r185], %r188;
	and.b32  	%r190, %r188, %r189;
	setp.ne.s32 	%p16, %r190, 0;
	@%p16 bra 	$L__BB2_98;
	atom.shared.add.u32 	%r97, [_ZZ16lsh_search_batch7LSH_GPUPK6__halfPiS3_iiE11local_count], 1;
	setp.gt.s32 	%p17, %r97, 1023;
	@%p17 bra 	$L__BB2_98;
	shl.b32 	%r191, %r97, 2;
	mov.u32 	%r192, _ZZ16lsh_search_batch7LSH_GPUPK6__halfPiS3_iiE16local_candidates;
	add.s32 	%r193, %r192, %r191;
	st.shared.u32 	[%r193], %r96;
$L__BB2_98:
	add.s32 	%r494, %r494, 4;
	setp.ne.s32 	%p18, %r494, %r495;
	@%p18 bra 	$L__BB2_86;
$L__BB2_99:
	setp.eq.s32 	%p19, %r87, 0;
	@%p19 bra 	$L__BB2_111;
	add.s32 	%r194, %r86, %r495;
	mul.wide.s32 	%rd29, %r194, 4;
	add.s64 	%rd18, %rd2, %rd29;
	ld.global.u32 	%r100, [%rd18];
	shr.s32 	%r195, %r100, 31;
	shr.u32 	%r196, %r195, 27;
	add.s32 	%r197, %r100, %r196;
	shr.s32 	%r198, %r197, 5;
	shl.b32 	%r199, %r198, 2;
	add.s32 	%r201, %r122, %r199;
	and.b32  	%r202, %r100, 31;
	mov.b32 	%r203, 1;
	shl.b32 	%r204, %r203, %r202;
	atom.shared.or.b32 	%r205, [%r201], %r204;
	and.b32  	%r206, %r204, %r205;
	setp.ne.s32 	%p20, %r206, 0;
	@%p20 bra 	$L__BB2_103;
	atom.shared.add.u32 	%r101, [_ZZ16lsh_search_batch7LSH_GPUPK6__halfPiS3_iiE11local_count], 1;
	setp.gt.s32 	%p21, %r101, 1023;
	@%p21 bra 	$L__BB2_103;
	shl.b32 	%r207, %r101, 2;
	mov.u32 	%r208, _ZZ16lsh_search_batch7LSH_GPUPK6__halfPiS3_iiE16local_candidates;
	add.s32 	%r209, %r208, %r207;
	st.shared.u32 	[%r209], %r100;
$L__BB2_103:
	setp.eq.s32 	%p22, %r87, 1;
	@%p22 bra 	$L__BB2_111;
	ld.global.u32 	%r102, [%rd18+4];
	shr.s32 	%r210, %r102, 31;
	shr.u32 	%r211, %r210, 27;
	add.s32 	%r212, %r102, %r211;
	shr.s32 	%r213, %r212, 5;
	shl.b32 	%r214, %r213, 2;
	add.s32 	%r216, %r122, %r214;
	and.b32  	%r217, %r102, 31;
	mov.b32 	%r218, 1;
	shl.b32 	%r219, %r218, %r217;
	atom.shared.or.b32 	%r220, [%r216], %r219;
	and.b32  	%r221, %r219, %r220;
	setp.ne.s32 	%p23, %r221, 0;
	@%p23 bra 	$L__BB2_107;
	atom.shared.add.u32 	%r103, [_ZZ16lsh_search_batch7LSH_GPUPK6__halfPiS3_iiE11local_count], 1;
	setp.gt.s32 	%p24, %r103, 1023;
	@%p24 bra 	$L__BB2_107;
	shl.b32 	%r222, %r103, 2;
	mov.u32 	%r223, _ZZ16lsh_search_batch7LSH_GPUPK6__halfPiS3_iiE16local_candidates;
	add.s32 	%r224, %r223, %r222;
	st.shared.u32 	[%r224], %r102;
$L__BB2_107:
	setp.eq.s32 	%p25, %r87, 2;
	@%p25 bra 	$L__BB2_111;
	ld.global.u32 	%r104, [%rd18+8];
	shr.s32 	%r225, %r104, 31;
	shr.u32 	%r226, %r225, 27;
	add.s32 	%r227, %r104, %r226;
	shr.s32 	%r228, %r227, 5;
	shl.b32 	%r229, %r228, 2;
	add.s32 	%r231, %r122, %r229;
	and.b32  	%r232, %r104, 31;
	mov.b32 	%r233, 1;
	shl.b32 	%r234, %r233, %r232;
	atom.shared.or.b32 	%r235, [%r231], %r234;
	and.b32  	%r236, %r234, %r235;
	setp.ne.s32 	%p26, %r236, 0;
	@%p26 bra 	$L__BB2_111;
	atom.shared.add.u32 	%r105, [_ZZ16lsh_search_batch7LSH_GPUPK6__halfPiS3_iiE11local_count], 1;
	setp.gt.s32 	%p27, %r105, 1023;
	@%p27 bra 	$L__BB2_111;
	shl.b32 	%r237, %r105, 2;
	mov.u32 	%r238, _ZZ16lsh_search_batch7LSH_GPUPK6__halfPiS3_iiE16local_candidates;
	add.s32 	%r239, %r238, %r237;
	st.shared.u32 	[%r239], %r104;
$L__BB2_111:
	add.s32 	%r493, %r493, %r8;
	setp.lt.s32 	%p28, %r493, %r1;
	@%p28 bra 	$L__BB2_83;
$L__BB2_112:
	setp.ne.s32 	%p81, %r496, 0;
	bar.sync 	0;
	ld.shared.u32 	%r471, [_ZZ16lsh_search_batch7LSH_GPUPK6__halfPiS3_iiE11local_count];
	min.s32 	%r107, %r471, %r111;
	@%p81 bra 	$L__BB2_114;
	cvta.to.global.u64 	%rd78, %rd22;
	mul.wide.u32 	%rd79, %r6, 4;
	add.s64 	%rd80, %rd78, %rd79;
	st.global.u32 	[%rd80], %r107;
$L__BB2_114:
	setp.ge.s32 	%p82, %r496, %r107;
	@%p82 bra 	$L__BB2_117;
	mul.lo.s32 	%r108, %r111, %r6;
	cvta.to.global.u64 	%rd19, %rd21;
	mov.u32 	%r473, _ZZ16lsh_search_batch7LSH_GPUPK6__halfPiS3_iiE16local_candidates;
$L__BB2_116:
	shl.b32 	%r472, %r496, 2;
	add.s32 	%r474, %r473, %r472;
	ld.shared.u32 	%r475, [%r474];
	add.s32 	%r476, %r496, %r108;
	mul.wide.s32 	%rd81, %r476, 4;
	add.s64 	%rd82, %rd19, %rd81;
	st.global.u32 	[%rd82], %r475;
	add.s32 	%r496, %r496, %r8;
	setp.lt.s32 	%p83, %r496, %r107;
	@%p83 bra 	$L__BB2_116;
$L__BB2_117:
	ret;

}
	// .globl	_Z21lsh_multiprobe_search7LSH_GPUPK6__halfPiS3_iii
.visible .entry _Z21lsh_multiprobe_search7LSH_GPUPK6__halfPiS3_iii(
	.param .align 8 .b8 _Z21lsh_multiprobe_search7LSH_GPUPK6__halfPiS3_iii_param_0[48],
	.param .u64 .ptr .align 1 _Z21lsh_multiprobe_search7LSH_GPUPK6__halfPiS3_iii_param_1,
	.param .u64 .ptr .align 1 _Z21lsh_multiprobe_search7LSH_GPUPK6__halfPiS3_iii_param_2,
	.param .u64 .ptr .align 1 _Z21lsh_multiprobe_search7LSH_GPUPK6__halfPiS3_iii_param_3,
	.param .u32 _Z21lsh_multiprobe_search7LSH_GPUPK6__halfPiS3_iii_param_4,
	.param .u32 _Z21lsh_multiprobe_search7LSH_GPUPK6__halfPiS3_iii_param_5,
	.param .u32 _Z21lsh_multiprobe_search7LSH_GPUPK6__halfPiS3_iii_param_6
)
{
	.reg .pred 	%p<90>;
	.reg .b16 	%rs<21>;
	.reg .b32 	%r<517>;
	.reg .b32 	%f<67>;
	.reg .b64 	%rd<85>;
	// demoted variable
	.shared .align 4 .b8 _ZZ21lsh_multiprobe_search7LSH_GPUPK6__halfPiS3_iiiE11seen_bitmap[16384];
	// demoted variable
	.shared .align 4 .b8 _ZZ21lsh_multiprobe_search7LSH_GPUPK6__halfPiS3_iiiE16local_candidates[8192];
	// demoted variable
	.shared .align 4 .u32 _ZZ21lsh_multiprobe_search7LSH_GPUPK6__halfPiS3_iiiE11local_count;
	ld.param.v2.u32 	{%r1, %r2}, [_Z21lsh_multiprobe_search7LSH_GPUPK6__halfPiS3_iii_param_0+24];
	ld.param.v2.u32 	{%r3, %r4}, [_Z21lsh_multiprobe_search7LSH_GPUPK6__halfPiS3_iii_param_0+32];
	ld.param.u32 	%r5, [_Z21lsh_multiprobe_search7LSH_GPUPK6__halfPiS3_iii_param_0+40];
	ld.param.u64 	%rd23, [_Z21lsh_multiprobe_search7LSH_GPUPK6__halfPiS3_iii_param_0+16];
	ld.param.u64 	%rd24, [_Z21lsh_multiprobe_search7LSH_GPUPK6__halfPiS3_iii_param_0+8];
	ld.param.u64 	%rd25, [_Z21lsh_multiprobe_search7LSH_GPUPK6__halfPiS3_iii_param_0];
	ld.param.u64 	%rd20, [_Z21lsh_multiprobe_search7LSH_GPUPK6__halfPiS3_iii_param_1];
	ld.param.u64 	%rd21, [_Z21lsh_multiprobe_search7LSH_GPUPK6__halfPiS3_iii_param_2];
	ld.param.u64 	%rd22, [_Z21lsh_multiprobe_search7LSH_GPUPK6__halfPiS3_iii_param_3];
	ld.param.u32 	%r122, [_Z21lsh_multiprobe_search7LSH_GPUPK6__halfPiS3_iii_param_4];
	ld.param.u32 	%r120, [_Z21lsh_multiprobe_search7LSH_GPUPK6__halfPiS3_iii_param_5];
	ld.param.u32 	%r121, [_Z21lsh_multiprobe_search7LSH_GPUPK6__halfPiS3_iii_param_6];
	cvta.to.global.u64 	%rd1, %rd25;
	cvta.to.global.u64 	%rd2, %rd24;
	cvta.to.global.u64 	%rd3, %rd23;
	mov.u32 	%r6, %ctaid.x;
	setp.ge.s32 	%p1, %r6, %r122;
	@%p1 bra 	$L__BB3_128;
	cvta.to.global.u64 	%rd4, %rd20;
	mul.lo.s32 	%r123, %r5, %r6;
	cvt.s64.s32 	%rd5, %r123;
	mov.u32 	%r516, %tid.x;
	mov.u32 	%r8, %ntid.x;
	add.s32 	%r124, %r516, %r8;
	cvt.u16.u32 	%rs2, %r124;
	xor.b16  	%rs3, %rs2, 4095;
	cvt.u16.u32 	%rs4, %r8;
	div.u16 	%rs5, %rs3, %rs4;
	and.b16  	%rs1, %rs5, 3;
	setp.eq.s16 	%p2, %rs1, 2;
	mov.u32 	%r496, %r516;
	@%p2 bra 	$L__BB3_4;
	cvt.u32.u16 	%r9, %rs1;
	mov.b32 	%r495, 0;
	mov.u32 	%r496, %r516;
$L__BB3_3:
	.pragma "nounroll";
	shl.b32 	%r126, %r496, 2;
	mov.u32 	%r127, _ZZ21lsh_multiprobe_search7LSH_GPUPK6__halfPiS3_iiiE11seen_bitmap;
	add.s32 	%r128, %r127, %r126;
	mov.b32 	%r129, 0;
	st.shared.u32 	[%r128], %r129;
	add.s32 	%r496, %r496, %r8;
	add.s32 	%r495, %r495, 1;
	xor.b32  	%r130, %r495, %r9;
	setp.ne.s32 	%p3, %r130, 2;
	@%p3 bra 	$L__BB3_3;
$L__BB3_4:
	mov.u32 	%r132, _ZZ21lsh_multiprobe_search7LSH_GPUPK6__halfPiS3_iiiE11seen_bitmap;
	shl.b32 	%r135, %r8, 2;
$L__BB3_5:
	shl.b32 	%r131, %r496, 2;
	add.s32 	%r133, %r132, %r131;
	mov.b32 	%r134, 0;
	st.shared.u32 	[%r133], %r134;
	add.s32 	%r136, %r133, %r135;
	st.shared.u32 	[%r136], %r134;
	add.s32 	%r137, %r136, %r135;
	st.shared.u32 	[%r137], %r134;
	add.s32 	%r138, %r137, %r135;
	st.shared.u32 	[%r138], %r134;
	add.s32 	%r496, %r135, %r496;
	setp.lt.u32 	%p4, %r496, 4096;
	@%p4 bra 	$L__BB3_5;
	setp.ne.s32 	%p5, %r516, 0;
	@%p5 bra 	$L__BB3_8;
	mov.b32 	%r139, 0;
	st.shared.u32 	[_ZZ21lsh_multiprobe_search7LSH_GPUPK6__halfPiS3_iiiE11local_count], %r139;
$L__BB3_8:
	bar.sync 	0;
	setp.lt.s32 	%p6, %r1, 1;
	@%p6 bra 	$L__BB3_123;
	setp.gt.s32 	%p7, %r2, 0;
	@%p7 bra 	$L__BB3_43;
	mov.b32 	%r512, 0;
$L__BB3_11:
	setp.ge.s32 	%p8, %r516, %r121;
	@%p8 bra 	$L__BB3_42;
	mul.lo.s32 	%r90, %r512, %r3;
	mov.u32 	%r513, %r516;
$L__BB3_13:
	rem.u32 	%r141, %r513, %r3;
	add.s32 	%r92, %r141, %r90;
	mul.wide.u32 	%rd26, %r92, 4;
	add.s64 	%rd27, %rd3, %rd26;
	ld.global.u32 	%r142, [%rd27];
	min.s32 	%r93, %r142, %r4;
	setp.lt.s32 	%p9, %r93, 1;
	@%p9 bra 	$L__BB3_41;
	mul.lo.s32 	%r94, %r92, %r4;
	and.b32  	%r95, %r93, 3;
	setp.lt.u32 	%p10, %r93, 4;
	mov.b32 	%r515, 0;
	@%p10 bra 	$L__BB3_29;
	and.b32  	%r515, %r93, 2147483644;
	mov.b32 	%r514, 0;
$L__BB3_16:
	add.s32 	%r145, %r94, %r514;
	mul.wide.s32 	%rd28, %r145, 4;
	add.s64 	%rd17, %rd2, %rd28;
	ld.global.u32 	%r98, [%rd17];
	shr.s32 	%r146, %r98, 31;
	shr.u32 	%r147, %r146, 27;
	add.s32 	%r148, %r98, %r147;
	shr.s32 	%r149, %r148, 5;
	shl.b32 	%r150, %r149, 2;
	add.s32 	%r152, %r132, %r150;
	and.b32  	%r153, %r98, 31;
	mov.b32 	%r154, 1;
	shl.b32 	%r155, %r154, %r153;
	atom.shared.or.b32 	%r156, [%r152], %r155;
	and.b32  	%r157, %r155, %r156;
	setp.ne.s32 	%p11, %r157, 0;
	@%p11 bra 	$L__BB3_19;
	atom.shared.add.u32 	%r99, [_ZZ21lsh_multiprobe_search7LSH_GPUPK6__halfPiS3_iiiE11local_count], 1;
	setp.gt.s32 	%p12, %r99, 2047;
	@%p12 bra 	$L__BB3_19;
	shl.b32 	%r158, %r99, 2;
	mov.u32 	%r159, _ZZ21lsh_multiprobe_search7LSH_GPUPK6__halfPiS3_iiiE16local_candidates;
	add.s32 	%r160, %r159, %r158;
	st.shared.u32 	[%r160], %r98;
$L__BB3_19:
	ld.global.u32 	%r100, [%rd17+4];
	shr.s32 	%r161, %r100, 31;
	shr.u32 	%r162, %r161, 27;
	add.s32 	%r163, %r100, %r162;
	shr.s32 	%r164, %r163, 5;
	shl.b32 	%r165, %r164, 2;
	add.s32 	%r167, %r132, %r165;
	and.b32  	%r168, %r100, 31;
	mov.b32 	%r169, 1;
	shl.b32 	%r170, %r169, %r168;
	atom.shared.or.b32 	%r171, [%r167], %r170;
	and.b32  	%r172, %r170, %r171;
	setp.ne.s32 	%p13, %r172, 0;
	@%p13 bra 	$L__BB3_22;
	atom.shared.add.u32 	%r101, [_ZZ21lsh_multiprobe_search7LSH_GPUPK6__halfPiS3_iiiE11local_count], 1;
	setp.gt.s32 	%p14, %r101, 2047;
	@%p14 bra 	$L__BB3_22;
	shl.b32 	%r173, %r101, 2;
	mov.u32 	%r174, _ZZ21lsh_multiprobe_search7LSH_GPUPK6__halfPiS3_iiiE16local_candidates;
	add.s32 	%r175, %r174, %r173;
	st.shared.u32 	[%r175], %r100;
$L__BB3_22:
	ld.global.u32 	%r102, [%rd17+8];
	shr.s32 	%r176, %r102, 31;
	shr.u32 	%r177, %r176, 27;
	add.s32 	%r178, %r102, %r177;
	shr.s32 	%r179, %r178, 5;
	shl.b32 	%r180, %r179, 2;
	add.s32 	%r182, %r132, %r180;
	and.b32  	%r183, %r102, 31;
	mov.b32 	%r184, 1;
	shl.b32 	%r185, %r184, %r183;
	atom.shared.or.b32 	%r186, [%r182], %r185;
	and.b32  	%r187, %r185, %r186;
	setp.ne.s32 	%p15, %r187, 0;
	@%p15 bra 	$L__BB3_25;
	atom.shared.add.u32 	%r103, [_ZZ21lsh_multiprobe_search7LSH_GPUPK6__halfPiS3_iiiE11local_count], 1;
	setp.gt.s32 	%p16, %r103, 2047;
	@%p16 bra 	$L__BB3_25;
	shl.b32 	%r188, %r103, 2;
	mov.u32 	%r189, _ZZ21lsh_multiprobe_search7LSH_GPUPK6__halfPiS3_iiiE16local_candidates;
	add.s32 	%r190, %r189, %r188;
	st.shared.u32 	[%r190], %r102;
$L__BB3_25:
	ld.global.u32 	%r104, [%rd17+12];
	shr.s32 	%r191, %r104, 31;
	shr.u32 	%r192, %r191, 27;
	add.s32 	%r193, %r104, %r192;
	shr.s32 	%r194, %r193, 5;
	shl.b32 	%r195, %r194, 2;
	add.s32 	%r197, %r132, %r195;
	and.b32  	%r198, %r104, 31;
	mov.b32 	%r199, 1;
	shl.b32 	%r200, %r199, %r198;
	atom.shared.or.b32 	%r201, [%r197], %r200;
	and.b32  	%r202, %r200, %r201;
	setp.ne.s32 	%p17, %r202, 0;
	@%p17 bra 	$L__BB3_28;
	atom.shared.add.u32 	%r105, [_ZZ21lsh_multiprobe_search7LSH_GPUPK6__halfPiS3_iiiE11local_count], 1;
	setp.gt.s32 	%p18, %r105, 2047;
	@%p18 bra 	$L__BB3_28;
	shl.b32 	%r203, %r105, 2;
	mov.u32 	%r204, _ZZ21lsh_multiprobe_search7LSH_GPUPK6__halfPiS3_iiiE16local_candidates;
	add.s32 	%r205, %r204, %r203;
	st.shared.u32 	[%r205], %r104;
$L__BB3_28:
	add.s32 	%r514, %r514, 4;
	setp.ne.s32 	%p19, %r514, %r515;
	@%p19 bra 	$L__BB3_16;
$L__BB3_29:
	setp.eq.s32 	%p20, %r95, 0;
	@%p20 bra 	$L__BB3_41;
	add.s32 	%r206, %r94, %r515;
	mul.wide.s32 	%rd29, %r206, 4;
	add.s64 	%rd18, %rd2, %rd29;
	ld.global.u32 	%r108, [%rd18];
	shr.s32 	%r207, %r108, 31;
	shr.u32 	%r208, %r207, 27;
	add.s32 	%r209, %r108, %r208;
	shr.s32 	%r210, %r209, 5;
	shl.b32 	%r211, %r210, 2;
	add.s32 	%r213, %r132, %r211;
	and.b32  	%r214, %r108, 31;
	mov.b32 	%r215, 1;
	shl.b32 	%r216, %r215, %r214;
	atom.shared.or.b32 	%r217, [%r213], %r216;
	and.b32  	%r218, %r216, %r217;
	setp.ne.s32 	%p21, %r218, 0;
	@%p21 bra 	$L__BB3_33;
	atom.shared.add.u32 	%r109, [_ZZ21lsh_multiprobe_search7LSH_GPUPK6__halfPiS3_iiiE11local_count], 1;
	setp.gt.s32 	%p22, %r109, 2047;
	@%p22 bra 	$L__BB3_33;
	shl.b32 	%r219, %r109, 2;
	mov.u32 	%r220, _ZZ21lsh_multiprobe_search7LSH_GPUPK6__halfPiS3_iiiE16local_candidates;
	add.s32 	%r221, %r220, %r219;
	st.shared.u32 	[%r221], %r108;
$L__BB3_33:
	setp.eq.s32 	%p23, %r95, 1;
	@%p23 bra 	$L__BB3_41;
	ld.global.u32 	%r110, [%rd18+4];
	shr.s32 	%r222, %r110, 31;
	shr.u32 	%r223, %r222, 27;
	add.s32 	%r224, %r110, %r223;
	shr.s32 	%r225, %r224, 5;
	shl.b32 	%r226, %r225, 2;
	add.s32 	%r228, %r132, %r226;
	and.b32  	%r229, %r110, 31;
	mov.b32 	%r230, 1;
	shl.b32 	%r231, %r230, %r229;
	atom.shared.or.b32 	%r232, [%r228], %r231;
	and.b32  	%r233, %r231, %r232;
	setp.ne.s32 	%p24, %r233, 0;
	@%p24 bra 	$L__BB3_37;
	atom.shared.add.u32 	%r111, [_ZZ21lsh_multiprobe_search7LSH_GPUPK6__halfPiS3_iiiE11local_count], 1;
	setp.gt.s32 	%p25, %r111, 2047;
	@%p25 bra 	$L__BB3_37;
	shl.b32 	%r234, %r111, 2;
	mov.u32 	%r235, _ZZ21lsh_multiprobe_search7LSH_GPUPK6__halfPiS3_iiiE16local_candidates;
	add.s32 	%r236, %r235, %r234;
	st.shared.u32 	[%r236], %r110;
$L__BB3_37:
	setp.eq.s32 	%p26, %r95, 2;
	@%p26 bra 	$L__BB3_41;
	ld.global.u32 	%r112, [%rd18+8];
	shr.s32 	%r237, %r112, 31;
	shr.u32 	%r238, %r237, 27;
	add.s32 	%r239, %r112, %r238;
	shr.s32 	%r240, %r239, 5;
	shl.b32 	%r241, %r240, 2;
	add.s32 	%r243, %r132, %r241;
	and.b32  	%r244, %r112, 31;
	mov.b32 	%r245, 1;
	shl.b32 	%r246, %r245, %r244;
	atom.shared.or.b32 	%r247, [%r243], %r246;
	and.b32  	%r248, %r246, %r247;
	setp.ne.s32 	%p27, %r248, 0;
	@%p27 bra 	$L__BB3_41;
	atom.shared.add.u32 	%r113, [_ZZ21lsh_multiprobe_search7LSH_GPUPK6__halfPiS3_iiiE11local_count], 1;
	setp.gt.s32 	%p28, %r113, 2047;
	@%p28 bra 	$L__BB3_41;
	shl.b32 	%r249, %r113, 2;
	mov.u32 	%r250, _ZZ21lsh_multiprobe_search7LSH_GPUPK6__halfPiS3_iiiE16local_candidates;
	add.s32 	%r251, %r250, %r249;
	st.shared.u32 	[%r251], %r112;
$L__BB3_41:
	add.s32 	%r513, %r513, %r8;
	setp.lt.s32 	%p29, %r513, %r121;
	@%p29 bra 	$L__BB3_13;
$L__BB3_42:
	add.s32 	%r512, %r512, 1;
	setp.ne.s32 	%p30, %r512, %r1;
	@%p30 bra 	$L__BB3_11;
	bra.uni 	$L__BB3_123;
$L__BB3_43:
	setp.gt.s32 	%p31, %r5, 0;
	@%p31 bra 	$L__BB3_77;
	mov.b32 	%r508, 0;
$L__BB3_45:
	setp.ge.s32 	%p32, %r516, %r121;
	@%p32 bra 	$L__BB3_76;
	mul.lo.s32 	%r63, %r508, %r3;
	mov.u32 	%r509, %r516;
$L__BB3_47:
	rem.u32 	%r253, %r509, %r3;
	add.s32 	%r65, %r253, %r63;
	mul.wide.u32 	%rd30, %r65, 4;
	add.s64 	%rd31, %rd3, %rd30;
	ld.global.u32 	%r254, [%rd31];
	min.s32 	%r66, %r254, %r4;
	setp.lt.s32 	%p33, %r66, 1;
	@%p33 bra 	$L__BB3_75;
	mul.lo.s32 	%r67, %r65, %r4;
	and.b32  	%r68, %r66, 3;
	setp.lt.u32 	%p34, %r66, 4;
	mov.b32 	%r511, 0;
	@%p34 bra 	$L__BB3_63;
	and.b32  	%r511, %r66, 2147483644;
	mov.b32 	%r510, 0;
$L__BB3_50:
	add.s32 	%r257, %r67, %r510;
	mul.wide.s32 	%rd32, %r257, 4;
	add.s64 	%rd15, %rd2, %rd32;
	ld.global.u32 	%r71, [%rd15];
	shr.s32 	%r258, %r71, 31;
	shr.u32 	%r259, %r258, 27;
	add.s32 	%r260, %r71, %r259;
	shr.s32 	%r261, %r260, 5;
	shl.b32 	%r262, %r261, 2;
	add.s32 	%r264, %r132, %r262;
	and.b32  	%r265, %r71, 31;
	mov.b32 	%r266, 1;
	shl.b32 	%r267, %r266, %r265;
	atom.shared.or.b32 	%r268, [%r264], %r267;
	and.b32  	%r269, %r267, %r268;
	setp.ne.s32 	%p35, %r269, 0;
	@%p35 bra 	$L__BB3_53;
	atom.shared.add.u32 	%r72, [_ZZ21lsh_multiprobe_search7LSH_GPUPK6__halfPiS3_iiiE11local_count], 1;
	setp.gt.s32 	%p36, %r72, 2047;
	@%p36 bra 	$L__BB3_53;
	shl.b32 	%r270, %r72, 2;
	mov.u32 	%r271, _ZZ21lsh_multiprobe_search7LSH_GPUPK6__halfPiS3_iiiE16local_candidates;
	add.s32 	%r272, %r271, %r270;
	st.shared.u32 	[%r272], %r71;
$L__BB3_53:
	ld.global.u32 	%r73, [%rd15+4];
	shr.s32 	%r273, %r73, 31;
	shr.u32 	%r274, %r273, 27;
	add.s32 	%r275, %r73, %r274;
	shr.s32 	%r276, %r275, 5;
	shl.b32 	%r277, %r276, 2;
	add.s32 	%r279, %r132, %r277;
	and.b32  	%r280, %r73, 31;
	mov.b32 	%r281, 1;
	shl.b32 	%r282, %r281, %r280;
	atom.shared.or.b32 	%r283, [%r279], %r282;
	and.b32  	%r284, %r282, %r283;
	setp.ne.s32 	%p37, %r284, 0;
	@%p37 bra 	$L__BB3_56;
	atom.shared.add.u32 	%r74, [_ZZ21lsh_multiprobe_search7LSH_GPUPK6__halfPiS3_iiiE11local_count], 1;
	setp.gt.s32 	%p38, %r74, 2047;
	@%p38 bra 	$L__BB3_56;
	shl.b32 	%r285, %r74, 2;
	mov.u32 	%r286, _ZZ21lsh_multiprobe_search7LSH_GPUPK6__halfPiS3_iiiE16local_candidates;
	add.s32 	%r287, %r286, %r285;
	st.shared.u32 	[%r287], %r73;
$L__BB3_56:
	ld.global.u32 	%r75, [%rd15+8];
	shr.s32 	%r288, %r75, 31;
	shr.u32 	%r289, %r288, 27;
	add.s32 	%r290, %r75, %r289;
	shr.s32 	%r291, %r290, 5;
	shl.b32 	%r292, %r291, 2;
	add.s32 	%r294, %r132, %r292;
	and.b32  	%r295, %r75, 31;
	mov.b32 	%r296, 1;
	shl.b32 	%r297, %r296, %r295;
	atom.shared.or.b32 	%r298, [%r294], %r297;
	and.b32  	%r299, %r297, %r298;
	setp.ne.s32 	%p39, %r299, 0;
	@%p39 bra 	$L__BB3_59;
	atom.shared.add.u32 	%r76, [_ZZ21lsh_multiprobe_search7LSH_GPUPK6__halfPiS3_iiiE11local_count], 1;
	setp.gt.s32 	%p40, %r76, 2047;
	@%p40 bra 	$L__BB3_59;
	shl.b32 	%r300, %r76, 2;
	mov.u32 	%r301, _ZZ21lsh_multiprobe_search7LSH_GPUPK6__halfPiS3_iiiE16local_candidates;
	add.s32 	%r302, %r301, %r300;
	st.shared.u32 	[%r302], %r75;
$L__BB3_59:
	ld.global.u32 	%r77, [%rd15+12];
	shr.s32 	%r303, %r77, 31;
	shr.u32 	%r304, %r303, 27;
	add.s32 	%r305, %r77, %r304;
	shr.s32 	%r306, %r305, 5;
	shl.b32 	%r307, %r306, 2;
	add.s32 	%r309, %r132, %r307;
	and.b32  	%r310, %r77, 31;
	mov.b32 	%r311, 1;
	shl.b32 	%r312, %r311, %r310;
	atom.shared.or.b32 	%r313, [%r309], %r312;
	and.b32  	%r314, %r312, %r313;
	setp.ne.s32 	%p41, %r314, 0;
	@%p41 bra 	$L__BB3_62;
	atom.shared.add.u32 	%r78, [_ZZ21lsh_multiprobe_search7LSH_GPUPK6__halfPiS3_iiiE11local_count], 1;
	setp.gt.s32 	%p42, %r78, 2047;
	@%p42 bra 	$L__BB3_62;
	shl.b32 	%r315, %r78, 2;
	mov.u32 	%r316, _ZZ21lsh_multiprobe_search7LSH_GPUPK6__halfPiS3_iiiE16local_candidates;
	add.s32 	%r317, %r316, %r315;
	st.shared.u32 	[%r317], %r77;
$L__BB3_62:
	add.s32 	%r510, %r510, 4;
	setp.ne.s32 	%p43, %r510, %r511;
	@%p43 bra 	$L__BB3_50;
$L__BB3_63:
	setp.eq.s32 	%p44, %r68, 0;
	@%p44 bra 	$L__BB3_75;
	add.s32 	%r318, %r67, %r511;
	mul.wide.s32 	%rd33, %r318, 4;
	add.s64 	%rd16, %rd2, %rd33;
	ld.global.u32 	%r81, [%rd16];
	shr.s32 	%r319, %r81, 31;
	shr.u32 	%r320, %r319, 27;
	add.s32 	%r321, %r81, %r320;
	shr.s32 	%r322, %r321, 5;
	shl.b32 	%r323, %r322, 2;
	add.s32 	%r325, %r132, %r323;
	and.b32  	%r326, %r81, 31;
	mov.b32 	%r327, 1;
	shl.b32 	%r328, %r327, %r326;
	atom.shared.or.b32 	%r329, [%r325], %r328;
	and.b32  	%r330, %r328, %r329;
	setp.ne.s32 	%p45, %r330, 0;
	@%p45 bra 	$L__BB3_67;
	atom.shared.add.u32 	%r82, [_ZZ21lsh_multiprobe_search7LSH_GPUPK6__halfPiS3_iiiE11local_count], 1;
	setp.gt.s32 	%p46, %r82, 2047;
	@%p46 bra 	$L__BB3_67;
	shl.b32 	%r331, %r82, 2;
	mov.u32 	%r332, _ZZ21lsh_multiprobe_search7LSH_GPUPK6__halfPiS3_iiiE16local_candidates;
	add.s32 	%r333, %r332, %r331;
	st.shared.u32 	[%r333], %r81;
$L__BB3_67:
	setp.eq.s32 	%p47, %r68, 1;
	@%p47 bra 	$L__BB3_75;
	ld.global.u32 	%r83, [%rd16+4];
	shr.s32 	%r334, %r83, 31;
	shr.u32 	%r335, %r334, 27;
	add.s32 	%r336, %r83, %r335;
	shr.s32 	%r337, %r336, 5;
	shl.b32 	%r338, %r337, 2;
	add.s32 	%r340, %r132, %r338;
	and.b32  	%r341, %r83, 31;
	mov.b32 	%r342, 1;
	shl.b32 	%r343, %r342, %r341;
	atom.shared.or.b32 	%r344, [%r340], %r343;
	and.b32  	%r345, %r343, %r344;
	setp.ne.s32 	%p48, %r345, 0;
	@%p48 bra 	$L__BB3_71;
	atom.shared.add.u32 	%r84, [_ZZ21lsh_multiprobe_search7LSH_GPUPK6__halfPiS3_iiiE11local_count], 1;
	setp.gt.s32 	%p49, %r84, 2047;
	@%p49 bra 	$L__BB3_71;
	shl.b32 	%r346, %r84, 2;
	mov.u32 	%r347, _ZZ21lsh_multiprobe_search7LSH_GPUPK6__halfPiS3_iiiE16local_candidates;
	add.s32 	%r348, %r347, %r346;
	st.shared.u32 	[%r348], %r83;
$L__BB3_71:
	setp.eq.s32 	%p50, %r68, 2;
	@%p50 bra 	$L__BB3_75;
	ld.global.u32 	%r85, [%rd16+8];
	shr.s32 	%r349, %r85, 31;
	shr.u32 	%r350, %r349, 27;
	add.s32 	%r351, %r85, %r350;
	shr.s32 	%r352, %r351, 5;
	shl.b32 	%r353, %r352, 2;
	add.s32 	%r355, %r132, %r353;
	and.b32  	%r356, %r85, 31;
	mov.b32 	%r357, 1;
	shl.b32 	%r358, %r357, %r356;
	atom.shared.or.b32 	%r359, [%r355], %r358;
	and.b32  	%r360, %r358, %r359;
	setp.ne.s32 	%p51, %r360, 0;
	@%p51 bra 	$L__BB3_75;
	atom.shared.add.u32 	%r86, [_ZZ21lsh_multiprobe_search7LSH_GPUPK6__halfPiS3_iiiE11local_count], 1;
	setp.gt.s32 	%p52, %r86, 2047;
	@%p52 bra 	$L__BB3_75;
	shl.b32 	%r361, %r86, 2;
	mov.u32 	%r362, _ZZ21lsh_multiprobe_search7LSH_GPUPK6__halfPiS3_iiiE16local_candidates;
	add.s32 	%r363, %r362, %r361;
	st.shared.u32 	[%r363], %r85;
$L__BB3_75:
	add.s32 	%r509, %r509, %r8;
	setp.lt.s32 	%p53, %r509, %r121;
	@%p53 bra 	$L__BB3_47;
$L__BB3_76:
	add.s32 	%r508, %r508, 1;
	setp.eq.s32 	%p54, %r508, %r1;
	@%p54 bra 	$L__BB3_123;
	bra.uni 	$L__BB3_45;
$L__BB3_77:
	and.b32  	%r17, %r5, 7;
	and.b32  	%r18, %r5, 3;
	and.b32  	%r19, %r5, 2147483640;
	and.b32  	%r20, %r5, 1;
	neg.s32 	%r21, %r19;
	shl.b64 	%rd34, %rd5, 1;
	add.s64 	%rd35, %rd34, %rd4;
	add.s64 	%rd6, %rd35, 8;
	mov.b32 	%r498, 0;
$L__BB3_78:
	mul.lo.s32 	%r366, %r5, %r2;
	mul.lo.s32 	%r367, %r366, %r498;
	cvt.s64.s32 	%rd7, %r367;
	mov.b32 	%r502, 0;
	mov.u32 	%r503, %r502;
$L__BB3_79:
	setp.lt.u32 	%p55, %r5, 8;
	mul.lo.s32 	%r52, %r502, %r5;
	mov.f32 	%f66, 0f00000000;
	mov.b32 	%r506, 0;
	@%p55 bra 	$L__BB3_82;
	cvt.u64.u32 	%rd36, %r52;
	add.s64 	%rd37, %rd7, %rd36;
	shl.b64 	%rd38, %rd37, 2;
	add.s64 	%rd39, %rd1, %rd38;
	add.s64 	%rd83, %rd39, 16;
	mov.f32 	%f66, 0f00000000;
	mov.u64 	%rd84, %rd6;
	mov.u32 	%r504, %r21;
$L__BB3_81:
	.pragma "nounroll";
	ld.global.u16 	%rs6, [%rd84+-8];
	// begin inline asm
	{  cvt.f32.f16 %f16, %rs6;}

	// end inline asm
	ld.global.f32 	%f24, [%rd83+-16];
	fma.rn.f32 	%f25, %f16, %f24, %f66;
	ld.global.u16 	%rs7, [%rd84+-6];
	// begin inline asm
	{  cvt.f32.f16 %f17, %rs7;}

	// end inline asm
	ld.global.f32 	%f26, [%rd83+-12];
	fma.rn.f32 	%f27, %f17, %f26, %f25;
	ld.global.u16 	%rs8, [%rd84+-4];
	// begin inline asm
	{  cvt.f32.f16 %f18, %rs8;}

	// end inline asm
	ld.global.f32 	%f28, [%rd83+-8];
	fma.rn.f32 	%f29, %f18, %f28, %f27;
	ld.global.u16 	%rs9, [%rd84+-2];
	// begin inline asm
	{  cvt.f32.f16 %f19, %rs9;}

	// end inline asm
	ld.global.f32 	%f30, [%rd83+-4];
	fma.rn.f32 	%f31, %f19, %f30, %f29;
	ld.global.u16 	%rs10, [%rd84];
	// begin inline asm
	{  cvt.f32.f16 %f20, %rs10;}

	// end inline asm
	ld.global.f32 	%f32, [%rd83];
	fma.rn.f32 	%f33, %f20, %f32, %f31;
	ld.global.u16 	%rs11, [%rd84+2];
	// begin inline asm
	{  cvt.f32.f16 %f21, %rs11;}

	// end inline asm
	ld.global.f32 	%f34, [%rd83+4];
	fma.rn.f32 	%f35, %f21, %f34, %f33;
	ld.global.u16 	%rs12, [%rd84+4];
	// begin inline asm
	{  cvt.f32.f16 %f22, %rs12;}

	// end inline asm
	ld.global.f32 	%f36, [%rd83+8];
	fma.rn.f32 	%f37, %f22, %f36, %f35;
	ld.global.u16 	%rs13, [%rd84+6];
	// begin inline asm
	{  cvt.f32.f16 %f23, %rs13;}

	// end inline asm
	ld.global.f32 	%f38, [%rd83+12];
	fma.rn.f32 	%f66, %f23, %f38, %f37;
	add.s32 	%r504, %r504, 8;
	add.s64 	%rd84, %rd84, 16;
	add.s64 	%rd83, %rd83, 32;
	setp.ne.s32 	%p56, %r504, 0;
	mov.u32 	%r506, %r19;
	@%p56 bra 	$L__BB3_81;
$L__BB3_82:
	setp.eq.s32 	%p57, %r17, 0;
	@%p57 bra 	$L__BB3_90;
	add.s32 	%r369, %r17, -1;
	setp.lt.u32 	%p58, %r369, 3;
	@%p58 bra 	$L__BB3_85;
	cvt.u64.u32 	%rd40, %r506;
	add.s64 	%rd41, %rd40, %rd5;
	shl.b64 	%rd42, %rd41, 1;
	add.s64 	%rd43, %rd4, %rd42;
	ld.global.u16 	%rs14, [%rd43];
	// begin inline asm
	{  cvt.f32.f16 %f40, %rs14;}

	// end inline asm
	add.s32 	%r370, %r506, %r52;
	cvt.u64.u32 	%rd44, %r370;
	add.s64 	%rd45, %rd44, %rd7;
	shl.b64 	%rd46, %rd45, 2;
	add.s64 	%rd47, %rd1, %rd46;
	ld.global.f32 	%f44, [%rd47];
	fma.rn.f32 	%f45, %f40, %f44, %f66;
	ld.global.u16 	%rs15, [%rd43+2];
	// begin inline asm
	{  cvt.f32.f16 %f41, %rs15;}

	// end inline asm
	cvt.u64.u32 	%rd48, %r52;
	add.s64 	%rd49, %rd40, %rd48;
	add.s64 	%rd50, %rd49, %rd7;
	shl.b64 	%rd51, %rd50, 2;
	add.s64 	%rd52, %rd1, %rd51;
	ld.global.f32 	%f46, [%rd52+4];
	fma.rn.f32 	%f47, %f41, %f46, %f45;
	ld.global.u16 	%rs16, [%rd43+4];
	// begin inline asm
	{  cvt.f32.f16 %f42, %rs16;}

	// end inline asm
	ld.global.f32 	%f48, [%rd52+8];
	fma.rn.f32 	%f49, %f42, %f48, %f47;
	ld.global.u16 	%rs17, [%rd43+6];
	// begin inline asm
	{  cvt.f32.f16 %f43, %rs17;}

	// end inline asm
	ld.global.f32 	%f50, [%rd52+12];
	fma.rn.f32 	%f66, %f43, %f50, %f49;
	add.s32 	%r506, %r506, 4;
$L__BB3_85:
	setp.eq.s32 	%p59, %r18, 0;
	@%p59 bra 	$L__BB3_90;
	setp.eq.s32 	%p60, %r18, 1;
	@%p60 bra 	$L__BB3_88;
	cvt.u64.u32 	%rd53, %r506;
	add.s64 	%rd54, %rd53, %rd5;
	shl.b64 	%rd55, %rd54, 1;
	add.s64 	%rd56, %rd4, %rd55;
	ld.global.u16 	%rs18, [%rd56];
	// begin inline asm
	{  cvt.f32.f16 %f52, %rs18;}

	// end inline asm
	add.s32 	%r371, %r506, %r52;
	cvt.u64.u32 	%rd57, %r371;
	add.s64 	%rd58, %rd57, %rd7;
	shl.b64 	%rd59, %rd58, 2;
	add.s64 	%rd60, %rd1, %rd59;
	ld.global.f32 	%f54, [%rd60];
	fma.rn.f32 	%f55, %f52, %f54, %f66;
	ld.global.u16 	%rs19, [%rd56+2];
	// begin inline asm
	{  cvt.f32.f16 %f53, %rs19;}

	// end inline asm
	cvt.u64.u32 	%rd61, %r52;
	add.s64 	%rd62, %rd53, %rd61;
	add.s64 	%rd63, %rd62, %rd7;
	shl.b64 	%rd64, %rd63, 2;
	add.s64 	%rd65, %rd1, %rd64;
	ld.global.f32 	%f56, [%rd65+4];
	fma.rn.f32 	%f66, %f53, %f56, %f55;
	add.s32 	%r506, %r506, 2;
$L__BB3_88:
	setp.eq.s32 	%p61, %r20, 0;
	@%p61 bra 	$L__BB3_90;
	cvt.u64.u32 	%rd66, %r506;
	add.s64 	%rd67, %rd66, %rd5;
	shl.b64 	%rd68, %rd67, 1;
	add.s64 	%rd69, %rd4, %rd68;
	ld.global.u16 	%rs20, [%rd69];
	// begin inline asm
	{  cvt.f32.f16 %f57, %rs20;}

	// end inline asm
	add.s32 	%r372, %r506, %r52;
	cvt.u64.u32 	%rd70, %r372;
	add.s64 	%rd71, %rd70, %rd7;
	shl.b64 	%rd72, %rd71, 2;
	add.s64 	%rd73, %rd1, %rd72;
	ld.global.f32 	%f58, [%rd73];
	fma.rn.f32 	%f66, %f57, %f58, %f66;
$L__BB3_90:
	setp.gt.f32 	%p62, %f66, 0f00000000;
	mov.b32 	%r373, 1;
	shl.b32 	%r374, %r373, %r502;
	selp.b32 	%r375, %r374, 0, %p62;
	or.b32  	%r503, %r375, %r503;
	add.s32 	%r502, %r502, 1;
	setp.ne.s32 	%p63, %r502, %r2;
	@%p63 bra 	$L__BB3_79;
	setp.lt.s32 	%p64, %r516, %r121;
	@%p64 bra 	$L__BB3_92;
	bra.uni 	$L__BB3_122;
$L__BB3_92:
	mul.lo.s32 	%r23, %r498, %r3;
	rem.u32 	%r24, %r503, %r3;
	mov.u32 	%r499, %r516;
$L__BB3_93:
	xor.b32  	%r376, %r499, %r24;
	rem.u32 	%r377, %r376, %r3;
	add.s32 	%r26, %r377, %r23;
	mul.wide.u32 	%rd74, %r26, 4;
	add.s64 	%rd75, %rd3, %rd74;
	ld.global.u32 	%r378, [%rd75];
	min.s32 	%r27, %r378, %r4;
	setp.lt.s32 	%p65, %r27, 1;
	@%p65 bra 	$L__BB3_121;
	mul.lo.s32 	%r28, %r26, %r4;
	and.b32  	%r29, %r27, 3;
	setp.lt.u32 	%p66, %r27, 4;
	mov.b32 	%r501, 0;
	@%p66 bra 	$L__BB3_109;
	and.b32  	%r501, %r27, 2147483644;
	mov.b32 	%r500, 0;
$L__BB3_96:
	add.s32 	%r381, %r28, %r500;
	mul.wide.s32 	%rd76, %r381, 4;
	add.s64 	%rd8, %rd2, %rd76;
	ld.global.u32 	%r32, [%rd8];
	shr.s32 	%r382, %r32, 31;
	shr.u32 	%r383, %r382, 27;
	add.s32 	%r384, %r32, %r383;
	shr.s32 	%r385, %r384, 5;
	shl.b32 	%r386, %r385, 2;
	mov.u32 	%r387, _ZZ21lsh_multiprobe_search7LSH_GPUPK6__halfPiS3_iiiE11seen_bitmap;
	add.s32 	%r388, %r387, %r386;
	and.b32  	%r389, %r32, 31;
	mov.b32 	%r390, 1;
	shl.b32 	%r391, %r390, %r389;
	atom.shared.or.b32 	%r392, [%r388], %r391;
	and.b32  	%r393, %r391, %r392;
	setp.ne.s32 	%p67, %r393, 0;
	@%p67 bra 	$L__BB3_99;
	atom.shared.add.u32 	%r33, [_ZZ21lsh_multiprobe_search7LSH_GPUPK6__halfPiS3_iiiE11local_count], 1;
	setp.gt.s32 	%p68, %r33, 2047;
	@%p68 bra 	$L__BB3_99;
	shl.b32 	%r394, %r33, 2;
	mov.u32 	%r395, _ZZ21lsh_multiprobe_search7LSH_GPUPK6__halfPiS3_iiiE16local_candidates;
	add.s32 	%r396, %r395, %r394;
	st.shared.u32 	[%r396], %r32;
$L__BB3_99:
	ld.global.u32 	%r34, [%rd8+4];
	shr.s32 	%r397, %r34, 31;
	shr.u32 	%r398, %r397, 27;
	add.s32 	%r399, %r34, %r398;
	shr.s32 	%r400, %r399, 5;
	shl.b32 	%r401, %r400, 2;
	mov.u32 	%r402, _ZZ21lsh_multiprobe_search7LSH_GPUPK6__halfPiS3_iiiE11seen_bitmap;
	add.s32 	%r403, %r402, %r401;
	and.b32  	%r404, %r34, 31;
	mov.b32 	%r405, 1;
	shl.b32 	%r406, %r405, %r404;
	atom.shared.or.b32 	%r407, [%r403], %r406;
	and.b32  	%r408, %r406, %r407;
	setp.ne.s32 	%p69, %r408, 0;
	@%p69 bra 	$L__BB3_102;
	atom.shared.add.u32 	%r35, [_ZZ21lsh_multiprobe_search7LSH_GPUPK6__halfPiS3_iiiE11local_count], 1;
	setp.gt.s32 	%p70, %r35, 2047;
	@%p70 bra 	$L__BB3_102;
	shl.b32 	%r409, %r35, 2;
	mov.u32 	%r410, _ZZ21lsh_multiprobe_search7LSH_GPUPK6__halfPiS3_iiiE16local_candidates;
	add.s32 	%r411, %r410, %r409;
	st.shared.u32 	[%r411], %r34;
$L__BB3_102:
	ld.global.u32 	%r36, [%rd8+8];
	shr.s32 	%r412, %r36, 31;
	shr.u32 	%r413, %r412, 27;
	add.s32 	%r414, %r36, %r413;
	shr.s32 	%r415, %r414, 5;
	shl.b32 	%r416, %r415, 2;
	mov.u32 	%r417, _ZZ21lsh_multiprobe_search7LSH_GPUPK6__halfPiS3_iiiE11seen_bitmap;
	add.s32 	%r418, %r417, %r416;
	and.b32  	%r419, %r36, 31;
	mov.b32 	%r420, 1;
	shl.b32 	%r421, %r420, %r419;
	atom.shared.or.b32 	%r422, [%r418], %r421;
	and.b32  	%r423, %r421, %r422;
	setp.ne.s32 	%p71, %r423, 0;
	@%p71 bra 	$L__BB3_105;
	atom.shared.add.u32 	%r37, [_ZZ21lsh_multiprobe_search7LSH_GPUPK6__halfPiS3_iiiE11local_count], 1;
	setp.gt.s32 	%p72, %r37, 2047;
	@%p72 bra 	$L__BB3_105;
	shl.b32 	%r424, %r37, 2;
	mov.u32 	%r425, _ZZ21lsh_multiprobe_search7LSH_GPUPK6__halfPiS3_iiiE16local_candidates;
	add.s32 	%r426, %r425, %r424;
	st.shared.u32 	[%r426], %r36;
$L__BB3_105:
	ld.global.u32 	%r38, [%rd8+12];
	shr.s32 	%r427, %r38, 31;
	shr.u32 	%r428, %r427, 27;
	add.s32 	%r429, %r38, %r428;
	shr.s32 	%r430, %r429, 5;
	shl.b32 	%r431, %r430, 2;
	mov.u32 	%r432, _ZZ21lsh_multiprobe_search7LSH_GPUPK6__halfPiS3_iiiE11seen_bitmap;
	add.s32 	%r433, %r432, %r431;
	and.b32  	%r434, %r38, 31;
	mov.b32 	%r435, 1;
	shl.b32 	%r436, %r435, %r434;
	atom.shared.or.b32 	%r437, [%r433], %r436;
	and.b32  	%r438, %r436, %r437;
	setp.ne.s32 	%p73, %r438, 0;
	@%p73 bra 	$L__BB3_108;
	atom.shared.add.u32 	%r39, [_ZZ21lsh_multiprobe_search7LSH_GPUPK6__halfPiS3_iiiE11local_count], 1;
	setp.gt.s32 	%p74, %r39, 2047;
	@%p74 bra 	$L__BB3_108;
	shl.b32 	%r439, %r39, 2;
	mov.u32 	%r440, _ZZ21lsh_multiprobe_search7LSH_GPUPK6__halfPiS3_iiiE16local_candidates;
	add.s32 	%r441, %r440, %r439;
	st.shared.u32 	[%r441], %r38;
$L__BB3_108:
	add.s32 	%r500, %r500, 4;
	setp.ne.s32 	%p75, %r500, %r501;
	@%p75 bra 	$L__BB3_96;
$L__BB3_109:
	setp.eq.s32 	%p76, %r29, 0;
	@%p76 bra 	$L__BB3_121;
	add.s32 	%r442, %r28, %r501;
	mul.wide.s32 	%rd77, %r442, 4;
	add.s64 	%rd9, %rd2, %rd77;
	ld.global.u32 	%r42, [%rd9];
	shr.s32 	%r443, %r42, 31;
	shr.u32 	%r444, %r443, 27;
	add.s32 	%r445, %r42, %r444;
	shr.s32 	%r446, %r445, 5;
	shl.b32 	%r447, %r446, 2;
	mov.u32 	%r448, _ZZ21lsh_multiprobe_search7LSH_GPUPK6__halfPiS3_iiiE11seen_bitmap;
	add.s32 	%r449, %r448, %r447;
	and.b32  	%r450, %r42, 31;
	mov.b32 	%r451, 1;
	shl.b32 	%r452, %r451, %r450;
	atom.shared.or.b32 	%r453, [%r449], %r452;
	and.b32  	%r454, %r452, %r453;
	setp.ne.s32 	%p77, %r454, 0;
	@%p77 bra 	$L__BB3_113;
	atom.shared.add.u32 	%r43, [_ZZ21lsh_multiprobe_search7LSH_GPUPK6__halfPiS3_iiiE11local_count], 1;
	setp.gt.s32 	%p78, %r43, 2047;
	@%p78 bra 	$L__BB3_113;
	shl.b32 	%r455, %r43, 2;
	mov.u32 	%r456, _ZZ21lsh_multiprobe_search7LSH_GPUPK6__halfPiS3_iiiE16local_candidates;
	add.s32 	%r457, %r456, %r455;
	st.shared.u32 	[%r457], %r42;
$L__BB3_113:
	setp.eq.s32 	%p79, %r29, 1;
	@%p79 bra 	$L__BB3_121;
	ld.global.u32 	%r44, [%rd9+4];
	shr.s32 	%r458, %r44, 31;
	shr.u32 	%r459, %r458, 27;
	add.s32 	%r460, %r44, %r459;
	shr.s32 	%r461, %r460, 5;
	shl.b32 	%r462, %r461, 2;
	mov.u32 	%r463, _ZZ21lsh_multiprobe_search7LSH_GPUPK6__halfPiS3_iiiE11seen_bitmap;
	add.s32 	%r464, %r463, %r462;
	and.b32  	%r465, %r44, 31;
	mov.b32 	%r466, 1;
	shl.b32 	%r467, %r466, %r465;
	atom.shared.or.b32 	%r468, [%r464], %r467;
	and.b32  	%r469, %r467, %r468;
	setp.ne.s32 	%p80, %r469, 0;
	@%p80 bra 	$L__BB3_117;
	atom.shared.add.u32 	%r45, [_ZZ21lsh_multiprobe_search7LSH_GPUPK6__halfPiS3_iiiE11local_count], 1;
	setp.gt.s32 	%p81, %r45, 2047;
	@%p81 bra 	$L__BB3_117;
	shl.b32 	%r470, %r45, 2;
	mov.u32 	%r471, _ZZ21lsh_multiprobe_search7LSH_GPUPK6__halfPiS3_iiiE16local_candidates;
	add.s32 	%r472, %r471, %r470;
	st.shared.u32 	[%r472], %r44;
$L__BB3_117:
	setp.eq.s32 	%p82, %r29, 2;
	@%p82 bra 	$L__BB3_121;
	ld.global.u32 	%r46, [%rd9+8];
	shr.s32 	%r473, %r46, 31;
	shr.u32 	%r474, %r473, 27;
	add.s32 	%r475, %r46, %r474;
	shr.s32 	%r476, %r475, 5;
	shl.b32 	%r477, %r476, 2;
	mov.u32 	%r478, _ZZ21lsh_multiprobe_search7LSH_GPUPK6__halfPiS3_iiiE11seen_bitmap;
	add.s32 	%r479, %r478, %r477;
	and.b32  	%r480, %r46, 31;
	mov.b32 	%r481, 1;
	shl.b32 	%r482, %r481, %r480;
	atom.shared.or.b32 	%r483, [%r479], %r482;
	and.b32  	%r484, %r482, %r483;
	setp.ne.s32 	%p83, %r484, 0;
	@%p83 bra 	$L__BB3_121;
	atom.shared.add.u32 	%r47, [_ZZ21lsh_multiprobe_search7LSH_GPUPK6__halfPiS3_iiiE11local_count], 1;
	setp.gt.s32 	%p84, %r47, 2047;
	@%p84 bra 	$L__BB3_121;
	shl.b32 	%r485, %r47, 2;
	mov.u32 	%r486, _ZZ21lsh_multiprobe_search7LSH_GPUPK6__halfPiS3_iiiE16local_candidates;
	add.s32 	%r487, %r486, %r485;
	st.shared.u32 	[%r487], %r46;
$L__BB3_121:
	add.s32 	%r499, %r499, %r8;
	setp.lt.s32 	%p85, %r499, %r121;
	@%p85 bra 	$L__BB3_93;
$L__BB3_122:
	add.s32 	%r498, %r498, 1;
	setp.eq.s32 	%p86, %r498, %r1;
	@%p86 bra 	$L__BB3_123;
	bra.uni 	$L__BB3_78;
$L__BB3_123:
	setp.ne.s32 	%p87, %r516, 0;
	bar.sync 	0;
	ld.shared.u32 	%r488, [_ZZ21lsh_multiprobe_search7LSH_GPUPK6__halfPiS3_iiiE11local_count];
	min.s32 	%r116, %r488, %r120;
	@%p87 bra 	$L__BB3_125;
	cvta.to.global.u64 	%rd78, %rd22;
	mul.wide.u32 	%rd79, %r6, 4;
	add.s64 	%rd80, %rd78, %rd79;
	st.global.u32 	[%rd80], %r116;
$L__BB3_125:
	setp.ge.s32 	%p88, %r516, %r116;
	@%p88 bra 	$L__BB3_128;
	mul.lo.s32 	%r117, %r120, %r6;
	cvta.to.global.u64 	%rd19, %rd21;
	mov.u32 	%r490, _ZZ21lsh_multiprobe_search7LSH_GPUPK6__halfPiS3_iiiE16local_candidates;
$L__BB3_127:
	shl.b32 	%r489, %r516, 2;
	add.s32 	%r491, %r490, %r489;
	ld.shared.u32 	%r492, [%r491];
	add.s32 	%r493, %r516, %r117;
	mul.wide.s32 	%rd81, %r493, 4;
	add.s64 	%rd82, %rd19, %rd81;
	st.global.u32 	[%rd82], %r492;
	add.s32 	%r516, %r516, %r8;
	setp.lt.s32 	%p89, %r516, %r116;
	@%p89 bra 	$L__BB3_127;
$L__BB3_128:
	ret;

}
	// .globl	_Z19lsh_adaptive_search7LSH_GPUPK6__halfPiS3_iii
.visible .entry _Z19lsh_adaptive_search7LSH_GPUPK6__halfPiS3_iii(
	.param .align 8 .b8 _Z19lsh_adaptive_search7LSH_GPUPK6__halfPiS3_iii_param_0[48],
	.param .u64 .ptr .align 1 _Z19lsh_adaptive_search7LSH_GPUPK6__halfPiS3_iii_param_1,
	.param .u64 .ptr .align 1 _Z19lsh_adaptive_search7LSH_GPUPK6__halfPiS3_iii_param_2,
	.param .u64 .ptr .align 1 _Z19lsh_adaptive_search7LSH_GPUPK6__halfPiS3_iii_param_3,
	.param .u32 _Z19lsh_adaptive_search7LSH_GPUPK6__halfPiS3_iii_param_4,
	.param .u32 _Z19lsh_adaptive_search7LSH_GPUPK6__halfPiS3_iii_param_5,
	.param .u32 _Z19lsh_adaptive_search7LSH_GPUPK6__halfPiS3_iii_param_6
)
{
	.reg .pred 	%p<88>;
	.reg .b16 	%rs<25>;
	.reg .b32 	%r<518>;
	.reg .b32 	%f<67>;
	.reg .b64 	%rd<80>;
	// demoted variable
	.shared .align 4 .b8 _ZZ19lsh_adaptive_search7LSH_GPUPK6__halfPiS3_iiiE11seen_bitmap[16384];
	// demoted variable
	.shared .align 4 .b8 _ZZ19lsh_adaptive_search7LSH_GPUPK6__halfPiS3_iiiE16local_candidates[8192];
	// demoted variable
	.shared .align 4 .u32 _ZZ19lsh_adaptive_search7LSH_GPUPK6__halfPiS3_iiiE11local_count;
	ld.param.u32 	%r122, [_Z19lsh_adaptive_search7LSH_GPUPK6__halfPiS3_iii_param_0+40];
	ld.param.v2.u32 	{%r120, %r121}, [_Z19lsh_adaptive_search7LSH_GPUPK6__halfPiS3_iii_param_0+32];
	ld.param.v2.u32 	{%r118, %r119}, [_Z19lsh_adaptive_search7LSH_GPUPK6__halfPiS3_iii_param_0+24];
	ld.param.u64 	%rd17, [_Z19lsh_adaptive_search7LSH_GPUPK6__halfPiS3_iii_param_0+16];
	ld.param.u64 	%rd16, [_Z19lsh_adaptive_search7LSH_GPUPK6__halfPiS3_iii_param_0+8];
	ld.param.u64 	%rd15, [_Z19lsh_adaptive_search7LSH_GPUPK6__halfPiS3_iii_param_0];
	ld.param.u64 	%rd18, [_Z19lsh_adaptive_search7LSH_GPUPK6__halfPiS3_iii_param_1];
	ld.param.u64 	%rd19, [_Z19lsh_adaptive_search7LSH_GPUPK6__halfPiS3_iii_param_2];
	ld.param.u64 	%rd20, [_Z19lsh_adaptive_search7LSH_GPUPK6__halfPiS3_iii_param_3];
	ld.param.u32 	%r130, [_Z19lsh_adaptive_search7LSH_GPUPK6__halfPiS3_iii_param_4];
	ld.param.u32 	%r123, [_Z19lsh_adaptive_search7LSH_GPUPK6__halfPiS3_iii_param_5];
	ld.param.u32 	%r124, [_Z19lsh_adaptive_search7LSH_GPUPK6__halfPiS3_iii_param_6];
	cvta.to.global.u64 	%rd1, %rd15;
	cvta.to.global.u64 	%rd2, %rd16;
	cvta.to.global.u64 	%rd3, %rd17;
	mov.u32 	%r6, %ctaid.x;
	setp.ge.s32 	%p1, %r6, %r130;
	@%p1 bra 	$L__BB4_121;
	cvta.to.global.u64 	%rd4, %rd18;
	mul.lo.s32 	%r131, %r122, %r6;
	cvt.s64.s32 	%rd5, %r131;
	mov.u32 	%r517, %tid.x;
	mov.u32 	%r8, %ntid.x;
	add.s32 	%r132, %r517, %r8;
	cvt.u16.u32 	%rs6, %r132;
	xor.b16  	%rs7, %rs6, 4095;
	cvt.u16.u32 	%rs8, %r8;
	div.u16 	%rs9, %rs7, %rs8;
	and.b16  	%rs1, %rs9, 3;
	setp.eq.s16 	%p2, %rs1, 2;
	mov.u32 	%r497, %r517;
	@%p2 bra 	$L__BB4_4;
	cvt.u32.u16 	%r9, %rs1;
	mov.b32 	%r496, 0;
	mov.u32 	%r497, %r517;
$L__BB4_3:
	.pragma "nounroll";
	shl.b32 	%r134, %r497, 2;
	mov.u32 	%r135, _ZZ19lsh_adaptive_search7LSH_GPUPK6__halfPiS3_iiiE11seen_bitmap;
	add.s32 	%r136, %r135, %r134;
	mov.b32 	%r137, 0;
	st.shared.u32 	[%r136], %r137;
	add.s32 	%r497, %r497, %r8;
	add.s32 	%r496, %r496, 1;
	xor.b32  	%r138, %r496, %r9;
	setp.ne.s32 	%p3, %r138, 2;
	@%p3 bra 	$L__BB4_3;
$L__BB4_4:
	mov.u32 	%r140, _ZZ19lsh_adaptive_search7LSH_GPUPK6__halfPiS3_iiiE11seen_bitmap;
	shl.b32 	%r143, %r8, 2;
$L__BB4_5:
	shl.b32 	%r139, %r497, 2;
	add.s32 	%r141, %r140, %r139;
	mov.b32 	%r142, 0;
	st.shared.u32 	[%r141], %r142;
	add.s32 	%r144, %r141, %r143;
	st.shared.u32 	[%r144], %r142;
	add.s32 	%r145, %r144, %r143;
	st.shared.u32 	[%r145], %r142;
	add.s32 	%r146, %r145, %r143;
	st.shared.u32 	[%r146], %r142;
	add.s32 	%r497, %r143, %r497;
	setp.lt.u32 	%p4, %r497, 4096;
	@%p4 bra 	$L__BB4_5;
	setp.ne.s32 	%p5, %r517, 0;
	@%p5 bra 	$L__BB4_8;
	mov.b32 	%r147, 0;
	st.shared.u32 	[_ZZ19lsh_adaptive_search7LSH_GPUPK6__halfPiS3_iiiE11local_count], %r147;
$L__BB4_8:
	bar.sync 	0;
	setp.gt.s32 	%p6, %r118, 1;
	@%p6 bra 	$L__BB4_10;
	ld.shared.u32 	%r516, [_ZZ19lsh_adaptive_search7LSH_GPUPK6__halfPiS3_iiiE11local_count];
	bra.uni 	$L__BB4_116;
$L__BB4_10:
	and.b32  	%r18, %r122, 7;
	add.s32 	%r19, %r18, -1;
	and.b32  	%r20, %r122, 3;
	and.b32  	%r21, %r122, 2147483640;
	and.b32  	%r22, %r122, 1;
	add.s64 	%rd6, %rd2, 8;
	mov.b32 	%r499, 2;
$L__BB4_11:
	setp.ge.s32 	%p7, %r517, %r499;
	@%p7 bra 	$L__BB4_115;
	setp.gt.s32 	%p8, %r119, 0;
	mov.u32 	%r512, %r517;
	@%p8 bra 	$L__BB4_13;
	bra.uni 	$L__BB4_86;
$L__BB4_13:
	setp.gt.s32 	%p30, %r122, 0;
	mov.u32 	%r509, %r517;
	@%p30 bra 	$L__BB4_14;
	bra.uni 	$L__BB4_57;
$L__BB4_14:
	mov.u32 	%r500, %r517;
$L__BB4_15:
	mul.lo.s32 	%r368, %r122, %r119;
	mul.lo.s32 	%r369, %r368, %r500;
	cvt.s64.s32 	%rd7, %r369;
	mov.b32 	%r503, 0;
	mov.u32 	%r504, %r503;
$L__BB4_16:
	setp.lt.u32 	%p52, %r122, 8;
	mul.lo.s32 	%r48, %r503, %r122;
	mov.f32 	%f66, 0f00000000;
	mov.b32 	%r507, 0;
	@%p52 bra 	$L__BB4_19;
	mov.f32 	%f66, 0f00000000;
	mov.b32 	%r505, 0;
$L__BB4_18:
	.pragma "nounroll";
	cvt.u64.u32 	%rd29, %r505;
	add.s64 	%rd30, %rd29, %rd5;
	shl.b64 	%rd31, %rd30, 1;
	add.s64 	%rd32, %rd4, %rd31;
	ld.global.u16 	%rs10, [%rd32];
	// begin inline asm
	{  cvt.f32.f16 %f16, %rs10;}

	// end inline asm
	add.s32 	%r372, %r505, %r48;
	cvt.u64.u32 	%rd33, %r372;
	add.s64 	%rd34, %rd33, %rd7;
	shl.b64 	%rd35, %rd34, 2;
	add.s64 	%rd36, %rd1, %rd35;
	ld.global.f32 	%f24, [%rd36];
	fma.rn.f32 	%f25, %f16, %f24, %f66;
	ld.global.u16 	%rs11, [%rd32+2];
	// begin inline asm
	{  cvt.f32.f16 %f17, %rs11;}

	// end inline asm
	ld.global.f32 	%f26, [%rd36+4];
	fma.rn.f32 	%f27, %f17, %f26, %f25;
	ld.global.u16 	%rs12, [%rd32+4];
	// begin inline asm
	{  cvt.f32.f16 %f18, %rs12;}

	// end inline asm
	ld.global.f32 	%f28, [%rd36+8];
	fma.rn.f32 	%f29, %f18, %f28, %f27;
	ld.global.u16 	%rs13, [%rd32+6];
	// begin inline asm
	{  cvt.f32.f16 %f19, %rs13;}

	// end inline asm
	ld.global.f32 	%f30, [%rd36+12];
	fma.rn.f32 	%f31, %f19, %f30, %f29;
	ld.global.u16 	%rs14, [%rd32+8];
	// begin inline asm
	{  cvt.f32.f16 %f20, %rs14;}

	// end inline asm
	ld.global.f32 	%f32, [%rd36+16];
	fma.rn.f32 	%f33, %f20, %f32, %f31;
	ld.global.u16 	%rs15, [%rd32+10];
	// begin inline asm
	{  cvt.f32.f16 %f21, %rs15;}

	// end inline asm
	ld.global.f32 	%f34, [%rd36+20];
	fma.rn.f32 	%f35, %f21, %f34, %f33;
	ld.global.u16 	%rs16, [%rd32+12];
	// begin inline asm
	{  cvt.f32.f16 %f22, %rs16;}

	// end inline asm
	ld.global.f32 	%f36, [%rd36+24];
	fma.rn.f32 	%f37, %f22, %f36, %f35;
	ld.global.u16 	%rs17, [%rd32+14];
	// begin inline asm
	{  cvt.f32.f16 %f23, %rs17;}

	// end inline asm
	ld.global.f32 	%f38, [%rd36+28];
	fma.rn.f32 	%f66, %f23, %f38, %f37;
	add.s32 	%r505, %r505, 8;
	setp.ne.s32 	%p53, %r505, %r21;
	mov.u32 	%r507, %r21;
	@%p53 bra 	$L__BB4_18;
$L__BB4_19:
	setp.eq.s32 	%p54, %r18, 0;
	@%p54 bra 	$L__BB4_27;
	setp.lt.u32 	%p55, %r19, 3;
	@%p55 bra 	$L__BB4_22;
	cvt.u64.u32 	%rd37, %r507;
	add.s64 	%rd38, %rd37, %rd5;
	shl.b64 	%rd39, %rd38, 1;
	add.s64 	%rd40, %rd4, %rd39;
	ld.global.u16 	%rs18, [%rd40];
	// begin inline asm
	{  cvt.f32.f16 %f40, %rs18;}

	// end inline asm
	add.s32 	%r373, %r507, %r48;
	cvt.u64.u32 	%rd41, %r373;
	add.s64 	%rd42, %rd41, %rd7;
	shl.b64 	%rd43, %rd42, 2;
	add.s64 	%rd44, %rd1, %rd43;
	ld.global.f32 	%f44, [%rd44];
	fma.rn.f32 	%f45, %f40, %f44, %f66;
	ld.global.u16 	%rs19, [%rd40+2];
	// begin inline asm
	{  cvt.f32.f16 %f41, %rs19;}

	// end inline asm
	cvt.u64.u32 	%rd45, %r48;
	add.s64 	%rd46, %rd37, %rd45;
	add.s64 	%rd47, %rd46, %rd7;
	shl.b64 	%rd48, %rd47, 2;
	add.s64 	%rd49, %rd1, %rd48;
	ld.global.f32 	%f46, [%rd49+4];
	fma.rn.f32 	%f47, %f41, %f46, %f45;
	ld.global.u16 	%rs20, [%rd40+4];
	// begin inline asm
	{  cvt.f32.f16 %f42, %rs20;}

	// end inline asm
	ld.global.f32 	%f48, [%rd49+8];
	fma.rn.f32 	%f49, %f42, %f48, %f47;
	ld.global.u16 	%rs21, [%rd40+6];
	// begin inline asm
	{  cvt.f32.f16 %f43, %rs21;}

	// end inline asm
	ld.global.f32 	%f50, [%rd49+12];
	fma.rn.f32 	%f66, %f43, %f50, %f49;
	add.s32 	%r507, %r507, 4;
$L__BB4_22:
	setp.eq.s32 	%p56, %r20, 0;
	@%p56 bra 	$L__BB4_27;
	setp.eq.s32 	%p57, %r20, 1;
	@%p57 bra 	$L__BB4_25;
	cvt.u64.u32 	%rd50, %r507;
	add.s64 	%rd51, %rd50, %rd5;
	shl.b64 	%rd52, %rd51, 1;
	add.s64 	%rd53, %rd4, %rd52;
	ld.global.u16 	%rs22, [%rd53];
	// begin inline asm
	{  cvt.f32.f16 %f52, %rs22;}

	// end inline asm
	add.s32 	%r374, %r507, %r48;
	cvt.u64.u32 	%rd54, %r374;
	add.s64 	%rd55, %rd54, %rd7;
	shl.b64 	%rd56, %rd55, 2;
	add.s64 	%rd57, %rd1, %rd56;
	ld.global.f32 	%f54, [%rd57];
	fma.rn.f32 	%f55, %f52, %f54, %f66;
	ld.global.u16 	%rs23, [%rd53+2];
	// begin inline asm
	{  cvt.f32.f16 %f53, %rs23;}

	// end inline asm
	cvt.u64.u32 	%rd58, %r48;
	add.s64 	%rd59, %rd50, %rd58;
	add.s64 	%rd60, %rd59, %rd7;
	shl.b64 	%rd61, %rd60, 2;
	add.s64 	%rd62, %rd1, %rd61;
	ld.global.f32 	%f56, [%rd62+4];
	fma.rn.f32 	%f66, %f53, %f56, %f55;
	add.s32 	%r507, %r507, 2;
$L__BB4_25:
	setp.eq.s32 	%p58, %r22, 0;
	@%p58 bra 	$L__BB4_27;
	cvt.u64.u32 	%rd63, %r507;
	add.s64 	%rd64, %rd63, %rd5;
	shl.b64 	%rd65, %rd64, 1;
	add.s64 	%rd66, %rd4, %rd65;
	ld.global.u16 	%rs24, [%rd66];
	// begin inline asm
	{  cvt.f32.f16 %f57, %rs24;}

	// end inline asm
	add.s32 	%r375, %r507, %r48;
	cvt.u64.u32 	%rd67, %r375;
	add.s64 	%rd68, %rd67, %rd7;
	shl.b64 	%rd69, %rd68, 2;
	add.s64 	%rd70, %rd1, %rd69;
	ld.global.f32 	%f58, [%rd70];
	fma.rn.f32 	%f66, %f57, %f58, %f66;
$L__BB4_27:
	setp.gt.f32 	%p59, %f66, 0f00000000;
	mov.b32 	%r376, 1;
	shl.b32 	%r377, %r376, %r503;
	selp.b32 	%r378, %r377, 0, %p59;
	or.b32  	%r504, %r378, %r504;
	add.s32 	%r503, %r503, 1;
	setp.ne.s32 	%p60, %r503, %r119;
	@%p60 bra 	$L__BB4_16;
	rem.u32 	%r379, %r504, %r120;
	mad.lo.s32 	%r58, %r500, %r120, %r379;
	mul.wide.u32 	%rd71, %r58, 4;
	add.s64 	%rd72, %rd3, %rd71;
	ld.global.u32 	%r380, [%rd72];
	min.s32 	%r59, %r380, %r121;
	setp.gt.s32 	%p61, %r59, 0;
	@%p61 bra 	$L__BB4_29;
	bra.uni 	$L__BB4_56;
$L__BB4_29:
	mul.lo.s32 	%r25, %r58, %r121;
	and.b32  	%r26, %r59, 3;
	setp.lt.u32 	%p62, %r59, 4;
	mov.b32 	%r502, 0;
	@%p62 bra 	$L__BB4_44;
	and.b32  	%r502, %r59, 2147483644;
	mov.b32 	%r501, 0;
$L__BB4_31:
	add.s32 	%r383, %r25, %r501;
	mul.wide.s32 	%rd73, %r383, 4;
	add.s64 	%rd8, %rd2, %rd73;
	ld.global.u32 	%r29, [%rd8];
	shr.s32 	%r384, %r29, 31;
	shr.u32 	%r385, %r384, 27;
	add.s32 	%r386, %r29, %r385;
	shr.s32 	%r387, %r386, 5;
	shl.b32 	%r388, %r387, 2;
	mov.u32 	%r389, _ZZ19lsh_adaptive_search7LSH_GPUPK6__halfPiS3_iiiE11seen_bitmap;
	add.s32 	%r390, %r389, %r388;
	and.b32  	%r391, %r29, 31;
	mov.b32 	%r392, 1;
	shl.b32 	%r393, %r392, %r391;
	atom.shared.or.b32 	%r394, [%r390], %r393;
	and.b32  	%r395, %r393, %r394;
	setp.ne.s32 	%p63, %r395, 0;
	@%p63 bra 	$L__BB4_34;
	atom.shared.add.u32 	%r30, [_ZZ19lsh_adaptive_search7LSH_GPUPK6__halfPiS3_iiiE11local_count], 1;
	setp.gt.s32 	%p64, %r30, 2047;
	@%p64 bra 	$L__BB4_34;
	shl.b32 	%r396, %r30, 2;
	mov.u32 	%r397, _ZZ19lsh_adaptive_search7LSH_GPUPK6__halfPiS3_iiiE16local_candidates;
	add.s32 	%r398, %r397, %r396;
	st.shared.u32 	[%r398], %r29;
$L__BB4_34:
	ld.global.u32 	%r31, [%rd8+4];
	shr.s32 	%r399, %r31, 31;
	shr.u32 	%r400, %r399, 27;
	add.s32 	%r401, %r31, %r400;
	shr.s32 	%r402, %r401, 5;
	shl.b32 	%r403, %r402, 2;
	mov.u32 	%r404, _ZZ19lsh_adaptive_search7LSH_GPUPK6__halfPiS3_iiiE11seen_bitmap;
	add.s32 	%r405, %r404, %r403;
	and.b32  	%r406, %r31, 31;
	mov.b32 	%r407, 1;
	shl.b32 	%r408, %r407, %r406;
	atom.shared.or.b32 	%r409, [%r405], %r408;
	and.b32  	%r410, %r408, %r409;
	setp.ne.s32 	%p65, %r410, 0;
	@%p65 bra 	$L__BB4_37;
	atom.shared.add.u32 	%r32, [_ZZ19lsh_adaptive_search7LSH_GPUPK6__halfPiS3_iiiE11local_count], 1;
	setp.gt.s32 	%p66, %r32, 2047;
	@%p66 bra 	$L__BB4_37;
	shl.b32 	%r411, %r32, 2;
	mov.u32 	%r412, _ZZ19lsh_adaptive_search7LSH_GPUPK6__halfPiS3_iiiE16local_candidates;
	add.s32 	%r413, %r412, %r411;
	st.shared.u32 	[%r413], %r31;
$L__BB4_37:
	ld.global.u32 	%r33, [%rd8+8];
	shr.s32 	%r414, %r33, 31;
	shr.u32 	%r415, %r414, 27;
	add.s32 	%r416, %r33, %r415;
	shr.s32 	%r417, %r416, 5;
	shl.b32 	%r418, %r417, 2;
	mov.u32 	%r419, _ZZ19lsh_adaptive_search7LSH_GPUPK6__halfPiS3_iiiE11seen_bitmap;
	add.s32 	%r420, %r419, %r418;
	and.b32  	%r421, %r33, 31;
	mov.b32 	%r422, 1;
	shl.b32 	%r423, %r422, %r421;
	atom.shared.or.b32 	%r424, [%r420], %r423;
	and.b32  	%r425, %r423, %r424;
	setp.ne.s32 	%p67, %r425, 0;
	@%p67 bra 	$L__BB4_40;
	atom.shared.add.u32 	%r34, [_ZZ19lsh_adaptive_search7LSH_GPUPK6__halfPiS3_iiiE11local_count], 1;
	setp.gt.s32 	%p68, %r34, 2047;
	@%p68 bra 	$L__BB4_40;
	shl.b32 	%r426, %r34, 2;
	mov.u32 	%r427, _ZZ19lsh_adaptive_search7LSH_GPUPK6__halfPiS3_iiiE16local_candidates;
	add.s32 	%r428, %r427, %r426;
	st.shared.u32 	[%r428], %r33;
$L__BB4_40:
	ld.global.u32 	%r35, [%rd8+12];
	shr.s32 	%r429, %r35, 31;
	shr.u32 	%r430, %r429, 27;
	add.s32 	%r431, %r35, %r430;
	shr.s32 	%r432, %r431, 5;
	shl.b32 	%r433, %r432, 2;
	mov.u32 	%r434, _ZZ19lsh_adaptive_search7LSH_GPUPK6__halfPiS3_iiiE11seen_bitmap;
	add.s32 	%r435, %r434, %r433;
	and.b32  	%r436, %r35, 31;
	mov.b32 	%r437, 1;
	shl.b32 	%r438, %r437, %r436;
	atom.shared.or.b32 	%r439, [%r435], %r438;
	and.b32  	%r440, %r438, %r439;
	setp.ne.s32 	%p69, %r440, 0;
	@%p69 bra 	$L__BB4_43;
	atom.shared.add.u32 	%r36, [_ZZ19lsh_adaptive_search7LSH_GPUPK6__halfPiS3_iiiE11local_count], 1;
	setp.gt.s32 	%p70, %r36, 2047;
	@%p70 bra 	$L__BB4_43;
	shl.b32 	%r441, %r36, 2;
	mov.u32 	%r442, _ZZ19lsh_adaptive_search7LSH_GPUPK6__halfPiS3_iiiE16local_candidates;
	add.s32 	%r443, %r442, %r441;
	st.shared.u32 	[%r443], %r35;
$L__BB4_43:
	add.s32 	%r501, %r501, 4;
	setp.ne.s32 	%p71, %r501, %r502;
	@%p71 bra 	$L__BB4_31;
$L__BB4_44:
	setp.eq.s32 	%p72, %r26, 0;
	@%p72 bra 	$L__BB4_56;
	add.s32 	%r444, %r25, %r502;
	mul.wide.s32 	%rd74, %r444, 4;
	add.s64 	%rd9, %rd2, %rd74;
	ld.global.u32 	%r39, [%rd9];
	shr.s32 	%r445, %r39, 31;
	shr.u32 	%r446, %r445, 27;
	add.s32 	%r447, %r39, %r446;
	shr.s32 	%r448, %r447, 5;
	shl.b32 	%r449, %r448, 2;
	mov.u32 	%r450, _ZZ19lsh_adaptive_search7LSH_GPUPK6__halfPiS3_iiiE11seen_bitmap;
	add.s32 	%r451, %r450, %r449;
	and.b32  	%r452, %r39, 31;
	mov.b32 	%r453, 1;
	shl.b32 	%r454, %r453, %r452;
	atom.shared.or.b32 	%r455, [%r451], %r454;
	and.b32  	%r456, %r454, %r455;
	setp.ne.s32 	%p73, %r456, 0;
	@%p73 bra 	$L__BB4_48;
	atom.shared.add.u32 	%r40, [_ZZ19lsh_adaptive_search7LSH_GPUPK6__halfPiS3_iiiE11local_count], 1;
	setp.gt.s32 	%p74, %r40, 2047;
	@%p74 bra 	$L__BB4_48;
	shl.b32 	%r457, %r40, 2;
	mov.u32 	%r458, _ZZ19lsh_adaptive_search7LSH_GPUPK6__halfPiS3_iiiE16local_candidates;
	add.s32 	%r459, %r458, %r457;
	st.shared.u32 	[%r459], %r39;
$L__BB4_48:
	setp.eq.s32 	%p75, %r26, 1;
	@%p75 bra 	$L__BB4_56;
	ld.global.u32 	%r41, [%rd9+4];
	shr.s32 	%r460, %r41, 31;
	shr.u32 	%r461, %r460, 27;
	add.s32 	%r462, %r41, %r461;
	shr.s32 	%r463, %r462, 5;
	shl.b32 	%r464, %r463, 2;
	mov.u32 	%r465, _ZZ19lsh_adaptive_search7LSH_GPUPK6__halfPiS3_iiiE11seen_bitmap;
	add.s32 	%r466, %r465, %r464;
	and.b32  	%r467, %r41, 31;
	mov.b32 	%r468, 1;
	shl.b32 	%r469, %r468, %r467;
	atom.shared.or.b32 	%r470, [%r466], %r469;
	and.b32  	%r471, %r469, %r470;
	setp.ne.s32 	%p76, %r471, 0;
	@%p76 bra 	$L__BB4_52;
	atom.shared.add.u32 	%r42, [_ZZ19lsh_adaptive_search7LSH_GPUPK6__halfPiS3_iiiE11local_count], 1;
	setp.gt.s32 	%p77, %r42, 2047;
	@%p77 bra 	$L__BB4_52;
	shl.b32 	%r472, %r42, 2;
	mov.u32 	%r473, _ZZ19lsh_adaptive_search7LSH_GPUPK6__halfPiS3_iiiE16local_candidates;
	add.s32 	%r474, %r473, %r472;
	st.shared.u32 	[%r474], %r41;
$L__BB4_52:
	setp.eq.s32 	%p78, %r26, 2;
	@%p78 bra 	$L__BB4_56;
	ld.global.u32 	%r43, [%rd9+8];
	shr.s32 	%r475, %r43, 31;
	shr.u32 	%r476, %r475, 27;
	add.s32 	%r477, %r43, %r476;
	shr.s32 	%r478, %r477, 5;
	shl.b32 	%r479, %r478, 2;
	mov.u32 	%r480, _ZZ19lsh_adaptive_search7LSH_GPUPK6__halfPiS3_iiiE11seen_bitmap;
	add.s32 	%r481, %r480, %r479;
	and.b32  	%r482, %r43, 31;
	mov.b32 	%r483, 1;
	shl.b32 	%r484, %r483, %r482;
	atom.shared.or.b32 	%r485, [%r481], %r484;
	and.b32  	%r486, %r484, %r485;
	setp.ne.s32 	%p79, %r486, 0;
	@%p79 bra 	$L__BB4_56;
	atom.shared.add.u32 	%r44, [_ZZ19lsh_adaptive_search7LSH_GPUPK6__halfPiS3_iiiE11local_count], 1;
	setp.gt.s32 	%p80, %r44, 2047;
	@%p80 bra 	$L__BB4_56;
	shl.b32 	%r487, %r44, 2;
	mov.u32 	%r488, _ZZ19lsh_adaptive_search7LSH_GPUPK6__halfPiS3_iiiE16local_candidates;
	add.s32 	%r489, %r488, %r487;
	st.shared.u32 	[%r489], %r43;
$L__BB4_56:
	add.s32 	%r500, %r500, %r8;
	setp.lt.s32 	%p81, %r500, %r499;
	@%p81 bra 	$L__BB4_15;
	bra.uni 	$L__BB4_115;
$L__BB4_57:
	mul.lo.s32 	%r61, %r509, %r120;
	mul.wide.u32 	%rd25, %r61, 4;
	add.s64 	%rd26, %rd3, %rd25;
	ld.global.u32 	%r257, [%rd26];
	min.s32 	%r62, %r257, %r121;
	setp.lt.s32 	%p31, %r62, 1;
	@%p31 bra 	$L__BB4_85;
	mul.lo.s32 	%r63, %r61, %r121;
	and.b32  	%r64, %r62, 3;
	setp.lt.u32 	%p32, %r62, 4;
	mov.b32 	%r511, 0;
	@%p32 bra 	$L__BB4_73;
	and.b32  	%r511, %r62, 2147483644;
	mov.b32 	%r510, 0;
$L__BB4_60:
	add.s32 	%r260, %r63, %r510;
	mul.wide.s32 	%rd27, %r260, 4;
	add.s64 	%rd10, %rd2, %rd27;
	ld.global.u32 	%r67, [%rd10];
	shr.s32 	%r261, %r67, 31;
	shr.u32 	%r262, %r261, 27;
	add.s32 	%r263, %r67, %r262;
	shr.s32 	%r264, %r263, 5;
	shl.b32 	%r265, %r264, 2;
	mov.u32 	%r266, _ZZ19lsh_adaptive_search7LSH_GPUPK6__halfPiS3_iiiE11seen_bitmap;
	add.s32 	%r267, %r266, %r265;
	and.b32  	%r268, %r67, 31;
	mov.b32 	%r269, 1;
	shl.b32 	%r270, %r269, %r268;
	atom.shared.or.b32 	%r271, [%r267], %r270;
	and.b32  	%r272, %r270, %r271;
	setp.ne.s32 	%p33, %r272, 0;
	@%p33 bra 	$L__BB4_63;
	atom.shared.add.u32 	%r68, [_ZZ19lsh_adaptive_search7LSH_GPUPK6__halfPiS3_iiiE11local_count], 1;
	setp.gt.s32 	%p34, %r68, 2047;
	@%p34 bra 	$L__BB4_63;
	shl.b32 	%r273, %r68, 2;
	mov.u32 	%r274, _ZZ19lsh_adaptive_search7LSH_GPUPK6__halfPiS3_iiiE16local_candidates;
	add.s32 	%r275, %r274, %r273;
	st.shared.u32 	[%r275], %r67;
$L__BB4_63:
	ld.global.u32 	%r69, [%rd10+4];
	shr.s32 	%r276, %r69, 31;
	shr.u32 	%r277, %r276, 27;
	add.s32 	%r278, %r69, %r277;
	shr.s32 	%r279, %r278, 5;
	shl.b32 	%r280, %r279, 2;
	mov.u32 	%r281, _ZZ19lsh_adaptive_search7LSH_GPUPK6__halfPiS3_iiiE11seen_bitmap;
	add.s32 	%r282, %r281, %r280;
	and.b32  	%r283, %r69, 31;
	mov.b32 	%r284, 1;
	shl.b32 	%r285, %r284, %r283;
	atom.shared.or.b32 	%r286, [%r282], %r285;
	and.b32  	%r287, %r285, %r286;
	setp.ne.s32 	%p35, %r287, 0;
	@%p35 bra 	$L__BB4_66;
	atom.shared.add.u32 	%r70, [_ZZ19lsh_adaptive_search7LSH_GPUPK6__halfPiS3_iiiE11local_count], 1;
	setp.gt.s32 	%p36, %r70, 2047;
	@%p36 bra 	$L__BB4_66;
	shl.b32 	%r288, %r70, 2;
	mov.u32 	%r289, _ZZ19lsh_adaptive_search7LSH_GPUPK6__halfPiS3_iiiE16local_candidates;
	add.s32 	%r290, %r289, %r288;
	st.shared.u32 	[%r290], %r69;
$L__BB4_66:
	ld.global.u32 	%r71, [%rd10+8];
	shr.s32 	%r291, %r71, 31;
	shr.u32 	%r292, %r291, 27;
	add.s32 	%r293, %r71, %r292;
	shr.s32 	%r294, %r293, 5;
	shl.b32 	%r295, %r294, 2;
	mov.u32 	%r296, _ZZ19lsh_adaptive_search7LSH_GPUPK6__halfPiS3_iiiE11seen_bitmap;
	add.s32 	%r297, %r296, %r295;
	and.b32  	%r298, %r71, 31;
	mov.b32 	%r299, 1;
	shl.b32 	%r300, %r299, %r298;
	atom.shared.or.b32 	%r301, [%r297], %r300;
	and.b32  	%r302, %r300, %r301;
	setp.ne.s32 	%p37, %r302, 0;
	@%p37 bra 	$L__BB4_69;
	atom.shared.add.u32 	%r72, [_ZZ19lsh_adaptive_search7LSH_GPUPK6__halfPiS3_iiiE11local_count], 1;
	setp.gt.s32 	%p38, %r72, 2047;
	@%p38 bra 	$L__BB4_69;
	shl.b32 	%r303, %r72, 2;
	mov.u32 	%r304, _ZZ19lsh_adaptive_search7LSH_GPUPK6__halfPiS3_iiiE16local_candidates;
	add.s32 	%r305, %r304, %r303;
	st.shared.u32 	[%r305], %r71;
$L__BB4_69:
	ld.global.u32 	%r73, [%rd10+12];
	shr.s32 	%r306, %r73, 31;
	shr.u32 	%r307, %r306, 27;
	add.s32 	%r308, %r73, %r307;
	shr.s32 	%r309, %r308, 5;
	shl.b32 	%r310, %r309, 2;
	mov.u32 	%r311, _ZZ19lsh_adaptive_search7LSH_GPUPK6__halfPiS3_iiiE11seen_bitmap;
	add.s32 	%r312, %r311, %r310;
	and.b32  	%r313, %r73, 31;
	mov.b32 	%r314, 1;
	shl.b32 	%r315, %r314, %r313;
	atom.shared.or.b32 	%r316, [%r312], %r315;
	and.b32  	%r317, %r315, %r316;
	setp.ne.s32 	%p39, %r317, 0;
	@%p39 bra 	$L__BB4_72;
	atom.shared.add.u32 	%r74, [_ZZ19lsh_adaptive_search7LSH_GPUPK6__halfPiS3_iiiE11local_count], 1;
	setp.gt.s32 	%p40, %r74, 2047;
	@%p40 bra 	$L__BB4_72;
	shl.b32 	%r318, %r74, 2;
	mov.u32 	%r319, _ZZ19lsh_adaptive_search7LSH_GPUPK6__halfPiS3_iiiE16local_candidates;
	add.s32 	%r320, %r319, %r318;
	st.shared.u32 	[%r320], %r73;
$L__BB4_72:
	add.s32 	%r510, %r510, 4;
	setp.ne.s32 	%p41, %r510, %r511;
	@%p41 bra 	$L__BB4_60;
$L__BB4_73:
	setp.eq.s32 	%p42, %r64, 0;
	@%p42 bra 	$L__BB4_85;
	add.s32 	%r321, %r63, %r511;
	mul.wide.s32 	%rd28, %r321, 4;
	add.s64 	%rd11, %rd2, %rd28;
	ld.global.u32 	%r77, [%rd11];
	shr.s32 	%r322, %r77, 31;
	shr.u32 	%r323, %r322, 27;
	add.s32 	%r324, %r77, %r323;
	shr.s32 	%r325, %r324, 5;
	shl.b32 	%r326, %r325, 2;
	mov.u32 	%r327, _ZZ19lsh_adaptive_search7LSH_GPUPK6__halfPiS3_iiiE11seen_bitmap;
	add.s32 	%r328, %r327, %r326;
	and.b32  	%r329, %r77, 31;
	mov.b32 	%r330, 1;
	shl.b32 	%r331, %r330, %r329;
	atom.shared.or.b32 	%r332, [%r328], %r331;
	and.b32  	%r333, %r331, %r332;
	setp.ne.s32 	%p43, %r333, 0;
	@%p43 bra 	$L__BB4_77;
	atom.shared.add.u32 	%r78, [_ZZ19lsh_adaptive_search7LSH_GPUPK6__halfPiS3_iiiE11local_count], 1;
	setp.gt.s32 	%p44, %r78, 2047;
	@%p44 bra 	$L__BB4_77;
	shl.b32 	%r334, %r78, 2;
	mov.u32 	%r335, _ZZ19lsh_adaptive_search7LSH_GPUPK6__halfPiS3_iiiE16local_candidates;
	add.s32 	%r336, %r335, %r334;
	st.shared.u32 	[%r336], %r77;
$L__BB4_77:
	setp.eq.s32 	%p45, %r64, 1;
	@%p45 bra 	$L__BB4_85;
	ld.global.u32 	%r79, [%rd11+4];
	shr.s32 	%r337, %r79, 31;
	shr.u32 	%r338, %r337, 27;
	add.s32 	%r339, %r79, %r338;
	shr.s32 	%r340, %r339, 5;
	shl.b32 	%r341, %r340, 2;
	mov.u32 	%r342, _ZZ19lsh_adaptive_search7LSH_GPUPK6__halfPiS3_iiiE11seen_bitmap;
	add.s32 	%r343, %r342, %r341;
	and.b32  	%r344, %r79, 31;
	mov.b32 	%r345, 1;
	shl.b32 	%r346, %r345, %r344;
	atom.shared.or.b32 	%r347, [%r343], %r346;
	and.b32  	%r348, %r346, %r347;
	setp.ne.s32 	%p46, %r348, 0;
	@%p46 bra 	$L__BB4_81;
	atom.shared.add.u32 	%r80, [_ZZ19lsh_adaptive_search7LSH_GPUPK6__halfPiS3_iiiE11local_count], 1;
	setp.gt.s32 	%p47, %r80, 2047;
	@%p47 bra 	$L__BB4_81;
	shl.b32 	%r349, %r80, 2;
	mov.u32 	%r350, _ZZ19lsh_adaptive_search7LSH_GPUPK6__halfPiS3_iiiE16local_candidates;
	add.s32 	%r351, %r350, %r349;
	st.shared.u32 	[%r351], %r79;
$L__BB4_81:
	setp.eq.s32 	%p48, %r64, 2;
	@%p48 bra 	$L__BB4_85;
	ld.global.u32 	%r81, [%rd11+8];
	shr.s32 	%r352, %r81, 31;
	shr.u32 	%r353, %r352, 27;
	add.s32 	%r354, %r81, %r353;
	shr.s32 	%r355, %r354, 5;
	shl.b32 	%r356, %r355, 2;
	mov.u32 	%r357, _ZZ19lsh_adaptive_search7LSH_GPUPK6__halfPiS3_iiiE11seen_bitmap;
	add.s32 	%r358, %r357, %r356;
	and.b32  	%r359, %r81, 31;
	mov.b32 	%r360, 1;
	shl.b32 	%r361, %r360, %r359;
	atom.shared.or.b32 	%r362, [%r358], %r361;
	and.b32  	%r363, %r361, %r362;
	setp.ne.s32 	%p49, %r363, 0;
	@%p49 bra 	$L__BB4_85;
	atom.shared.add.u32 	%r82, [_ZZ19lsh_adaptive_search7LSH_GPUPK6__halfPiS3_iiiE11local_count], 1;
	setp.gt.s32 	%p50, %r82, 2047;
	@%p50 bra 	$L__BB4_85;
	shl.b32 	%r364, %r82, 2;
	mov.u32 	%r365, _ZZ19lsh_adaptive_search7LSH_GPUPK6__halfPiS3_iiiE16local_candidates;
	add.s32 	%r366, %r365, %r364;
	st.shared.u32 	[%r366], %r81;
$L__BB4_85:
	add.s32 	%r509, %r509, %r8;
	setp.lt.s32 	%p51, %r509, %r499;
	@%p51 bra 	$L__BB4_57;
	bra.uni 	$L__BB4_115;
$L__BB4_86:
	mul.lo.s32 	%r85, %r512, %r120;
	mul.wide.u32 	%rd21, %r85, 4;
	add.s64 	%rd22, %rd3, %rd21;
	ld.global.u32 	%r149, [%rd22];
	min.s32 	%r86, %r149, %r121;
	setp.lt.s32 	%p9, %r86, 1;
	@%p9 bra 	$L__BB4_114;
	mul.lo.s32 	%r87, %r85, %r121;
	and.b32  	%r88, %r86, 3;
	setp.lt.u32 	%p10, %r86, 4;
	mov.b32 	%r515, 0;
	@%p10 bra 	$L__BB4_102;
	and.b32  	%r515, %r86, 2147483644;
	neg.s32 	%r514, %r515;
	mov.u32 	%r513, %r87;
$L__BB4_89:
	mul.wide.s32 	%rd23, %r513, 4;
	add.s64 	%rd12, %rd6, %rd23;
	ld.global.u32 	%r93, [%rd12+-8];
	shr.s32 	%r151, %r93, 31;
	shr.u32 	%r152, %r151, 27;
	add.s32 	%r153, %r93, %r152;
	shr.s32 	%r154, %r153, 5;
	shl.b32 	%r155, %r154, 2;
	mov.u32 	%r156, _ZZ19lsh_adaptive_search7LSH_GPUPK6__halfPiS3_iiiE11seen_bitmap;
	add.s32 	%r157, %r156, %r155;
	and.b32  	%r158, %r93, 31;
	mov.b32 	%r159, 1;
	shl.b32 	%r160, %r159, %r158;
	atom.shared.or.b32 	%r161, [%r157], %r160;
	and.b32  	%r162, %r160, %r161;
	setp.ne.s32 	%p11, %r162, 0;
	@%p11 bra 	$L__BB4_92;
	atom.shared.add.u32 	%r94, [_ZZ19lsh_adaptive_search7LSH_GPUPK6__halfPiS3_iiiE11local_count], 1;
	setp.gt.s32 	%p12, %r94, 2047;
	@%p12 bra 	$L__BB4_92;
	shl.b32 	%r163, %r94, 2;
	mov.u32 	%r164, _ZZ19lsh_adaptive_search7LSH_GPUPK6__halfPiS3_iiiE16local_candidates;
	add.s32 	%r165, %r164, %r163;
	st.shared.u32 	[%r165], %r93;
$L__BB4_92:
	ld.global.u32 	%r95, [%rd12+-4];
	shr.s32 	%r166, %r95, 31;
	shr.u32 	%r167, %r166, 27;
	add.s32 	%r168, %r95, %r167;
	shr.s32 	%r169, %r168, 5;
	shl.b32 	%r170, %r169, 2;
	mov.u32 	%r171, _ZZ19lsh_adaptive_search7LSH_GPUPK6__halfPiS3_iiiE11seen_bitmap;
	add.s32 	%r172, %r171, %r170;
	and.b32  	%r173, %r95, 31;
	mov.b32 	%r174, 1;
	shl.b32 	%r175, %r174, %r173;
	atom.shared.or.b32 	%r176, [%r172], %r175;
	and.b32  	%r177, %r175, %r176;
	setp.ne.s32 	%p13, %r177, 0;
	@%p13 bra 	$L__BB4_95;
	atom.shared.add.u32 	%r96, [_ZZ19lsh_adaptive_search7LSH_GPUPK6__halfPiS3_iiiE11local_count], 1;
	setp.gt.s32 	%p14, %r96, 2047;
	@%p14 bra 	$L__BB4_95;
	shl.b32 	%r178, %r96, 2;
	mov.u32 	%r179, _ZZ19lsh_adaptive_search7LSH_GPUPK6__halfPiS3_iiiE16local_candidates;
	add.s32 	%r180, %r179, %r178;
	st.shared.u32 	[%r180], %r95;
$L__BB4_95:
	ld.global.u32 	%r97, [%rd12];
	shr.s32 	%r181, %r97, 31;
	shr.u32 	%r182, %r181, 27;
	add.s32 	%r183, %r97, %r182;
	shr.s32 	%r184, %r183, 5;
	shl.b32 	%r185, %r184, 2;
	mov.u32 	%r186, _ZZ19lsh_adaptive_search7LSH_GPUPK6__halfPiS3_iiiE11seen_bitmap;
	add.s32 	%r187, %r186, %r185;
	and.b32  	%r188, %r97, 31;
	mov.b32 	%r189, 1;
	shl.b32 	%r190, %r189, %r188;
	atom.shared.or.b32 	%r191, [%r187], %r190;
	and.b32  	%r192, %r190, %r191;
	setp.ne.s32 	%p15, %r192, 0;
	@%p15 bra 	$L__BB4_98;
	atom.shared.add.u32 	%r98, [_ZZ19lsh_adaptive_search7LSH_GPUPK6__halfPiS3_iiiE11local_count], 1;
	setp.gt.s32 	%p16, %r98, 2047;
	@%p16 bra 	$L__BB4_98;
	shl.b32 	%r193, %r98, 2;
	mov.u32 	%r194, _ZZ19lsh_adaptive_search7LSH_GPUPK6__halfPiS3_iiiE16local_candidates;
	add.s32 	%r195, %r194, %r193;
	st.shared.u32 	[%r195], %r97;
$L__BB4_98:
	ld.global.u32 	%r99, [%rd12+4];
	shr.s32 	%r196, %r99, 31;
	shr.u32 	%r197, %r196, 27;
	add.s32 	%r198, %r99, %r197;
	shr.s32 	%r199, %r198, 5;
	shl.b32 	%r200, %r199, 2;
	mov.u32 	%r201, _ZZ19lsh_adaptive_search7LSH_GPUPK6__halfPiS3_iiiE11seen_bitmap;
	add.s32 	%r202, %r201, %r200;
	and.b32  	%r203, %r99, 31;
	mov.b32 	%r204, 1;
	shl.b32 	%r205, %r204, %r203;
	atom.shared.or.b32 	%r206, [%r202], %r205;
	and.b32  	%r207, %r205, %r206;
	setp.ne.s32 	%p17, %r207, 0;
	@%p17 bra 	$L__BB4_101;
	atom.shared.add.u32 	%r100, [_ZZ19lsh_adaptive_search7LSH_GPUPK6__halfPiS3_iiiE11local_count], 1;
	setp.gt.s32 	%p18, %r100, 2047;
	@%p18 bra 	$L__BB4_101;
	shl.b32 	%r208, %r100, 2;
	mov.u32 	%r209, _ZZ19lsh_adaptive_search7LSH_GPUPK6__halfPiS3_iiiE16local_candidates;
	add.s32 	%r210, %r209, %r208;
	st.shared.u32 	[%r210], %r99;
$L__BB4_101:
	add.s32 	%r514, %r514, 4;
	add.s32 	%r513, %r513, 4;
	setp.ne.s32 	%p19, %r514, 0;
	@%p19 bra 	$L__BB4_89;
$L__BB4_102:
	setp.eq.s32 	%p20, %r88, 0;
	@%p20 bra 	$L__BB4_114;
	add.s32 	%r211, %r87, %r515;
	mul.wide.s32 	%rd24, %r211, 4;
	add.s64 	%rd13, %rd2, %rd24;
	ld.global.u32 	%r104, [%rd13];
	shr.s32 	%r212, %r104, 31;
	shr.u32 	%r213, %r212, 27;
	add.s32 	%r214, %r104, %r213;
	shr.s32 	%r215, %r214, 5;
	shl.b32 	%r216, %r215, 2;
	mov.u32 	%r217, _ZZ19lsh_adaptive_search7LSH_GPUPK6__halfPiS3_iiiE11seen_bitmap;
	add.s32 	%r218, %r217, %r216;
	and.b32  	%r219, %r104, 31;
	mov.b32 	%r220, 1;
	shl.b32 	%r221, %r220, %r219;
	atom.shared.or.b32 	%r222, [%r218], %r221;
	and.b32  	%r223, %r221, %r222;
	setp.ne.s32 	%p21, %r223, 0;
	@%p21 bra 	$L__BB4_106;
	atom.shared.add.u32 	%r105, [_ZZ19lsh_adaptive_search7LSH_GPUPK6__halfPiS3_iiiE11local_count], 1;
	setp.gt.s32 	%p22, %r105, 2047;
	@%p22 bra 	$L__BB4_106;
	shl.b32 	%r224, %r105, 2;
	mov.u32 	%r225, _ZZ19lsh_adaptive_search7LSH_GPUPK6__halfPiS3_iiiE16local_candidates;
	add.s32 	%r226, %r225, %r224;
	st.shared.u32 	[%r226], %r104;
$L__BB4_106:
	setp.eq.s32 	%p23, %r88, 1;
	@%p23 bra 	$L__BB4_114;
	ld.global.u32 	%r106, [%rd13+4];
	shr.s32 	%r227, %r106, 31;
	shr.u32 	%r228, %r227, 27;
	add.s32 	%r229, %r106, %r228;
	shr.s32 	%r230, %r229, 5;
	shl.b32 	%r231, %r230, 2;
	mov.u32 	%r232, _ZZ19lsh_adaptive_search7LSH_GPUPK6__halfPiS3_iiiE11seen_bitmap;
	add.s32 	%r233, %r232, %r231;
	and.b32  	%r234, %r106, 31;
	mov.b32 	%r235, 1;
	shl.b32 	%r236, %r235, %r234;
	atom.shared.or.b32 	%r237, [%r233], %r236;
	and.b32  	%r238, %r236, %r237;
	setp.ne.s32 	%p24, %r238, 0;
	@%p24 bra 	$L__BB4_110;
	atom.shared.add.u32 	%r107, [_ZZ19lsh_adaptive_search7LSH_GPUPK6__halfPiS3_iiiE11local_count], 1;
	setp.gt.s32 	%p25, %r107, 2047;
	@%p25 bra 	$L__BB4_110;
	shl.b32 	%r239, %r107, 2;
	mov.u32 	%r240, _ZZ19lsh_adaptive_search7LSH_GPUPK6__halfPiS3_iiiE16local_candidates;
	add.s32 	%r241, %r240, %r239;
	st.shared.u32 	[%r241], %r106;
$L__BB4_110:
	setp.eq.s32 	%p26, %r88, 2;
	@%p26 bra 	$L__BB4_114;
	ld.global.u32 	%r108, [%rd13+8];
	shr.s32 	%r242, %r108, 31;
	shr.u32 	%r243, %r242, 27;
	add.s32 	%r244, %r108, %r243;
	shr.s32 	%r245, %r244, 5;
	shl.b32 	%r246, %r245, 2;
	mov.u32 	%r247, _ZZ19lsh_adaptive_search7LSH_GPUPK6__halfPiS3_iiiE11seen_bitmap;
	add.s32 	%r248, %r247, %r246;
	and.b32  	%r249, %r108, 31;
	mov.b32 	%r250, 1;
	shl.b32 	%r251, %r250, %r249;
	atom.shared.or.b32 	%r252, [%r248], %r251;
	and.b32  	%r253, %r251, %r252;
	setp.ne.s32 	%p27, %r253, 0;
	@%p27 bra 	$L__BB4_114;
	atom.shared.add.u32 	%r109, [_ZZ19lsh_adaptive_search7LSH_GPUPK6__halfPiS3_iiiE11local_count], 1;
	setp.gt.s32 	%p28, %r109, 2047;
	@%p28 bra 	$L__BB4_114;
	shl.b32 	%r254, %r109, 2;
	mov.u32 	%r255, _ZZ19lsh_adaptive_search7LSH_GPUPK6__halfPiS3_iiiE16local_candidates;
	add.s32 	%r256, %r255, %r254;
	st.shared.u32 	[%r256], %r108;
$L__BB4_114:
	add.s32 	%r512, %r512, %r8;
	setp.lt.s32 	%p29, %r512, %r499;
	@%p29 bra 	$L__BB4_86;
$L__BB4_115:
	bar.sync 	0;
	ld.shared.u32 	%r516, [_ZZ19lsh_adaptive_search7LSH_GPUPK6__halfPiS3_iiiE11local_count];
	setp.lt.s32 	%p82, %r516, %r123;
	shl.b32 	%r499, %r499, 1;
	setp.le.s32 	%p83, %r499, %r118;
	and.pred  	%p84, %p82, %p83;
	@%p84 bra 	$L__BB4_11;
$L__BB4_116:
	setp.ne.s32 	%p85, %r517, 0;
	min.s32 	%r114, %r516, %r124;
	@%p85 bra 	$L__BB4_118;
	cvta.to.global.u64 	%rd75, %rd20;
	mul.wide.u32 	%rd76, %r6, 4;
	add.s64 	%rd77, %rd75, %rd76;
	st.global.u32 	[%rd77], %r114;
$L__BB4_118:
	setp.ge.s32 	%p86, %r517, %r114;
	@%p86 bra 	$L__BB4_121;
	mul.lo.s32 	%r115, %r124, %r6;
	cvta.to.global.u64 	%rd14, %rd19;
	mov.u32 	%r491, _ZZ19lsh_adaptive_search7LSH_GPUPK6__halfPiS3_iiiE16local_candidates;
$L__BB4_120:
	shl.b32 	%r490, %r517, 2;
	add.s32 	%r492, %r491, %r490;
	ld.shared.u32 	%r493, [%r492];
	add.s32 	%r494, %r517, %r115;
	mul.wide.s32 	%rd78, %r494, 4;
	add.s64 	%rd79, %rd14, %rd78;
	st.global.u32 	[%rd79], %r493;
	add.s32 	%r517, %r517, %r8;
	setp.lt.s32 	%p87, %r517, %r114;
	@%p87 bra 	$L__BB4_120;
$L__BB4_121:
	ret;

}


// ===== COMPILED SASS (sm_100) =====

	.target	sm_100

	.elftype	@"ET_EXEC"


//--------------------- .note.nv.tkinfo           --------------------------
	.section	.note.nv.tkinfo,"",@"SHT_NOTE"
	.sectionflags	@"SHF_NOTE_NV_TKINFO"
	.tkinfo
        /*0018*/ 	.word	0x00000002
        /*0030*/ 	.string	""
        /*0030*/ 	.string	"ptxas"
        /*0030*/ 	.string	"Cuda compilation tools, release 13.0, V13.0.88"
        /*0030*/ 	.string	"Build cuda_13.0.r13.0/compiler.36424714_0"
        /*0030*/ 	.string	"-arch sm_100 -m 64 "



//--------------------- .note.nv.cuinfo           --------------------------
	.section	.note.nv.cuinfo,"",@"SHT_NOTE"
	.sectionflags	@"SHF_NOTE_NV_CUINFO"
        /*0018*/ 	.short	0x0002
        /*001a*/ 	.short	0x0064
        /*001c*/ 	.short	0x0082
	.zero		2


//--------------------- .nv.info                  --------------------------
	.section	.nv.info,"",@"SHT_CUDA_INFO"
	.align	4


	//----- nvinfo : EIATTR_REGCOUNT
	.align		4
        /*0000*/ 	.byte	0x04, 0x2f
        /*0002*/ 	.short	(.L_10 - .L_9)
	.align		4
.L_9:
        /*0004*/ 	.word	index@(_Z20lsh_init_projectionsPfiiiy)
        /*0008*/ 	.word	0x0000001f


	//----- nvinfo : EIATTR_FRAME_SIZE
	.align		4
.L_10:
        /*000c*/ 	.byte	0x04, 0x11
        /*000e*/ 	.short	(.L_12 - .L_11)
	.align		4
.L_11:
        /*0010*/ 	.word	index@($__internal_3_$__cuda_sm20_sqrt_rn_f32_slowpath)
        /*0014*/ 	.word	0x00000030


	//----- nvinfo : EIATTR_FRAME_SIZE
	.align		4
.L_12:
        /*0018*/ 	.byte	0x04, 0x11
        /*001a*/ 	.short	(.L_14 - .L_13)
	.align		4
.L_13:
        /*001c*/ 	.word	index@(_Z20lsh_init_projectionsPfiiiy)
        /*0020*/ 	.word	0x00000030


	//----- nvinfo : EIATTR_REGCOUNT
	.align		4
.L_14:
        /*0024*/ 	.byte	0x04, 0x2f
        /*0026*/ 	.short	(.L_16 - .L_15)
	.align		4
.L_15:
        /*0028*/ 	.word	index@(_Z16lsh_insert_batch7LSH_GPUPK6__halfPii)
        /*002c*/ 	.word	0x0000001e


	//----- nvinfo : EIATTR_FRAME_SIZE
	.align		4
.L_16:
        /*0030*/ 	.byte	0x04, 0x11
        /*0032*/ 	.short	(.L_18 - .L_17)
	.align		4
.L_17:
        /*0034*/ 	.word	index@(_Z16lsh_insert_batch7LSH_GPUPK6__halfPii)
        /*0038*/ 	.word	0x00000000


	//----- nvinfo : EIATTR_REGCOUNT
	.align		4
.L_18:
        /*003c*/ 	.byte	0x04, 0x2f
        /*003e*/ 	.short	(.L_20 - .L_19)
	.align		4
.L_19:
        /*0040*/ 	.word	index@(_Z16lsh_search_batch7LSH_GPUPK6__halfPiS3_ii)
        /*0044*/ 	.word	0x00000020


	//----- nvinfo : EIATTR_FRAME_SIZE
	.align		4
.L_20:
        /*0048*/ 	.byte	0x04, 0x11
        /*004a*/ 	.short	(.L_22 - .L_21)
	.align		4
.L_21:
        /*004c*/ 	.word	index@($__internal_2_$__cuda_sm20_div_u16)
        /*0050*/ 	.word	0x00000000


	//----- nvinfo : EIATTR_FRAME_SIZE
	.align		4
.L_22:
        /*0054*/ 	.byte	0x04, 0x11
        /*0056*/ 	.short	(.L_24 - .L_23)
	.align		4
.L_23:
        /*0058*/ 	.word	index@(_Z16lsh_search_batch7LSH_GPUPK6__halfPiS3_ii)
        /*005c*/ 	.word	0x00000000


	//----- nvinfo : EIATTR_REGCOUNT
	.align		4
.L_24:
        /*0060*/ 	.byte	0x04, 0x2f
        /*0062*/ 	.short	(.L_26 - .L_25)
	.align		4
.L_25:
        /*0064*/ 	.word	index@(_Z21lsh_multiprobe_search7LSH_GPUPK6__halfPiS3_iii)
        /*0068*/ 	.word	0x00000020


	//----- nvinfo : EIATTR_FRAME_SIZE
	.align		4
.L_26:
        /*006c*/ 	.byte	0x04, 0x11
        /*006e*/ 	.short	(.L_28 - .L_27)
	.align		4
.L_27:
        /*0070*/ 	.word	index@($__internal_1_$__cuda_sm20_div_u16)
        /*0074*/ 	.word	0x00000000


	//----- nvinfo : EIATTR_FRAME_SIZE
	.align		4
.L_28:
        /*0078*/ 	.byte	0x04, 0x11
        /*007a*/ 	.short	(.L_30 - .L_29)
	.align		4
.L_29:
        /*007c*/ 	.word	index@(_Z21lsh_multiprobe_search7LSH_GPUPK6__halfPiS3_iii)
        /*0080*/ 	.word	0x00000000


	//----- nvinfo : EIATTR_REGCOUNT
	.align		4
.L_30:
        /*0084*/ 	.byte	0x04, 0x2f
        /*0086*/ 	.short	(.L_32 - .L_31)
	.align		4
.L_31:
        /*0088*/ 	.word	index@(_Z19lsh_adaptive_search7LSH_GPUPK6__halfPiS3_iii)
        /*008c*/ 	.word	0x00000020


	//----- nvinfo : EIATTR_FRAME_SIZE
	.align		4
.L_32:
        /*0090*/ 	.byte	0x04, 0x11
        /*0092*/ 	.short	(.L_34 - .L_33)
	.align		4
.L_33:
        /*0094*/ 	.word	index@($__internal_0_$__cuda_sm20_div_u16)
        /*0098*/ 	.word	0x00000000


	//----- nvinfo : EIATTR_FRAME_SIZE
	.align		4
.L_34:
        /*009c*/ 	.byte	0x04, 0x11
        /*009e*/ 	.short	(.L_36 - .L_35)
	.align		4
.L_35:
        /*00a0*/ 	.word	index@(_Z19lsh_adaptive_search7LSH_GPUPK6__halfPiS3_iii)
        /*00a4*/ 	.word	0x00000000


	//----- nvinfo : EIATTR_MIN_STACK_SIZE
	.align		4
.L_36:
        /*00a8*/ 	.byte	0x04, 0x12
        /*00aa*/ 	.short	(.L_38 - .L_37)
	.align		4
.L_37:
        /*00ac*/ 	.word	index@(_Z19lsh_adaptive_search7LSH_GPUPK6__halfPiS3_iii)
        /*00b0*/ 	.word	0x00000000


	//----- nvinfo : EIATTR_MIN_STACK_SIZE
	.align		4
.L_38:
        /*00b4*/ 	.byte	0x04, 0x12
        /*00b6*/ 	.short	(.L_40 - .L_39)
	.align		4
.L_39:
        /*00b8*/ 	.word	index@(_Z21lsh_multiprobe_search7LSH_GPUPK6__halfPiS3_iii)
        /*00bc*/ 	.word	0x00000000


	//----- nvinfo : EIATTR_MIN_STACK_SIZE
	.align		4
.L_40:
        /*00c0*/ 	.byte	0x04, 0x12
        /*00c2*/ 	.short	(.L_42 - .L_41)
	.align		4
.L_41:
        /*00c4*/ 	.word	index@(_Z16lsh_search_batch7LSH_GPUPK6__halfPiS3_ii)
        /*00c8*/ 	.word	0x00000000


	//----- nvinfo : EIATTR_MIN_STACK_SIZE
	.align		4
.L_42:
        /*00cc*/ 	.byte	0x04, 0x12
        /*00ce*/ 	.short	(.L_44 - .L_43)
	.align		4
.L_43:
        /*00d0*/ 	.word	index@(_Z16lsh_insert_batch7LSH_GPUPK6__halfPii)
        /*00d4*/ 	.word	0x00000000


	//----- nvinfo : EIATTR_MIN_STACK_SIZE
	.align		4
.L_44:
        /*00d8*/ 	.byte	0x04, 0x12
        /*00da*/ 	.short	(.L_46 - .L_45)
	.align		4
.L_45:
        /*00dc*/ 	.word	index@(_Z20lsh_init_projectionsPfiiiy)
        /*00e0*/ 	.word	0x00000030
.L_46:


//--------------------- .nv.compat                --------------------------
	.section	.nv.compat,"",@"SHT_CUDA_COMPAT_INFO"
	.align	4
        /*0000*/ 	.byte	0x02, 0x09, 0x00, 0x00, 0x02, 0x02, 0x01, 0x00, 0x02, 0x05, 0x05, 0x00, 0x03, 0x07, 0x01, 0x01
        /*0010*/ 	.byte	0x02, 0x03, 0x00, 0x00, 0x02, 0x06, 0x01, 0x00, 0x04, 0x0b, 0x08, 0x00, 0x01, 0x00, 0x00, 0x00
        /*0020*/ 	.byte	0x00, 0x00, 0x00, 0x00


//--------------------- .nv.info._Z19lsh_adaptive_search7LSH_GPUPK6__halfPiS3_iii --------------------------
	.section	.nv.info._Z19lsh_adaptive_search7LSH_GPUPK6__halfPiS3_iii,"",@"SHT_CUDA_INFO"
	.sectionflags	@""
	.align	4


	//----- nvinfo : EIATTR_CUDA_API_VERSION
	.align		4
        /*0000*/ 	.byte	0x04, 0x37
        /*0002*/ 	.short	(.L_48 - .L_47)
.L_47:
        /*0004*/ 	.word	0x00000082


	//----- nvinfo : EIATTR_KPARAM_INFO
	.align		4
.L_48:
        /*0008*/ 	.byte	0x04, 0x17
        /*000a*/ 	.short	(.L_50 - .L_49)
.L_49:
        /*000c*/ 	.word	0x00000000
        /*0010*/ 	.short	0x0006
        /*0012*/ 	.short	0x0050
        /*0014*/ 	.byte	0x00, 0xf0, 0x11, 0x00


	//----- nvinfo : EIATTR_KPARAM_INFO
	.align		4
.L_50:
        /*0018*/ 	.byte	0x04, 0x17
        /*001a*/ 	.short	(.L_52 - .L_51)
.L_51:
        /*001c*/ 	.word	0x00000000
        /*0020*/ 	.short	0x0005
        /*0022*/ 	.short	0x004c
        /*0024*/ 	.byte	0x00, 0xf0, 0x11, 0x00


	//----- nvinfo : EIATTR_KPARAM_INFO
	.align		4
.L_52:
        /*0028*/ 	.byte	0x04, 0x17
        /*002a*/ 	.short	(.L_54 - .L_53)
.L_53:
        /*002c*/ 	.word	0x00000000
        /*0030*/ 	.short	0x0004
        /*0032*/ 	.short	0x0048
        /*0034*/ 	.byte	0x00, 0xf0, 0x11, 0x00


	//----- nvinfo : EIATTR_KPARAM_INFO
	.align		4
.L_54:
        /*0038*/ 	.byte	0x04, 0x17
        /*003a*/ 	.short	(.L_56 - .L_55)
.L_55:
        /*003c*/ 	.word	0x00000000
        /*0040*/ 	.short	0x0003
        /*0042*/ 	.short	0x0040
        /*0044*/ 	.byte	0x00, 0xf5, 0x21, 0x00


	//----- nvinfo : EIATTR_KPARAM_INFO
	.align		4
.L_56:
        /*0048*/ 	.byte	0x04, 0x17
        /*004a*/ 	.short	(.L_58 - .L_57)
.L_57:
        /*004c*/ 	.word	0x00000000
        /*0050*/ 	.short	0x0002
        /*0052*/ 	.short	0x0038
        /*0054*/ 	.byte	0x00, 0xf5, 0x21, 0x00


	//----- nvinfo : EIATTR_KPARAM_INFO
	.align		4
.L_58:
        /*0058*/ 	.byte	0x04, 0x17
        /*005a*/ 	.short	(.L_60 - .L_59)
.L_59:
        /*005c*/ 	.word	0x00000000
        /*0060*/ 	.short	0x0001
        /*0062*/ 	.short	0x0030
        /*0064*/ 	.byte	0x00, 0xf5, 0x21, 0x00


	//----- nvinfo : EIATTR_KPARAM_INFO
	.align		4
.L_60:
        /*0068*/ 	.byte	0x04, 0x17
        /*006a*/ 	.short	(.L_62 - .L_61)
.L_61:
        /*006c*/ 	.word	0x00000000
        /*0070*/ 	.short	0x0000
        /*0072*/ 	.short	0x0000
        /*0074*/ 	.byte	0x00, 0xf0, 0xc1, 0x00


	//----- nvinfo : EIATTR_SPARSE_MMA_MASK
	.align		4
.L_62:
        /*0078*/ 	.byte	0x03, 0x50
        /*007a*/ 	.short	0x0000


	//----- nvinfo : EIATTR_MAXREG_COUNT
	.align		4
        /*007c*/ 	.byte	0x03, 0x1b
        /*007e*/ 	.short	0x00ff


	//----- nvinfo : EIATTR_NUM_BARRIERS
	.align		4
        /*0080*/ 	.byte	0x02, 0x4c
        /*0082*/ 	.byte	0x01
	.zero		1


	//----- nvinfo : EIATTR_MERCURY_ISA_VERSION
	.align		4
        /*0084*/ 	.byte	0x03, 0x5f
        /*0086*/ 	.short	0x0101


	//----- nvinfo : EIATTR_INT_WARP_WIDE_INSTR_OFFSETS
	.align		4
        /*0088*/ 	.byte	0x04, 0x31
        /*008a*/ 	.short	(.L_64 - .L_63)


	//   ....[0]....
.L_63:
        /*008c*/ 	.word	0x00000760


	//   ....[1]....
        /*0090*/ 	.word	0x00000810


	//   ....[2]....
        /*0094*/ 	.word	0x000009b0


	//   ....[3]....
        /*0098*/ 	.word	0x00000a50


	//   ....[4]....
        /*009c*/ 	.word	0x00000b80


	//   ....[5]....
        /*00a0*/ 	.word	0x00000c20


	//   ....[6]....
        /*00a4*/ 	.word	0x00000d10


	//   ....[7]....
        /*00a8*/ 	.word	0x00000db0


	//   ....[8]....
        /*00ac*/ 	.word	0x00000fb0


	//   ....[9]....
        /*00b0*/ 	.word	0x00001050


	//   ....[10]....
        /*00b4*/ 	.word	0x000011a0


	//   ....[11]....
        /*00b8*/ 	.word	0x00001240


	//   ....[12]....
        /*00bc*/ 	.word	0x00001370


	//   ....[13]....
        /*00c0*/ 	.word	0x00001410


	//   ....[14]....
        /*00c4*/ 	.word	0x000017c0


	//   ....[15]....
        /*00c8*/ 	.word	0x00001870


	//   ....[16]....
        /*00cc*/ 	.word	0x00001a10


	//   ....[17]....
        /*00d0*/ 	.word	0x00001ab0


	//   ....[18]....
        /*00d4*/ 	.word	0x00001be0


	//   ....[19]....
        /*00d8*/ 	.word	0x00001c80


	//   ....[20]....
        /*00dc*/ 	.word	0x00001d70


	//   ....[21]....
        /*00e0*/ 	.word	0x00001e10


	//   ....[22]....
        /*00e4*/ 	.word	0x00002000


	//   ....[23]....
        /*00e8*/ 	.word	0x000020a0


	//   ....[24]....
        /*00ec*/ 	.word	0x000021f0


	//   ....[25]....
        /*00f0*/ 	.word	0x00002290


	//   ....[26]....
        /*00f4*/ 	.word	0x000023c0


	//   ....[27]....
        /*00f8*/ 	.word	0x00002460


	//   ....[28]....
        /*00fc*/ 	.word	0x00003250


	//   ....[29]....
        /*0100*/ 	.word	0x00003300


	//   ....[30]....
        /*0104*/ 	.word	0x00003490


	//   ....[31]....
        /*0108*/ 	.word	0x00003530


	//   ....[32]....
        /*010c*/ 	.word	0x00003650


	//   ....[33]....
        /*0110*/ 	.word	0x000036e0


	//   ....[34]....
        /*0114*/ 	.word	0x000037e0


	//   ....[35]....
        /*0118*/ 	.word	0x00003880


	//   ....[36]....
        /*011c*/ 	.word	0x00003a60


	//   ....[37]....
        /*0120*/ 	.word	0x00003b00


	//   ....[38]....
        /*0124*/ 	.word	0x00003c50


	//   ....[39]....
        /*0128*/ 	.word	0x00003cf0


	//   ....[40]....
        /*012c*/ 	.word	0x00003e20


	//   ....[41]....
        /*0130*/ 	.word	0x00003ec0


	//----- nvinfo : EIATTR_VRC_CTA_INIT_COUNT
	.align		4
.L_64:
        /*0134*/ 	.byte	0x02, 0x4a
	.zero		1
	.zero		1


	//----- nvinfo : EIATTR_EXIT_INSTR_OFFSETS
	.align		4
        /*0138*/ 	.byte	0x04, 0x1c
        /*013a*/ 	.short	(.L_66 - .L_65)


	//   ....[0]....
.L_65:
        /*013c*/ 	.word	0x00000040


	//   ....[1]....
        /*0140*/ 	.word	0x000040a0


	//   ....[2]....
        /*0144*/ 	.word	0x00004160


	//----- nvinfo : EIATTR_CRS_STACK_SIZE
	.align		4
.L_66:
        /*0148*/ 	.byte	0x04, 0x1e
        /*014a*/ 	.short	(.L_68 - .L_67)
.L_67:
        /*014c*/ 	.word	0x00000000


	//----- nvinfo : EIATTR_CBANK_PARAM_SIZE
	.align		4
.L_68:
        /*0150*/ 	.byte	0x03, 0x19
        /*0152*/ 	.short	0x0054


	//----- nvinfo : EIATTR_PARAM_CBANK
	.align		4
        /*0154*/ 	.byte	0x04, 0x0a
        /*0156*/ 	.short	(.L_70 - .L_69)
	.align		4
.L_69:
        /*0158*/ 	.word	index@(.nv.constant0._Z19lsh_adaptive_search7LSH_GPUPK6__halfPiS3_iii)
        /*015c*/ 	.short	0x0380
        /*015e*/ 	.short	0x0054


	//----- nvinfo : EIATTR_SW_WAR
	.align		4
.L_70:
        /*0160*/ 	.byte	0x04, 0x36
        /*0162*/ 	.short	(.L_72 - .L_71)
.L_71:
        /*0164*/ 	.word	0x00000008
.L_72:


//--------------------- .nv.info._Z21lsh_multiprobe_search7LSH_GPUPK6__halfPiS3_iii --------------------------
	.section	.nv.info._Z21lsh_multiprobe_search7LSH_GPUPK6__halfPiS3_iii,"",@"SHT_CUDA_INFO"
	.sectionflags	@""
	.align	4


	//----- nvinfo : EIATTR_CUDA_API_VERSION
	.align		4
        /*0000*/ 	.byte	0x04, 0x37
        /*0002*/ 	.short	(.L_74 - .L_73)
.L_73:
        /*0004*/ 	.word	0x00000082


	//----- nvinfo : EIATTR_KPARAM_INFO
	.align		4
.L_74:
        /*0008*/ 	.byte	0x04, 0x17
        /*000a*/ 	.short	(.L_76 - .L_75)
.L_75:
        /*000c*/ 	.word	0x00000000
        /*0010*/ 	.short	0x0006
        /*0012*/ 	.short	0x0050
        /*0014*/ 	.byte	0x00, 0xf0, 0x11, 0x00


	//----- nvinfo : EIATTR_KPARAM_INFO
	.align		4
.L_76:
        /*0018*/ 	.byte	0x04, 0x17
        /*001a*/ 	.short	(.L_78 - .L_77)
.L_77:
        /*001c*/ 	.word	0x00000000
        /*0020*/ 	.short	0x0005
        /*0022*/ 	.short	0x004c
        /*0024*/ 	.byte	0x00, 0xf0, 0x11, 0x00


	//----- nvinfo : EIATTR_KPARAM_INFO
	.align		4
.L_78:
        /*0028*/ 	.byte	0x04, 0x17
        /*002a*/ 	.short	(.L_80 - .L_79)
.L_79:
        /*002c*/ 	.word	0x00000000
        /*0030*/ 	.short	0x0004
        /*0032*/ 	.short	0x0048
        /*0034*/ 	.byte	0x00, 0xf0, 0x11, 0x00


	//----- nvinfo : EIATTR_KPARAM_INFO
	.align		4
.L_80:
        /*0038*/ 	.byte	0x04, 0x17
        /*003a*/ 	.short	(.L_82 - .L_81)
.L_81:
        /*003c*/ 	.word	0x00000000
        /*0040*/ 	.short	0x0003
        /*0042*/ 	.short	0x0040
        /*0044*/ 	.byte	0x00, 0xf5, 0x21, 0x00


	//----- nvinfo : EIATTR_KPARAM_INFO
	.align		4
.L_82:
        /*0048*/ 	.byte	0x04, 0x17
        /*004a*/ 	.short	(.L_84 - .L_83)
.L_83:
        /*004c*/ 	.word	0x00000000
        /*0050*/ 	.short	0x0002
        /*0052*/ 	.short	0x0038
        /*0054*/ 	.byte	0x00, 0xf5, 0x21, 0x00


	//----- nvinfo : EIATTR_KPARAM_INFO
	.align		4
.L_84:
        /*0058*/ 	.byte	0x04, 0x17
        /*005a*/ 	.short	(.L_86 - .L_85)
.L_85:
        /*005c*/ 	.word	0x00000000
        /*0060*/ 	.short	0x0001
        /*0062*/ 	.short	0x0030
        /*0064*/ 	.byte	0x00, 0xf5, 0x21, 0x00


	//----- nvinfo : EIATTR_KPARAM_INFO
	.align		4
.L_86:
        /*0068*/ 	.byte	0x04, 0x17
        /*006a*/ 	.short	(.L_88 - .L_87)
.L_87:
        /*006c*/ 	.word	0x00000000
        /*0070*/ 	.short	0x0000
        /*0072*/ 	.short	0x0000
        /*0074*/ 	.byte	0x00, 0xf0, 0xc1, 0x00


	//----- nvinfo : EIATTR_SPARSE_MMA_MASK
	.align		4
.L_88:
        /*0078*/ 	.byte	0x03, 0x50
        /*007a*/ 	.short	0x0000


	//----- nvinfo : EIATTR_MAXREG_COUNT
	.align		4
        /*007c*/ 	.byte	0x03, 0x1b
        /*007e*/ 	.short	0x00ff


	//----- nvinfo : EIATTR_NUM_BARRIERS
	.align		4
        /*0080*/ 	.byte	0x02, 0x4c
        /*0082*/ 	.byte	0x01
	.zero		1


	//----- nvinfo : EIATTR_MERCURY_ISA_VERSION
	.align		4
        /*0084*/ 	.byte	0x03, 0x5f
        /*0086*/ 	.short	0x0101


	//----- nvinfo : EIATTR_INT_WARP_WIDE_INSTR_OFFSETS
	.align		4
        /*0088*/ 	.byte	0x04, 0x31
        /*008a*/ 	.short	(.L_90 - .L_89)


	//   ....[0]....
.L_89:
        /*008c*/ 	.word	0x000007f0


	//   ....[1]....
        /*0090*/ 	.word	0x000008b0


	//   ....[2]....
        /*0094*/ 	.word	0x000009d0


	//   ....[3]....
        /*0098*/ 	.word	0x00000a80


	//   ....[4]....
        /*009c*/ 	.word	0x00000bb0


	//   ....[5]....
        /*00a0*/ 	.word	0x00000c70


	//   ....[6]....
        /*00a4*/ 	.word	0x00000d60


	//   ....[7]....
        /*00a8*/ 	.word	0x00000e20


	//   ....[8]....
        /*00ac*/ 	.word	0x00000fe0


	//   ....[9]....
        /*00b0*/ 	.word	0x000010a0


	//   ....[10]....
        /*00b4*/ 	.word	0x000011f0


	//   ....[11]....
        /*00b8*/ 	.word	0x000012b0


	//   ....[12]....
        /*00bc*/ 	.word	0x000013e0


	//   ....[13]....
        /*00c0*/ 	.word	0x00001490


	//   ....[14]....
        /*00c4*/ 	.word	0x000019f0


	//   ....[15]....
        /*00c8*/ 	.word	0x00001aa0


	//   ....[16]....
        /*00cc*/ 	.word	0x00001bd0


	//   ....[17]....
        /*00d0*/ 	.word	0x00001c80


	//   ....[18]....
        /*00d4*/ 	.word	0x00001db0


	//   ....[19]....
        /*00d8*/ 	.word	0x00001e70


	//   ....[20]....
        /*00dc*/ 	.word	0x00001f60


	//   ....[21]....
        /*00e0*/ 	.word	0x00002020


	//   ....[22]....
        /*00e4*/ 	.word	0x000021e0


	//   ....[23]....
        /*00e8*/ 	.word	0x000022a0


	//   ....[24]....
        /*00ec*/ 	.word	0x000023f0


	//   ....[25]....
        /*00f0*/ 	.word	0x000024b0


	//   ....[26]....
        /*00f4*/ 	.word	0x000025e0


	//   ....[27]....
        /*00f8*/ 	.word	0x00002690


	//   ....[28]....
        /*00fc*/ 	.word	0x00003800


	//   ....[29]....
        /*0100*/ 	.word	0x000038b0


	//   ....[30]....
        /*0104*/ 	.word	0x00003a40


	//   ....[31]....
        /*0108*/ 	.word	0x00003ae0


	//   ....[32]....
        /*010c*/ 	.word	0x00003c00


	//   ....[33]....
        /*0110*/ 	.word	0x00003ca0


	//   ....[34]....
        /*0114*/ 	.word	0x00003d90


	//   ....[35]....
        /*0118*/ 	.word	0x00003e30


	//   ....[36]....
        /*011c*/ 	.word	0x00004020


	//   ....[37]....
        /*0120*/ 	.word	0x000040c0


	//   ....[38]....
        /*0124*/ 	.word	0x00004210


	//   ....[39]....
        /*0128*/ 	.word	0x000042b0


	//   ....[40]....
        /*012c*/ 	.word	0x000043e0


	//   ....[41]....
        /*0130*/ 	.word	0x00004480


	//----- nvinfo : EIATTR_VRC_CTA_INIT_COUNT
	.align		4
.L_90:
        /*0134*/ 	.byte	0x02, 0x4a
	.zero		1
	.zero		1


	//----- nvinfo : EIATTR_EXIT_INSTR_OFFSETS
	.align		4
        /*0138*/ 	.byte	0x04, 0x1c
        /*013a*/ 	.short	(.L_92 - .L_91)


	//   ....[0]....
.L_91:
        /*013c*/ 	.word	0x00000040


	//   ....[1]....
        /*0140*/ 	.word	0x00004620


	//   ....[2]....
        /*0144*/ 	.word	0x000046e0


	//----- nvinfo : EIATTR_CRS_STACK_SIZE
	.align		4
.L_92:
        /*0148*/ 	.byte	0x04, 0x1e
        /*014a*/ 	.short	(.L_94 - .L_93)
.L_93:
        /*014c*/ 	.word	0x00000000


	//----- nvinfo : EIATTR_CBANK_PARAM_SIZE
	.align		4
.L_94:
        /*0150*/ 	.byte	0x03, 0x19
        /*0152*/ 	.short	0x0054


	//----- nvinfo : EIATTR_PARAM_CBANK
	.align		4
        /*0154*/ 	.byte	0x04, 0x0a
        /*0156*/ 	.short	(.L_96 - .L_95)
	.align		4
.L_95:
        /*0158*/ 	.word	index@(.nv.constant0._Z21lsh_multiprobe_search7LSH_GPUPK6__halfPiS3_iii)
        /*015c*/ 	.short	0x0380
        /*015e*/ 	.short	0x0054


	//----- nvinfo : EIATTR_SW_WAR
	.align		4
.L_96:
        /*0160*/ 	.byte	0x04, 0x36
        /*0162*/ 	.short	(.L_98 - .L_97)
.L_97:
        /*0164*/ 	.word	0x00000008
.L_98:


//--------------------- .nv.info._Z16lsh_search_batch7LSH_GPUPK6__halfPiS3_ii --------------------------
	.section	.nv.info._Z16lsh_search_batch7LSH_GPUPK6__halfPiS3_ii,"",@"SHT_CUDA_INFO"
	.sectionflags	@""
	.align	4


	//----- nvinfo : EIATTR_CUDA_API_VERSION
	.align		4
        /*0000*/ 	.byte	0x04, 0x37
        /*0002*/ 	.short	(.L_100 - .L_99)
.L_99:
        /*0004*/ 	.word	0x00000082


	//----- nvinfo : EIATTR_KPARAM_INFO
	.align		4
.L_100:
        /*0008*/ 	.byte	0x04, 0x17
        /*000a*/ 	.short	(.L_102 - .L_101)
.L_101:
        /*000c*/ 	.word	0x00000000
        /*0010*/ 	.short	0x0005
        /*0012*/ 	.short	0x004c
        /*0014*/ 	.byte	0x00, 0xf0, 0x11, 0x00


	//----- nvinfo : EIATTR_KPARAM_INFO
	.align		4
.L_102:
        /*0018*/ 	.byte	0x04, 0x17
        /*001a*/ 	.short	(.L_104 - .L_103)
.L_103:
        /*001c*/ 	.word	0x00000000
        /*0020*/ 	.short	0x0004
        /*0022*/ 	.short	0x0048
        /*0024*/ 	.byte	0x00, 0xf0, 0x11, 0x00


	//----- nvinfo : EIATTR_KPARAM_INFO
	.align		4
.L_104:
        /*0028*/ 	.byte	0x04, 0x17
        /*002a*/ 	.short	(.L_106 - .L_105)
.L_105:
        /*002c*/ 	.word	0x00000000
        /*0030*/ 	.short	0x0003
        /*0032*/ 	.short	0x0040
        /*0034*/ 	.byte	0x00, 0xf5, 0x21, 0x00


	//----- nvinfo : EIATTR_KPARAM_INFO
	.align		4
.L_106:
        /*0038*/ 	.byte	0x04, 0x17
        /*003a*/ 	.short	(.L_108 - .L_107)
.L_107:
        /*003c*/ 	.word	0x00000000
        /*0040*/ 	.short	0x0002
        /*0042*/ 	.short	0x0038
        /*0044*/ 	.byte	0x00, 0xf5, 0x21, 0x00


	//----- nvinfo : EIATTR_KPARAM_INFO
	.align		4
.L_108:
        /*0048*/ 	.byte	0x04, 0x17
        /*004a*/ 	.short	(.L_110 - .L_109)
.L_109:
        /*004c*/ 	.word	0x00000000
        /*0050*/ 	.short	0x0001
        /*0052*/ 	.short	0x0030
        /*0054*/ 	.byte	0x00, 0xf5, 0x21, 0x00


	//----- nvinfo : EIATTR_KPARAM_INFO
	.align		4
.L_110:
        /*0058*/ 	.byte	0x04, 0x17
        /*005a*/ 	.short	(.L_112 - .L_111)
.L_111:
        /*005c*/ 	.word	0x00000000
        /*0060*/ 	.short	0x0000
        /*0062*/ 	.short	0x0000
        /*0064*/ 	.byte	0x00, 0xf0, 0xc1, 0x00


	//----- nvinfo : EIATTR_SPARSE_MMA_MASK
	.align		4
.L_112:
        /*0068*/ 	.byte	0x03, 0x50
        /*006a*/ 	.short	0x0000


	//----- nvinfo : EIATTR_MAXREG_COUNT
	.align		4
        /*006c*/ 	.byte	0x03, 0x1b
        /*006e*/ 	.short	0x00ff


	//----- nvinfo : EIATTR_NUM_BARRIERS
	.align		4
        /*0070*/ 	.byte	0x02, 0x4c
        /*0072*/ 	.byte	0x01
	.zero		1


	//----- nvinfo : EIATTR_MERCURY_ISA_VERSION
	.align		4
        /*0074*/ 	.byte	0x03, 0x5f
        /*0076*/ 	.short	0x0101


	//----- nvinfo : EIATTR_INT_WARP_WIDE_INSTR_OFFSETS
	.align		4
        /*0078*/ 	.byte	0x04, 0x31
        /*007a*/ 	.short	(.L_114 - .L_113)


	//   ....[0]....
.L_113:
        /*007c*/ 	.word	0x000006c0


	//   ....[1]....
        /*0080*/ 	.word	0x00000780


	//   ....[2]....
        /*0084*/ 	.word	0x000008a0


	//   ....[3]....
        /*0088*/ 	.word	0x00000950


	//   ....[4]....
        /*008c*/ 	.word	0x00000a80


	//   ....[5]....
        /*0090*/ 	.word	0x00000b40


	//   ....[6]....
        /*0094*/ 	.word	0x00000c30


	//   ....[7]....
        /*0098*/ 	.word	0x00000cf0


	//   ....[8]....
        /*009c*/ 	.word	0x00000eb0


	//   ....[9]....
        /*00a0*/ 	.word	0x00000f70


	//   ....[10]....
        /*00a4*/ 	.word	0x000010c0


	//   ....[11]....
        /*00a8*/ 	.word	0x00001180


	//   ....[12]....
        /*00ac*/ 	.word	0x000012b0


	//   ....[13]....
        /*00b0*/ 	.word	0x00001370


	//   ....[14]....
        /*00b4*/ 	.word	0x00001720


	//   ....[15]....
        /*00b8*/ 	.word	0x000017d0


	//   ....[16]....
        /*00bc*/ 	.word	0x00001900


	//   ....[17]....
        /*00c0*/ 	.word	0x000019b0


	//   ....[18]....
        /*00c4*/ 	.word	0x00001ae0


	//   ....[19]....
        /*00c8*/ 	.word	0x00001ba0


	//   ....[20]....
        /*00cc*/ 	.word	0x00001c90


	//   ....[21]....
        /*00d0*/ 	.word	0x00001d50


	//   ....[22]....
        /*00d4*/ 	.word	0x00001f10


	//   ....[23]....
        /*00d8*/ 	.word	0x00001fd0


	//   ....[24]....
        /*00dc*/ 	.word	0x00002120


	//   ....[25]....
        /*00e0*/ 	.word	0x000021e0


	//   ....[26]....
        /*00e4*/ 	.word	0x00002310


	//   ....[27]....
        /*00e8*/ 	.word	0x000023d0


	//   ....[28]....
        /*00ec*/ 	.word	0x00003260


	//   ....[29]....
        /*00f0*/ 	.word	0x00003310


	//   ....[30]....
        /*00f4*/ 	.word	0x00003470


	//   ....[31]....
        /*00f8*/ 	.word	0x00003510


	//   ....[32]....
        /*00fc*/ 	.word	0x00003660


	//   ....[33]....
        /*0100*/ 	.word	0x00003700


	//   ....[34]....
        /*0104*/ 	.word	0x00003810


	//   ....[35]....
        /*0108*/ 	.word	0x000038b0


	//   ....[36]....
        /*010c*/ 	.word	0x00003a90


	//   ....[37]....
        /*0110*/ 	.word	0x00003b30


	//   ....[38]....
        /*0114*/ 	.word	0x00003c80


	//   ....[39]....
        /*0118*/ 	.word	0x00003d20


	//   ....[40]....
        /*011c*/ 	.word	0x00003e50


	//   ....[41]....
        /*0120*/ 	.word	0x00003ef0


	//----- nvinfo : EIATTR_VRC_CTA_INIT_COUNT
	.align		4
.L_114:
        /*0124*/ 	.byte	0x02, 0x4a
	.zero		1
	.zero		1


	//----- nvinfo : EIATTR_EXIT_INSTR_OFFSETS
	.align		4
        /*0128*/ 	.byte	0x04, 0x1c
        /*012a*/ 	.short	(.L_116 - .L_115)


	//   ....[0]....
.L_115:
        /*012c*/ 	.word	0x00000040


	//   ....[1]....
        /*0130*/ 	.word	0x00004080


	//   ....[2]....
        /*0134*/ 	.word	0x00004140


	//----- nvinfo : EIATTR_CRS_STACK_SIZE
	.align		4
.L_116:
        /*0138*/ 	.byte	0x04, 0x1e
        /*013a*/ 	.short	(.L_118 - .L_117)
.L_117:
        /*013c*/ 	.word	0x00000000


	//----- nvinfo : EIATTR_CBANK_PARAM_SIZE
	.align		4
.L_118:
        /*0140*/ 	.byte	0x03, 0x19
        /*0142*/ 	.short	0x0050


	//----- nvinfo : EIATTR_PARAM_CBANK
	.align		4
        /*0144*/ 	.byte	0x04, 0x0a
        /*0146*/ 	.short	(.L_120 - .L_119)
	.align		4
.L_119:
        /*0148*/ 	.word	index@(.nv.constant0._Z16lsh_search_batch7LSH_GPUPK6__halfPiS3_ii)
        /*014c*/ 	.short	0x0380
        /*014e*/ 	.short	0x0050


	//----- nvinfo : EIATTR_SW_WAR
	.align		4
.L_120:
        /*0150*/ 	.byte	0x04, 0x36
        /*0152*/ 	.short	(.L_122 - .L_121)
.L_121:
        /*0154*/ 	.word	0x00000008
.L_122:


//--------------------- .nv.info._Z16lsh_insert_batch7LSH_GPUPK6__halfPii --------------------------
	.section	.nv.info._Z16lsh_insert_batch7LSH_GPUPK6__halfPii,"",@"SHT_CUDA_INFO"
	.sectionflags	@""
	.align	4


	//----- nvinfo : EIATTR_CUDA_API_VERSION
	.align		4
        /*0000*/ 	.byte	0x04, 0x37
        /*0002*/ 	.short	(.L_124 - .L_123)
.L_123:
        /*0004*/ 	.word	0x00000082


	//----- nvinfo : EIATTR_KPARAM_INFO
	.align		4
.L_124:
        /*0008*/ 	.byte	0x04, 0x17
        /*000a*/ 	.short	(.L_126 - .L_125)
.L_125:
        /*000c*/ 	.word	0x00000000
        /*0010*/ 	.short	0x0003
        /*0012*/ 	.short	0x0040
        /*0014*/ 	.byte	0x00, 0xf0, 0x11, 0x00


	//----- nvinfo : EIATTR_KPARAM_INFO
	.align		4
.L_126:
        /*0018*/ 	.byte	0x04, 0x17
        /*001a*/ 	.short	(.L_128 - .L_127)
.L_127:
        /*001c*/ 	.word	0x00000000
        /*0020*/ 	.short	0x0002
        /*0022*/ 	.short	0x0038
        /*0024*/ 	.byte	0x00, 0xf5, 0x21, 0x00


	//----- nvinfo : EIATTR_KPARAM_INFO
	.align		4
.L_128:
        /*0028*/ 	.byte	0x04, 0x17
        /*002a*/ 	.short	(.L_130 - .L_129)
.L_129:
        /*002c*/ 	.word	0x00000000
        /*0030*/ 	.short	0x0001
        /*0032*/ 	.short	0x0030
        /*0034*/ 	.byte	0x00, 0xf5, 0x21, 0x00


	//----- nvinfo : EIATTR_KPARAM_INFO
	.align		4
.L_130:
        /*0038*/ 	.byte	0x04, 0x17
        /*003a*/ 	.short	(.L_132 - .L_131)
.L_131:
        /*003c*/ 	.word	0x00000000
        /*0040*/ 	.short	0x0000
        /*0042*/ 	.short	0x0000
        /*0044*/ 	.byte	0x00, 0xf0, 0xc1, 0x00


	//----- nvinfo : EIATTR_SPARSE_MMA_MASK
	.align		4
.L_132:
        /*0048*/ 	.byte	0x03, 0x50
        /*004a*/ 	.short	0x0000


	//----- nvinfo : EIATTR_MAXREG_COUNT
	.align		4
        /*004c*/ 	.byte	0x03, 0x1b
        /*004e*/ 	.short	0x00ff


	//----- nvinfo : EIATTR_MERCURY_ISA_VERSION
	.align		4
        /*0050*/ 	.byte	0x03, 0x5f
        /*0052*/ 	.short	0x0101


	//----- nvinfo : EIATTR_INT_WARP_WIDE_INSTR_OFFSETS
	.align		4
        /*0054*/ 	.byte	0x04, 0x31
        /*0056*/ 	.short	(.L_134 - .L_133)


	//   ....[0]....
.L_133:
        /*0058*/ 	.word	0x00000c80


	//   ....[1]....
        /*005c*/ 	.word	0x00000e60


	//   ....[2]....
        /*0060*/ 	.word	0x00000fa0


	//   ....[3]....
        /*0064*/ 	.word	0x00001080


	//   ....[4]....
        /*0068*/ 	.word	0x00001170


	//   ....[5]....
        /*006c*/ 	.word	0x00001240


	//   ....[6]....
        /*0070*/ 	.word	0x000012f0


	//   ....[7]....
        /*0074*/ 	.word	0x00001410


	//   ....[8]....
        /*0078*/ 	.word	0x00001500


	//   ....[9]....
        /*007c*/ 	.word	0x000015b0


	//   ....[10]....
        /*0080*/ 	.word	0x00001650


	//   ....[11]....
        /*0084*/ 	.word	0x00001710


	//   ....[12]....
        /*0088*/ 	.word	0x00001840


	//   ....[13]....
        /*008c*/ 	.word	0x00001920


	//   ....[14]....
        /*0090*/ 	.word	0x00001a10


	//   ....[15]....
        /*0094*/ 	.word	0x00001ae0


	//   ....[16]....
        /*0098*/ 	.word	0x00001b90


	//   ....[17]....
        /*009c*/ 	.word	0x00001cb0


	//   ....[18]....
        /*00a0*/ 	.word	0x00001da0


	//   ....[19]....
        /*00a4*/ 	.word	0x00001e50


	//   ....[20]....
        /*00a8*/ 	.word	0x00001ef0


	//   ....[21]....
        /*00ac*/ 	.word	0x00001fb0


	//----- nvinfo : EIATTR_VRC_CTA_INIT_COUNT
	.align		4
.L_134:
        /*00b0*/ 	.byte	0x02, 0x4a
	.zero		1
	.zero		1


	//----- nvinfo : EIATTR_EXIT_INSTR_OFFSETS
	.align		4
        /*00b4*/ 	.byte	0x04, 0x1c
        /*00b6*/ 	.short	(.L_136 - .L_135)


	//   ....[0]....
.L_135:
        /*00b8*/ 	.word	0x00000040


	//   ....[1]....
        /*00bc*/ 	.word	0x00000080


	//   ....[2]....
        /*00c0*/ 	.word	0x00000ee0


	//   ....[3]....
        /*00c4*/ 	.word	0x00001390


	//   ....[4]....
        /*00c8*/ 	.word	0x00001630


	//   ....[5]....
        /*00cc*/ 	.word	0x00001740


	//   ....[6]....
        /*00d0*/ 	.word	0x00001790


	//   ....[7]....
        /*00d4*/ 	.word	0x00001c30


	//   ....[8]....
        /*00d8*/ 	.word	0x00001ed0


	//   ....[9]....
        /*00dc*/ 	.word	0x00001fe0


	//   ....[10]....
        /*00e0*/ 	.word	0x00002030


	//----- nvinfo : EIATTR_CBANK_PARAM_SIZE
	.align		4
.L_136:
        /*00e4*/ 	.byte	0x03, 0x19
        /*00e6*/ 	.short	0x0044


	//----- nvinfo : EIATTR_PARAM_CBANK
	.align		4
        /*00e8*/ 	.byte	0x04, 0x0a
        /*00ea*/ 	.short	(.L_138 - .L_137)
	.align		4
.L_137:
        /*00ec*/ 	.word	index@(.nv.constant0._Z16lsh_insert_batch7LSH_GPUPK6__halfPii)
        /*00f0*/ 	.short	0x0380
        /*00f2*/ 	.short	0x0044


	//----- nvinfo : EIATTR_SW_WAR
	.align		4
.L_138:
        /*00f4*/ 	.byte	0x04, 0x36
        /*00f6*/ 	.short	(.L_140 - .L_139)
.L_139:
        /*00f8*/ 	.word	0x00000008
.L_140:


//--------------------- .nv.info._Z20lsh_init_projectionsPfiiiy --------------------------
	.section	.nv.info._Z20lsh_init_projectionsPfiiiy,"",@"SHT_CUDA_INFO"
	.sectionflags	@""
	.align	4


	//----- nvinfo : EIATTR_CUDA_API_VERSION
	.align		4
        /*0000*/ 	.byte	0x04, 0x37
        /*0002*/ 	.short	(.L_142 - .L_141)
.L_141:
        /*0004*/ 	.word	0x00000082


	//----- nvinfo : EIATTR_KPARAM_INFO
	.align		4
.L_142:
        /*0008*/ 	.byte	0x04, 0x17
        /*000a*/ 	.short	(.L_144 - .L_143)
.L_143:
        /*000c*/ 	.word	0x00000000
        /*0010*/ 	.short	0x0004
        /*0012*/ 	.short	0x0018
        /*0014*/ 	.byte	0x00, 0xf0, 0x21, 0x00


	//----- nvinfo : EIATTR_KPARAM_INFO
	.align		4
.L_144:
        /*0018*/ 	.byte	0x04, 0x17
        /*001a*/ 	.short	(.L_146 - .L_145)
.L_145:
        /*001c*/ 	.word	0x00000000
        /*0020*/ 	.short	0x0003
        /*0022*/ 	.short	0x0010
        /*0024*/ 	.byte	0x00, 0xf0, 0x11, 0x00


	//----- nvinfo : EIATTR_KPARAM_INFO
	.align		4
.L_146:
        /*0028*/ 	.byte	0x04, 0x17
        /*002a*/ 	.short	(.L_148 - .L_147)
.L_147:
        /*002c*/ 	.word	0x00000000
        /*0030*/ 	.short	0x0002
        /*0032*/ 	.short	0x000c
        /*0034*/ 	.byte	0x00, 0xf0, 0x11, 0x00


	//----- nvinfo : EIATTR_KPARAM_INFO
	.align		4
.L_148:
        /*0038*/ 	.byte	0x04, 0x17
        /*003a*/ 	.short	(.L_150 - .L_149)
.L_149:
        /*003c*/ 	.word	0x00000000
        /*0040*/ 	.short	0x0001
        /*0042*/ 	.short	0x0008
        /*0044*/ 	.byte	0x00, 0xf0, 0x11, 0x00


	//----- nvinfo : EIATTR_KPARAM_INFO
	.align		4
.L_150:
        /*0048*/ 	.byte	0x04, 0x17
        /*004a*/ 	.short	(.L_152 - .L_151)
.L_151:
        /*004c*/ 	.word	0x00000000
        /*0050*/ 	.short	0x0000
        /*0052*/ 	.short	0x0000
        /*0054*/ 	.byte	0x00, 0xf5, 0x21, 0x00


	//----- nvinfo : EIATTR_SPARSE_MMA_MASK
	.align		4
.L_152:
        /*0058*/ 	.byte	0x03, 0x50
        /*005a*/ 	.short	0x0000


	//----- nvinfo : EIATTR_MAXREG_COUNT
	.align		4
        /*005c*/ 	.byte	0x03, 0x1b
        /*005e*/ 	.short	0x00ff


	//----- nvinfo : EIATTR_MERCURY_ISA_VERSION
	.align		4
        /*0060*/ 	.byte	0x03, 0x5f
        /*0062*/ 	.short	0x0101


	//----- nvinfo : EIATTR_VRC_CTA_INIT_COUNT
	.align		4
        /*0064*/ 	.byte	0x02, 0x4a
	.zero		1
	.zero		1


	//----- nvinfo : EIATTR_EXIT_INSTR_OFFSETS
	.align		4
        /*0068*/ 	.byte	0x04, 0x1c
        /*006a*/ 	.short	(.L_154 - .L_153)


	//   ....[0]....
.L_153:
        /*006c*/ 	.word	0x000000b0


	//   ....[1]....
        /*0070*/ 	.word	0x00002bc0


	//----- nvinfo : EIATTR_CRS_STACK_SIZE
	.align		4
.L_154:
        /*0074*/ 	.byte	0x04, 0x1e
        /*0076*/ 	.short	(.L_156 - .L_155)
.L_155:
        /*0078*/ 	.word	0x00000000


	//----- nvinfo : EIATTR_CBANK_PARAM_SIZE
	.align		4
.L_156:
        /*007c*/ 	.byte	0x03, 0x19
        /*007e*/ 	.short	0x0020


	//----- nvinfo : EIATTR_PARAM_CBANK
	.align		4
        /*0080*/ 	.byte	0x04, 0x0a
        /*0082*/ 	.short	(.L_158 - .L_157)
	.align		4
.L_157:
        /*0084*/ 	.word	index@(.nv.constant0._Z20lsh_init_projectionsPfiiiy)
        /*0088*/ 	.short	0x0380
        /*008a*/ 	.short	0x0020


	//----- nvinfo : EIATTR_SW_WAR
	.align		4
.L_158:
        /*008c*/ 	.byte	0x04, 0x36
        /*008e*/ 	.short	(.L_160 - .L_159)
.L_159:
        /*0090*/ 	.word	0x00000008
.L_160:


//--------------------- .nv.callgraph             --------------------------
	.section	.nv.callgraph,"",@"SHT_CUDA_CALLGRAPH"
	.align	4
	.sectionentsize	8
	.align		4
        /*0000*/ 	.word	0x00000000
	.align		4
        /*0004*/ 	.word	0xffffffff
	.align		4
        /*0008*/ 	.word	0x00000000
	.align		4
        /*000c*/ 	.word	0xfffffffe
	.align		4
        /*0010*/ 	.word	0x00000000
	.align		4
        /*0014*/ 	.word	0xfffffffd
	.align		4
        /*0018*/ 	.word	0x00000000
	.align		4
        /*001c*/ 	.word	0xfffffffc


//--------------------- .nv.constant4             --------------------------
	.section	.nv.constant4,"a",@progbits
	.align	8
	.align		8
.nv.constant4:
        /*0000*/ 	.dword	precalc_xorwow_matrix
	.align		8
        /*0008*/ 	.dword	precalc_xorwow_offset_matrix
	.align		8
        /*0010*/ 	.dword	mrg32k3aM1
	.align		8
        /*0018*/ 	.dword	mrg32k3aM2
	.align		8
        /*0020*/ 	.dword	mrg32k3aM1SubSeq
	.align		8
        /*0028*/ 	.dword	mrg32k3aM2SubSeq
	.align		8
        /*0030*/ 	.dword	mrg32k3aM1Seq
	.align		8
        /*0038*/ 	.dword	mrg32k3aM2Seq


//--------------------- .nv.constant3             --------------------------
	.section	.nv.constant3,"a",@progbits
	.align	8
.nv.constant3:
	.type		__cr_lgamma_table,@object
	.size		__cr_lgamma_table,(.L_8 - __cr_lgamma_table)
__cr_lgamma_table:
        /*0000*/ 	.byte	0x00, 0x00, 0x00, 0x00, 0x00, 0x00, 0x00, 0x00, 0x00, 0x00, 0x00, 0x00, 0x00, 0x00, 0x00, 0x00
        /*0010*/ 	.byte	0xef, 0x39, 0xfa, 0xfe, 0x42, 0x2e, 0xe6, 0x3f, 0x02, 0x20, 0x2a, 0xfa, 0x0b, 0xab, 0xfc, 0x3f
        /*0020*/ 	.byte	0xf9, 0x2c, 0x92, 0x7c, 0xa7, 0x6c, 0x09, 0x40, 0xc9, 0x79, 0x44, 0x3c, 0x64, 0x26, 0x13, 0x40
        /*0030*/ 	.byte	0xca, 0x01, 0xcf, 0x3a, 0x27, 0x51, 0x1a, 0x40, 0x30, 0xcc, 0x2d, 0xf3, 0xe1, 0x0c, 0x21, 0x40
        /*0040*/ 	.byte	0x0d, 0xb7, 0xfc, 0x82, 0x8e, 0x35, 0x25, 0x40
.L_8:


//--------------------- .text._Z19lsh_adaptive_search7LSH_GPUPK6__halfPiS3_iii --------------------------
	.section	.text._Z19lsh_adaptive_search7LSH_GPUPK6__halfPiS3_iii,"ax",@progbits
	.align	128
        .global         _Z19lsh_adaptive_search7LSH_GPUPK6__halfPiS3_iii
        .type           _Z19lsh_adaptive_search7LSH_GPUPK6__halfPiS3_iii,@function
        .size           _Z19lsh_adaptive_search7LSH_GPUPK6__halfPiS3_iii,(.L_x_255 - _Z19lsh_adaptive_search7LSH_GPUPK6__halfPiS3_iii)
        .other          _Z19lsh_adaptive_search7LSH_GPUPK6__halfPiS3_iii,@"STO_CUDA_ENTRY STV_DEFAULT"
_Z19lsh_adaptive_search7LSH_GPUPK6__halfPiS3_iii:
.text._Z19lsh_adaptive_search7LSH_GPUPK6__halfPiS3_iii:
[----:B------:R-:W-:Y:S01]  /*0000*/  LDC R1, c[0x0][0x37c] ;  /* 0x0000df00ff017b82 */ /* 0x000fe20000000800 */
[----:B------:R-:W0:Y:S01]  /*0010*/  S2R R14, SR_CTAID.X ;  /* 0x00000000000e7919 */ /* 0x000e220000002500 */
[----:B------:R-:W0:Y:S02]  /*0020*/  LDCU UR4, c[0x0][0x3c8] ;  /* 0x00007900ff0477ac */ /* 0x000e240008000800 */
[----:B0-----:R-:W-:-:S13]  /*0030*/  ISETP.GE.AND P0, PT, R14, UR4, PT ;  /* 0x000000040e007c0c */ /* 0x001fda000bf06270 */
[----:B------:R-:W-:Y:S05]  /*0040*/  @P0 EXIT ;  /* 0x000000000000094d */ /* 0x000fea0003800000 */
[----:B------:R-:W0:Y:S01]  /*0050*/  S2R R11, SR_TID.X ;  /* 0x00000000000b7919 */ /* 0x000e220000002100 */
[----:B------:R-:W1:Y:S01]  /*0060*/  LDC R12, c[0x0][0x360] ;  /* 0x0000d800ff0c7b82 */ /* 0x000e620000000800 */
[----:B------:R-:W2:Y:S01]  /*0070*/  LDCU UR4, c[0x0][0x3a8] ;  /* 0x00007500ff0477ac */ /* 0x000ea20008000800 */
[----:B------:R-:W-:Y:S01]  /*0080*/  MOV R6, 0x100 ;  /* 0x0000010000067802 */ /* 0x000fe20000000f00 */
[----:B------:R-:W3:Y:S01]  /*0090*/  LDCU.64 UR10, c[0x0][0x358] ;  /* 0x00006b00ff0a77ac */ /* 0x000ee20008000a00 */
[----:B--2---:R-:W-:Y:S01]  /*00a0*/  IMAD R10, R14, UR4, RZ ;  /* 0x000000040e0a7c24 */ /* 0x004fe2000f8e02ff */
[----:B-1----:R-:W-:Y:S01]  /*00b0*/  LOP3.LUT R2, R12, 0xffff, RZ, 0xc0, !PT ;  /* 0x0000ffff0c027812 */ /* 0x002fe200078ec0ff */
[----:B0-----:R-:W-:-:S05]  /*00c0*/  IMAD.IADD R0, R11, 0x1, R12 ;  /* 0x000000010b007824 */ /* 0x001fca00078e020c */
[----:B------:R-:W-:-:S04]  /*00d0*/  LOP3.LUT R0, R0, 0xfff, RZ, 0x3c, !PT ;  /* 0x00000fff00007812 */ /* 0x000fc800078e3cff */
[----:B---3--:R-:W-:-:S07]  /*00e0*/  LOP3.LUT R0, R0, 0xffff, RZ, 0xc0, !PT ;  /* 0x0000ffff00007812 */ /* 0x008fce00078ec0ff */
[----:B------:R-:W-:Y:S05]  /*00f0*/  CALL.REL.NOINC `($__internal_0_$__cuda_sm20_div_u16) ;  /* 0x00000040001c7944 */ /* 0x000fea0003c00000 */
[----:B------:R-:W0:Y:S01]  /*0100*/  S2UR UR8, SR_CgaCtaId ;  /* 0x00000000000879c3 */ /* 0x000e220000008800 */
[----:B------:R-:W-:Y:S01]  /*0110*/  LOP3.LUT R7, R4, 0x3, RZ, 0xc0, !PT ;  /* 0x0000000304077812 */ /* 0x000fe200078ec0ff */
[----:B------:R-:W-:Y:S01]  /*0120*/  UMOV UR5, 0x400 ;  /* 0x0000040000057882 */ /* 0x000fe20000000000 */
[----:B------:R-:W-:Y:S01]  /*0130*/  BSSY.RECONVERGENT B0, `(.L_x_0) ;  /* 0x0000011000007945 */ /* 0x000fe20003800200 */
[----:B------:R-:W-:Y:S01]  /*0140*/  IMAD.MOV.U32 R3, RZ, RZ, R11 ;  /* 0x000000ffff037224 */ /* 0x000fe200078e000b */
[----:B------:R-:W-:Y:S01]  /*0150*/  ISETP.NE.AND P0, PT, R7, 0x2, PT ;  /* 0x000000020700780c */ /* 0x000fe20003f05270 */
[----:B0-----:R-:W-:-:S12]  /*0160*/  ULEA UR4, UR8, UR5, 0x18 ;  /* 0x0000000508047291 */ /* 0x001fd8000f8ec0ff */
[----:B------:R-:W-:Y:S05]  /*0170*/  @!P0 BRA `(.L_x_1) ;  /* 0x0000000000308947 */ /* 0x000fea0003800000 */
[----:B------:R-:W0:Y:S01]  /*0180*/  S2R R5, SR_CgaCtaId ;  /* 0x0000000000057919 */ /* 0x000e220000008800 */
[----:B------:R-:W-:Y:S01]  /*0190*/  MOV R2, 0x400 ;  /* 0x0000040000027802 */ /* 0x000fe20000000f00 */
[----:B------:R-:W-:Y:S02]  /*01a0*/  IMAD.MOV.U32 R0, RZ, RZ, RZ ;  /* 0x000000ffff007224 */ /* 0x000fe400078e00ff */
[----:B------:R-:W-:Y:S01]  /*01b0*/  IMAD.MOV.U32 R3, RZ, RZ, R11 ;  /* 0x000000ffff037224 */ /* 0x000fe200078e000b */
[----:B0-----:R-:W-:-:S07]  /*01c0*/  LEA R2, R5, R2, 0x18 ;  /* 0x0000000205027211 */ /* 0x001fce00078ec0ff */
.L_x_2:
[----:B------:R-:W-:Y:S02]  /*01d0*/  IMAD R4, R3, 0x4, R2 ;  /* 0x0000000403047824 */ /* 0x000fe400078e0202 */
[----:B------:R-:W-:Y:S02]  /*01e0*/  VIADD R0, R0, 0x1 ;  /* 0x0000000100007836 */ /* 0x000fe40000000000 */
[----:B------:R-:W-:Y:S01]  /*01f0*/  IMAD.IADD R3, R12, 0x1, R3 ;  /* 0x000000010c037824 */ /* 0x000fe200078e0203 */
[----:B------:R0:W-:Y:S02]  /*0200*/  STS [R4], RZ ;  /* 0x000000ff04007388 */ /* 0x0001e40000000800 */
[----:B------:R-:W-:-:S04]  /*0210*/  LOP3.LUT R5, R0, R7, RZ, 0x3c, !PT ;  /* 0x0000000700057212 */ /* 0x000fc800078e3cff */
[----:B------:R-:W-:-:S13]  /*0220*/  ISETP.NE.AND P0, PT, R5, 0x2, PT ;  /* 0x000000020500780c */ /* 0x000fda0003f05270 */
[----:B0-----:R-:W-:Y:S05]  /*0230*/  @P0 BRA `(.L_x_2) ;  /* 0xfffffffc00e40947 */ /* 0x001fea000383ffff */
.L_x_1:
[----:B------:R-:W-:Y:S05]  /*0240*/  BSYNC.RECONVERGENT B0 ;  /* 0x0000000000007941 */ /* 0x000fea0003800200 */
.L_x_0:
[----:B------:R-:W-:Y:S01]  /*0250*/  BSSY.RECONVERGENT B0, `(.L_x_3) ;  /* 0x000000c000007945 */ /* 0x000fe20003800200 */
.L_x_4:
[----:B0-----:R-:W-:Y:S01]  /*0260*/  LEA R9, R3, UR4, 0x2 ;  /* 0x0000000403097c11 */ /* 0x001fe2000f8e10ff */
[----:B------:R-:W-:-:S04]  /*0270*/  IMAD R3, R12, 0x4, R3 ;  /* 0x000000040c037824 */ /* 0x000fc800078e0203 */
[C---:B------:R-:W-:Y:S01]  /*0280*/  IMAD R5, R12.reuse, 0x4, R9 ;  /* 0x000000040c057824 */ /* 0x040fe200078e0209 */
[----:B------:R0:W-:Y:S01]  /*0290*/  STS [R9], RZ ;  /* 0x000000ff09007388 */ /* 0x0001e20000000800 */
[----:B------:R-:W-:Y:S02]  /*02a0*/  ISETP.GE.U32.AND P0, PT, R3, 0x1000, PT ;  /* 0x000010000300780c */ /* 0x000fe40003f06070 */
[C---:B------:R-:W-:Y:S01]  /*02b0*/  IMAD R7, R12.reuse, 0x4, R5 ;  /* 0x000000040c077824 */ /* 0x040fe200078e0205 */
[----:B------:R0:W-:Y:S03]  /*02c0*/  STS [R5], RZ ;  /* 0x000000ff05007388 */ /* 0x0001e60000000800 */
[----:B------:R-:W-:Y:S01]  /*02d0*/  IMAD R0, R12, 0x4, R7 ;  /* 0x000000040c007824 */ /* 0x000fe200078e0207 */
[----:B------:R0:W-:Y:S04]  /*02e0*/  STS [R7], RZ ;  /* 0x000000ff07007388 */ /* 0x0001e80000000800 */
[----:B------:R0:W-:Y:S02]  /*02f0*/  STS [R0], RZ ;  /* 0x000000ff00007388 */ /* 0x0001e40000000800 */
[----:B------:R-:W-:Y:S05]  /*0300*/  @!P0 BRA `(.L_x_4) ;  /* 0xfffffffc00d48947 */ /* 0x000fea000383ffff */
[----:B------:R-:W-:Y:S05]  /*0310*/  BSYNC.RECONVERGENT B0 ;  /* 0x0000000000007941 */ /* 0x000fea0003800200 */
.L_x_3:
[----:B------:R-:W-:Y:S01]  /*0320*/  ISETP.NE.AND P0, PT, R11, RZ, PT ;  /* 0x000000ff0b00720c */ /* 0x000fe20003f05270 */
[----:B0-----:R-:W0:-:S12]  /*0330*/  LDC R0, c[0x0][0x398] ;  /* 0x0000e600ff007b82 */ /* 0x001e180000000800 */
[----:B------:R-:W-:Y:S01]  /*0340*/  @!P0 STS [UR4+0x6000], RZ ;  /* 0x006000ffff008988 */ /* 0x000fe20008000804 */
[----:B------:R-:W-:Y:S01]  /*0350*/  BAR.SYNC.DEFER_BLOCKING 0x0 ;  /* 0x0000000000007b1d */ /* 0x000fe20000010000 */
[----:B0-----:R-:W-:-:S13]  /*0360*/  ISETP.GT.AND P1, PT, R0, 0x1, PT ;  /* 0x000000010000780c */ /* 0x001fda0003f24270 */
[----:B------:R-:W0:Y:S01]  /*0370*/  @!P1 LDS R0, [UR4+0x6000] ;  /* 0x00600004ff009984 */ /* 0x000e220008000800 */
[----:B------:R-:W-:Y:S05]  /*0380*/  @!P1 BRA `(.L_x_5) ;  /* 0x0000003c00289947 */ /* 0x000fea0003800000 */
[----:B------:R-:W1:Y:S01]  /*0390*/  LDCU UR4, c[0x0][0x3a8] ;  /* 0x00007500ff0477ac */ /* 0x000e620008000800 */
[----:B------:R-:W2:Y:S01]  /*03a0*/  LDCU.64 UR6, c[0x0][0x388] ;  /* 0x00007100ff0677ac */ /* 0x000ea20008000a00 */
[----:B------:R-:W-:Y:S01]  /*03b0*/  UMOV UR13, 0x2 ;  /* 0x00000002000d7882 */ /* 0x000fe20000000000 */
[----:B-1----:R-:W-:Y:S02]  /*03c0*/  ULOP3.LUT UR9, UR4, 0x7, URZ, 0xc0, !UPT ;  /* 0x0000000704097892 */ /* 0x002fe4000f8ec0ff */
[----:B------:R-:W-:Y:S02]  /*03d0*/  ULOP3.LUT UR12, UR4, 0x3, URZ, 0xc0, !UPT ;  /* 0x00000003040c7892 */ /* 0x000fe4000f8ec0ff */
[----:B--2---:R-:W-:Y:S02]  /*03e0*/  UIADD3 UR6, UP0, UPT, UR6, 0x8, URZ ;  /* 0x0000000806067890 */ /* 0x004fe4000ff1e0ff */
[----:B------:R-:W-:Y:S02]  /*03f0*/  UIADD3 UR5, UPT, UPT, UR9, -0x1, URZ ;  /* 0xffffffff09057890 */ /* 0x000fe4000fffe0ff */
[----:B------:R-:W-:-:S02]  /*0400*/  UIADD3.X UR7, UPT, UPT, URZ, UR7, URZ, UP0, !UPT ;  /* 0x00000007ff077290 */ /* 0x000fc400087fe4ff */
[----:B------:R-:W-:Y:S02]  /*0410*/  ULOP3.LUT UR4, UR4, 0x7ffffff8, URZ, 0xc0, !UPT ;  /* 0x7ffffff804047892 */ /* 0x000fe4000f8ec0ff */
[----:B------:R-:W-:-:S11]  /*0420*/  UISETP.GE.U32.AND UP0, UPT, UR5, 0x3, UPT ;  /* 0x000000030500788c */ /* 0x000fd6000bf06070 */
.L_x_70:
[----:B------:R-:W-:Y:S01]  /*0430*/  ISETP.GE.AND P0, PT, R11, UR13, PT ;  /* 0x0000000d0b007c0c */ /* 0x000fe2000bf06270 */
[----:B------:R-:W-:-:S12]  /*0440*/  BSSY.RECONVERGENT B0, `(.L_x_6) ;  /* 0x00003b3000007945 */ /* 0x000fd80003800200 */
[----:B------:R-:W-:Y:S05]  /*0450*/  @P0 BRA `(.L_x_7) ;  /* 0x0000003800c40947 */ /* 0x000fea0003800000 */
[----:B------:R-:W1:Y:S02]  /*0460*/  LDCU UR5, c[0x0][0x39c] ;  /* 0x00007380ff0577ac */ /* 0x000e640008000800 */
[----:B-1----:R-:W-:-:S09]  /*0470*/  UISETP.GT.AND UP1, UPT, UR5, URZ, UPT ;  /* 0x000000ff0500728c */ /* 0x002fd2000bf24270 */
[----:B------:R-:W-:Y:S05]  /*0480*/  BRA.U UP1, `(.L_x_8) ;  /* 0x0000001101087547 */ /* 0x000fea000b800000 */
[----:B------:R-:W-:-:S07]  /*0490*/  IMAD.MOV.U32 R5, RZ, RZ, R11 ;  /* 0x000000ffff057224 */ /* 0x000fce00078e000b */
.L_x_26:
[----:B-1----:R-:W1:Y:S08]  /*04a0*/  LDC.64 R6, c[0x0][0x3a0] ;  /* 0x0000e800ff067b82 */ /* 0x002e700000000a00 */
[----:B0-2---:R-:W2:Y:S01]  /*04b0*/  LDC.64 R2, c[0x0][0x390] ;  /* 0x0000e400ff027b82 */ /* 0x005ea20000000a00 */
[----:B-1----:R-:W-:-:S04]  /*04c0*/  IMAD R6, R5, R6, RZ ;  /* 0x0000000605067224 */ /* 0x002fc800078e02ff */
[----:B--2---:R-:W-:-:S06]  /*04d0*/  IMAD.WIDE.U32 R2, R6, 0x4, R2 ;  /* 0x0000000406027825 */ /* 0x004fcc00078e0002 */
[----:B------:R-:W2:Y:S01]  /*04e0*/  LDG.E R2, desc[UR10][R2.64] ;  /* 0x0000000a02027981 */ /* 0x000ea2000c1e1900 */
[----:B------:R-:W-:Y:S01]  /*04f0*/  IMAD.IADD R5, R12, 0x1, R5 ;  /* 0x000000010c057824 */ /* 0x000fe200078e0205 */
[----:B------:R-:W-:Y:S04]  /*0500*/  BSSY.RECONVERGENT B2, `(.L_x_9) ;  /* 0x00000f8000027945 */ /* 0x000fe80003800200 */
[----:B------:R-:W-:Y:S02]  /*0510*/  ISETP.GE.AND P0, PT, R5, UR13, PT ;  /* 0x0000000d05007c0c */ /* 0x000fe4000bf06270 */
[----:B--2---:R-:W-:-:S04]  /*0520*/  VIMNMX R4, PT, PT, R2, R7, PT ;  /* 0x0000000702047248 */ /* 0x004fc80003fe0100 */
[----:B------:R-:W-:-:S13]  /*0530*/  ISETP.GE.AND P1, PT, R4, 0x1, PT ;  /* 0x000000010400780c */ /* 0x000fda0003f26270 */
[----:B------:R-:W-:Y:S05]  /*0540*/  @!P1 BRA `(.L_x_10) ;  /* 0x0000000c00cc9947 */ /* 0x000fea0003800000 */
[----:B------:R-:W-:Y:S01]  /*0550*/  ISETP.GE.U32.AND P1, PT, R4, 0x4, PT ;  /* 0x000000040400780c */ /* 0x000fe20003f26070 */
[----:B------:R-:W-:Y:S01]  /*0560*/  BSSY.RECONVERGENT B1, `(.L_x_11) ;  /* 0x000008f000017945 */ /* 0x000fe20003800200 */
[----:B0-----:R-:W-:Y:S01]  /*0570*/  IMAD R0, R6, R7, RZ ;  /* 0x0000000706007224 */ /* 0x001fe200078e02ff */
[----:B------:R-:W-:Y:S01]  /*0580*/  LOP3.LUT R21, R4, 0x3, RZ, 0xc0, !PT ;  /* 0x0000000304157812 */ /* 0x000fe200078ec0ff */
[----:B------:R-:W-:-:S09]  /*0590*/  IMAD.MOV.U32 R7, RZ, RZ, RZ ;  /* 0x000000ffff077224 */ /* 0x000fd200078e00ff */
[----:B------:R-:W-:Y:S05]  /*05a0*/  @!P1 BRA `(.L_x_12) ;  /* 0x0000000800289947 */ /* 0x000fea0003800000 */
[----:B------:R-:W0:Y:S01]  /*05b0*/  S2R R19, SR_CgaCtaId ;  /* 0x0000000000137919 */ /* 0x000e220000008800 */
[----:B------:R-:W-:Y:S01]  /*05c0*/  UMOV UR5, 0x400 ;  /* 0x0000040000057882 */ /* 0x000fe20000000000 */
[----:B------:R-:W-:Y:S01]  /*05d0*/  LOP3.LUT R7, R4, 0x7ffffffc, RZ, 0xc0, !PT ;  /* 0x7ffffffc04077812 */ /* 0x000fe200078ec0ff */
[----:B------:R-:W-:Y:S02]  /*05e0*/  IMAD.U32 R4, RZ, RZ, UR5 ;  /* 0x00000005ff047e24 */ /* 0x000fe4000f8e00ff */
[----:B------:R-:W-:Y:S02]  /*05f0*/  IMAD.MOV.U32 R6, RZ, RZ, R0 ;  /* 0x000000ffff067224 */ /* 0x000fe400078e0000 */
[----:B------:R-:W-:Y:S01]  /*0600*/  IMAD.MOV R8, RZ, RZ, -R7 ;  /* 0x000000ffff087224 */ /* 0x000fe200078e0a07 */
[----:B0-----:R-:W-:-:S07]  /*0610*/  LEA R19, R19, R4, 0x18 ;  /* 0x0000000413137211 */ /* 0x001fce00078ec0ff */
.L_x_21:
[----:B01----:R-:W-:Y:S02]  /*0620*/  IMAD.U32 R2, RZ, RZ, UR6 ;  /* 0x00000006ff027e24 */ /* 0x003fe4000f8e00ff */
[----:B------:R-:W-:Y:S02]  /*0630*/  IMAD.U32 R3, RZ, RZ, UR7 ;  /* 0x00000007ff037e24 */ /* 0x000fe4000f8e00ff */
[----:B------:R-:W-:-:S05]  /*0640*/  IMAD.WIDE R2, R6, 0x4, R2 ;  /* 0x0000000406027825 */ /* 0x000fca00078e0202 */
[----:B------:R-:W2:Y:S04]  /*0650*/  LDG.E R16, desc[UR10][R2.64+-0x8] ;  /* 0xfffff80a02107981 */ /* 0x000ea8000c1e1900 */
[----:B------:R-:W3:Y:S04]  /*0660*/  LDG.E R13, desc[UR10][R2.64+-0x4] ;  /* 0xfffffc0a020d7981 */ /* 0x000ee8000c1e1900 */
[----:B------:R0:W5:Y:S04]  /*0670*/  LDG.E R9, desc[UR10][R2.64] ;  /* 0x0000000a02097981 */ /* 0x000168000c1e1900 */
[----:B------:R0:W5:Y:S01]  /*0680*/  LDG.E R15, desc[UR10][R2.64+0x4] ;  /* 0x0000040a020f7981 */ /* 0x000162000c1e1900 */
[----:B------:R-:W-:Y:S01]  /*0690*/  IMAD.MOV.U32 R18, RZ, RZ, 0x1 ;  /* 0x00000001ff127424 */ /* 0x000fe200078e00ff */
[----:B------:R-:W-:Y:S01]  /*06a0*/  BSSY.RECONVERGENT B3, `(.L_x_13) ;  /* 0x000001e000037945 */ /* 0x000fe20003800200 */
[----:B--2---:R-:W-:-:S03]  /*06b0*/  SHF.R.S32.HI R17, RZ, 0x1f, R16 ;  /* 0x0000001fff117819 */ /* 0x004fc60000011410 */
[-C--:B------:R-:W-:Y:S02]  /*06c0*/  SHF.L.W.U32 R22, R18, R16.reuse, RZ ;  /* 0x0000001012167219 */ /* 0x080fe40000000eff */
[----:B------:R-:W-:-:S04]  /*06d0*/  LEA.HI R17, R17, R16, RZ, 0x5 ;  /* 0x0000001011117211 */ /* 0x000fc800078f28ff */
[----:B------:R-:W-:Y:S02]  /*06e0*/  SHF.R.S32.HI R20, RZ, 0x5, R17 ;  /* 0x00000005ff147819 */ /* 0x000fe40000011411 */
[----:B------:R-:W1:Y:S03]  /*06f0*/  S2R R17, SR_CgaCtaId ;  /* 0x0000000000117919 */ /* 0x000e660000008800 */
[----:B------:R-:W-:Y:S01]  /*0700*/  IMAD R19, R20, 0x4, R19 ;  /* 0x0000000414137824 */ /* 0x000fe200078e0213 */
[----:B---3--:R-:W-:-:S05]  /*0710*/  SHF.R.S32.HI R20, RZ, 0x1f, R13 ;  /* 0x0000001fff147819 */ /* 0x008fca000001140d */
[----:B------:R-:W2:Y:S02]  /*0720*/  ATOMS.OR R19, [R19], R22 ;  /* 0x000000161313738c */ /* 0x000ea40003000000 */
[----:B--2---:R-:W-:-:S13]  /*0730*/  LOP3.LUT P1, RZ, R22, R19, RZ, 0xc0, !PT ;  /* 0x0000001316ff7212 */ /* 0x004fda000782c0ff */
[----:B01----:R-:W-:Y:S05]  /*0740*/  @P1 BRA `(.L_x_14) ;  /* 0x00000000004c1947 */ /* 0x003fea0003800000 */
[----:B------:R-:W0:Y:S01]  /*0750*/  S2R R3, SR_LANEID ;  /* 0x0000000000037919 */ /* 0x000e220000000000 */
[----:B------:R-:W-:Y:S02]  /*0760*/  VOTEU.ANY UR5, UPT, PT ;  /* 0x0000000000057886 */ /* 0x000fe400038e0100 */
[----:B------:R-:W0:Y:S01]  /*0770*/  FLO.U32 R24, UR5 ;  /* 0x0000000500187d00 */ /* 0x000e2200080e0000 */
[----:B------:R-:W1:Y:S01]  /*0780*/  S2R R2, SR_CgaCtaId ;  /* 0x0000000000027919 */ /* 0x000e620000008800 */
[----:B------:R-:W2:Y:S06]  /*0790*/  S2R R23, SR_LTMASK ;  /* 0x0000000000177919 */ /* 0x000eac0000003900 */
[----:B------:R-:W3:Y:S01]  /*07a0*/  POPC R22, UR5 ;  /* 0x0000000500167d09 */ /* 0x000ee20008000000 */
[----:B0-----:R-:W-:Y:S01]  /*07b0*/  ISETP.EQ.U32.AND P1, PT, R24, R3, PT ;  /* 0x000000031800720c */ /* 0x001fe20003f22070 */
[----:B------:R-:W-:-:S05]  /*07c0*/  VIADD R3, R4, 0x6000 ;  /* 0x0000600004037836 */ /* 0x000fca0000000000 */
[----:B-1----:R-:W-:Y:S02]  /*07d0*/  LEA R3, R2, R3, 0x18 ;  /* 0x0000000302037211 */ /* 0x002fe400078ec0ff */
[----:B--2---:R-:W-:-:S04]  /*07e0*/  LOP3.LUT R25, R23, UR5, RZ, 0xc0, !PT ;  /* 0x0000000517197c12 */ /* 0x004fc8000f8ec0ff */
[----:B------:R-:W0:Y:S01]  /*07f0*/  POPC R26, R25 ;  /* 0x00000019001a7309 */ /* 0x000e220000000000 */
[----:B---3--:R-:W1:Y:S04]  /*0800*/  @P1 ATOMS.ADD R3, [R3], R22 ;  /* 0x000000160303138c */ /* 0x008e680000000000 */
[----:B-1----:R-:W0:Y:S02]  /*0810*/  SHFL.IDX PT, R19, R3, R24, 0x1f ;  /* 0x00001f1803137589 */ /* 0x002e2400000e0000 */
[----:B0-----:R-:W-:-:S05]  /*0820*/  IMAD.IADD R19, R19, 0x1, R26 ;  /* 0x0000000113137824 */ /* 0x001fca00078e021a */
[----:B------:R-:W-:-:S13]  /*0830*/  ISETP.GT.AND P1, PT, R19, 0x7ff, PT ;  /* 0x000007ff1300780c */ /* 0x000fda0003f24270 */
[----:B------:R-:W-:-:S05]  /*0840*/  @!P1 VIADD R23, R4, 0x4000 ;  /* 0x0000400004179836 */ /* 0x000fca0000000000 */
[----:B------:R-:W-:-:S05]  /*0850*/  @!P1 LEA R2, R2, R23, 0x18 ;  /* 0x0000001702029211 */ /* 0x000fca00078ec0ff */
[----:B------:R-:W-:-:S05]  /*0860*/  @!P1 IMAD R19, R19, 0x4, R2 ;  /* 0x0000000413139824 */ /* 0x000fca00078e0202 */
[----:B------:R0:W-:Y:S02]  /*0870*/  @!P1 STS [R19], R16 ;  /* 0x0000001013009388 */ /* 0x0001e40000000800 */
.L_x_14:
[----:B------:R-:W-:Y:S05]  /*0880*/  BSYNC.RECONVERGENT B3 ;  /* 0x0000000000037941 */ /* 0x000fea0003800200 */
.L_x_13:
[----:B------:R-:W-:Y:S01]  /*0890*/  UMOV UR5, 0x400 ;  /* 0x0000040000057882 */ /* 0x000fe20000000000 */
[-C--:B------:R-:W-:Y:S01]  /*08a0*/  LEA.HI R20, R20, R13.reuse, RZ, 0x5 ;  /* 0x0000000d14147211 */ /* 0x080fe200078f28ff */
[----:B------:R-:W-:Y:S01]  /*08b0*/  IMAD.U32 R4, RZ, RZ, UR5 ;  /* 0x00000005ff047e24 */ /* 0x000fe2000f8e00ff */
[----:B------:R-:W-:Y:S01]  /*08c0*/  SHF.L.W.U32 R23, R18, R13, RZ ;  /* 0x0000000d12177219 */ /* 0x000fe20000000eff */
[----:B------:R-:W-:Y:S01]  /*08d0*/  IMAD.MOV.U32 R18, RZ, RZ, 0x1 ;  /* 0x00000001ff127424 */ /* 0x000fe200078e00ff */
[----:B------:R-:W-:Y:S01]  /*08e0*/  SHF.R.S32.HI R20, RZ, 0x5, R20 ;  /* 0x00000005ff147819 */ /* 0x000fe20000011414 */
[----:B------:R-:W-:Y:S01]  /*08f0*/  BSSY.RECONVERGENT B3, `(.L_x_15) ;  /* 0x000001d000037945 */ /* 0x000fe20003800200 */
[----:B0-----:R-:W-:Y:S02]  /*0900*/  LEA R19, R17, R4, 0x18 ;  /* 0x0000000411137211 */ /* 0x001fe400078ec0ff */
[----:B-----5:R-:W-:-:S03]  /*0910*/  SHF.R.S32.HI R2, RZ, 0x1f, R9 ;  /* 0x0000001fff027819 */ /* 0x020fc60000011409 */
[----:B------:R-:W-:Y:S01]  /*0920*/  IMAD R20, R20, 0x4, R19 ;  /* 0x0000000414147824 */ /* 0x000fe200078e0213 */
[----:B------:R-:W-:-:S04]  /*0930*/  LEA.HI R2, R2, R9, RZ, 0x5 ;  /* 0x0000000902027211 */ /* 0x000fc800078f28ff */
[----:B------:R-:W-:Y:S01]  /*0940*/  SHF.R.S32.HI R16, RZ, 0x5, R2 ;  /* 0x00000005ff107819 */ /* 0x000fe20000011402 */
[----:B------:R-:W0:Y:S01]  /*0950*/  ATOMS.OR R20, [R20], R23 ;  /* 0x000000171414738c */ /* 0x000e220003000000 */
[----:B------:R-:W-:-:S03]  /*0960*/  SHF.L.W.U32 R2, R18, R9, RZ ;  /* 0x0000000912027219 */ /* 0x000fc60000000eff */
[----:B------:R-:W-:Y:S01]  /*0970*/  IMAD R3, R16, 0x4, R19 ;  /* 0x0000000410037824 */ /* 0x000fe200078e0213 */
[----:B0-----:R-:W-:-:S13]  /*0980*/  LOP3.LUT P1, RZ, R23, R20, RZ, 0xc0, !PT ;  /* 0x0000001417ff7212 */ /* 0x001fda000782c0ff */
[----:B------:R-:W-:Y:S05]  /*0990*/  @P1 BRA `(.L_x_16) ;  /* 0x0000000000481947 */ /* 0x000fea0003800000 */
[----:B------:R-:W0:Y:S01]  /*09a0*/  S2R R23, SR_LANEID ;  /* 0x0000000000177919 */ /* 0x000e220000000000 */
[----:B------:R-:W-:Y:S01]  /*09b0*/  VOTEU.ANY UR5, UPT, PT ;  /* 0x0000000000057886 */ /* 0x000fe200038e0100 */
[----:B------:R-:W-:Y:S01]  /*09c0*/  VIADD R16, R4, 0x6000 ;  /* 0x0000600004107836 */ /* 0x000fe20000000000 */
[----:B------:R-:W0:Y:S01]  /*09d0*/  FLO.U32 R20, UR5 ;  /* 0x0000000500147d00 */ /* 0x000e2200080e0000 */
[----:B------:R-:W1:Y:S07]  /*09e0*/  S2R R22, SR_LTMASK ;  /* 0x0000000000167919 */ /* 0x000e6e0000003900 */
[----:B------:R-:W2:Y:S01]  /*09f0*/  POPC R18, UR5 ;  /* 0x0000000500127d09 */ /* 0x000ea20008000000 */
[----:B0-----:R-:W-:-:S02]  /*0a00*/  ISETP.EQ.U32.AND P1, PT, R20, R23, PT ;  /* 0x000000171400720c */ /* 0x001fc40003f22070 */
[----:B------:R-:W-:Y:S02]  /*0a10*/  LEA R23, R17, R16, 0x18 ;  /* 0x0000001011177211 */ /* 0x000fe400078ec0ff */
[----:B-1----:R-:W-:-:S04]  /*0a20*/  LOP3.LUT R22, R22, UR5, RZ, 0xc0, !PT ;  /* 0x0000000516167c12 */ /* 0x002fc8000f8ec0ff */
[----:B------:R-:W0:Y:S05]  /*0a30*/  POPC R25, R22 ;  /* 0x0000001600197309 */ /* 0x000e2a0000000000 */
[----:B--2---:R-:W1:Y:S04]  /*0a40*/  @P1 ATOMS.ADD R23, [R23], R18 ;  /* 0x000000121717138c */ /* 0x004e680000000000 */
[----:B-1----:R-:W0:Y:S02]  /*0a50*/  SHFL.IDX PT, R16, R23, R20, 0x1f ;  /* 0x00001f1417107589 */ /* 0x002e2400000e0000 */
[----:B0-----:R-:W-:-:S05]  /*0a60*/  IMAD.IADD R16, R16, 0x1, R25 ;  /* 0x0000000110107824 */ /* 0x001fca00078e0219 */
[----:B------:R-:W-:-:S13]  /*0a70*/  ISETP.GT.AND P1, PT, R16, 0x7ff, PT ;  /* 0x000007ff1000780c */ /* 0x000fda0003f24270 */
[----:B------:R-:W-:-:S05]  /*0a80*/  @!P1 VIADD R24, R4, 0x4000 ;  /* 0x0000400004189836 */ /* 0x000fca0000000000 */
[----:B------:R-:W-:-:S05]  /*0a90*/  @!P1 LEA R25, R17, R24, 0x18 ;  /* 0x0000001811199211 */ /* 0x000fca00078ec0ff */
[----:B------:R-:W-:-:S05]  /*0aa0*/  @!P1 IMAD R16, R16, 0x4, R25 ;  /* 0x0000000410109824 */ /* 0x000fca00078e0219 */
[----:B------:R0:W-:Y:S02]  /*0ab0*/  @!P1 STS [R16], R13 ;  /* 0x0000000d10009388 */ /* 0x0001e40000000800 */
.L_x_16:
[----:B------:R-:W-:Y:S05]  /*0ac0*/  BSYNC.RECONVERGENT B3 ;  /* 0x0000000000037941 */ /* 0x000fea0003800200 */
.L_x_15:
[----:B------:R-:W1:Y:S01]  /*0ad0*/  ATOMS.OR R3, [R3], R2 ;  /* 0x000000020303738c */ /* 0x000e620003000000 */
[----:B0-----:R-:W-:Y:S01]  /*0ae0*/  SHF.R.S32.HI R16, RZ, 0x1f, R15 ;  /* 0x0000001fff107819 */ /* 0x001fe2000001140f */
[----:B------:R-:W-:Y:S01]  /*0af0*/  IMAD.MOV.U32 R18, RZ, RZ, 0x1 ;  /* 0x00000001ff127424 */ /* 0x000fe200078e00ff */
[----:B------:R-:W-:Y:S02]  /*0b00*/  BSSY.RECONVERGENT B3, `(.L_x_17) ;  /* 0x0000019000037945 */ /* 0x000fe40003800200 */
[-C--:B------:R-:W-:Y:S02]  /*0b10*/  LEA.HI R16, R16, R15.reuse, RZ, 0x5 ;  /* 0x0000000f10107211 */ /* 0x080fe400078f28ff */
[----:B------:R-:W-:Y:S02]  /*0b20*/  SHF.L.W.U32 R13, R18, R15, RZ ;  /* 0x0000000f120d7219 */ /* 0x000fe40000000eff */
[----:B------:R-:W-:-:S05]  /*0b30*/  SHF.R.S32.HI R16, RZ, 0x5, R16 ;  /* 0x00000005ff107819 */ /* 0x000fca0000011410 */
[----:B------:R-:W-:Y:S01]  /*0b40*/  IMAD R16, R16, 0x4, R19 ;  /* 0x0000000410107824 */ /* 0x000fe200078e0213 */
[----:B-1----:R-:W-:-:S13]  /*0b50*/  LOP3.LUT P1, RZ, R2, R3, RZ, 0xc0, !PT ;  /* 0x0000000302ff7212 */ /* 0x002fda000782c0ff */
[----:B------:R-:W-:Y:S05]  /*0b60*/  @P1 BRA `(.L_x_18) ;  /* 0x0000000000481947 */ /* 0x000fea0003800000 */
[----:B------:R-:W0:Y:S01]  /*0b70*/  S2R R23, SR_LANEID ;  /* 0x0000000000177919 */ /* 0x000e220000000000 */
[----:B------:R-:W-:Y:S01]  /*0b80*/  VOTEU.ANY UR5, UPT, PT ;  /* 0x0000000000057886 */ /* 0x000fe200038e0100 */
[----:B------:R-:W-:Y:S01]  /*0b90*/  VIADD R2, R4, 0x6000 ;  /* 0x0000600004027836 */ /* 0x000fe20000000000 */
[----:B------:R-:W0:Y:S01]  /*0ba0*/  FLO.U32 R18, UR5 ;  /* 0x0000000500127d00 */ /* 0x000e2200080e0000 */
[----:B------:R-:W1:Y:S03]  /*0bb0*/  S2R R20, SR_LTMASK ;  /* 0x0000000000147919 */ /* 0x000e660000003900 */
[----:B------:R-:W-:-:S04]  /*0bc0*/  LEA R22, R17, R2, 0x18 ;  /* 0x0000000211167211 */ /* 0x000fc800078ec0ff */
[----:B------:R-:W2:Y:S01]  /*0bd0*/  POPC R3, UR5 ;  /* 0x0000000500037d09 */ /* 0x000ea20008000000 */
[----:B0-----:R-:W-:Y:S02]  /*0be0*/  ISETP.EQ.U32.AND P1, PT, R18, R23, PT ;  /* 0x000000171200720c */ /* 0x001fe40003f22070 */
[----:B-1----:R-:W-:-:S05]  /*0bf0*/  LOP3.LUT R20, R20, UR5, RZ, 0xc0, !PT ;  /* 0x0000000514147c12 */ /* 0x002fca000f8ec0ff */
[----:B------:R-:W0:Y:S06]  /*0c00*/  POPC R23, R20 ;  /* 0x0000001400177309 */ /* 0x000e2c0000000000 */
        /* <DEDUP_REMOVED lines=8> */
.L_x_18:
[----:B------:R-:W-:Y:S05]  /*0c90*/  BSYNC.RECONVERGENT B3 ;  /* 0x0000000000037941 */ /* 0x000fea0003800200 */
.L_x_17:
[----:B------:R-:W1:Y:S01]  /*0ca0*/  ATOMS.OR R16, [R16], R13 ;  /* 0x0000000d1010738c */ /* 0x000e620003000000 */
[----:B------:R-:W-:Y:S01]  /*0cb0*/  VIADD R8, R8, 0x4 ;  /* 0x0000000408087836 */ /* 0x000fe20000000000 */
[----:B------:R-:W-:Y:S04]  /*0cc0*/  BSSY.RECONVERGENT B3, `(.L_x_19) ;  /* 0x0000016000037945 */ /* 0x000fe80003800200 */
[----:B------:R-:W-:Y:S02]  /*0cd0*/  ISETP.NE.AND P2, PT, R8, RZ, PT ;  /* 0x000000ff0800720c */ /* 0x000fe40003f45270 */
[----:B-1----:R-:W-:-:S13]  /*0ce0*/  LOP3.LUT P1, RZ, R13, R16, RZ, 0xc0, !PT ;  /* 0x000000100dff7212 */ /* 0x002fda000782c0ff */
[----:B------:R-:W-:Y:S05]  /*0cf0*/  @P1 BRA `(.L_x_20) ;  /* 0x0000000000481947 */ /* 0x000fea0003800000 */
[----:B0-----:R-:W0:Y:S01]  /*0d00*/  S2R R2, SR_LANEID ;  /* 0x0000000000027919 */ /* 0x001e220000000000 */
[----:B------:R-:W-:Y:S02]  /*0d10*/  VOTEU.ANY UR5, UPT, PT ;  /* 0x0000000000057886 */ /* 0x000fe400038e0100 */
[----:B------:R-:W0:Y:S01]  /*0d20*/  FLO.U32 R9, UR5 ;  /* 0x0000000500097d00 */ /* 0x000e2200080e0000 */
[----:B------:R-:W1:Y:S07]  /*0d30*/  S2R R13, SR_LTMASK ;  /* 0x00000000000d7919 */ /* 0x000e6e0000003900 */
[----:B------:R-:W2:Y:S01]  /*0d40*/  POPC R3, UR5 ;  /* 0x0000000500037d09 */ /* 0x000ea20008000000 */
[----:B0-----:R-:W-:Y:S01]  /*0d50*/  ISETP.EQ.U32.AND P1, PT, R9, R2, PT ;  /* 0x000000020900720c */ /* 0x001fe20003f22070 */
[----:B------:R-:W-:Y:S01]  /*0d60*/  VIADD R2, R4, 0x6000 ;  /* 0x0000600004027836 */ /* 0x000fe20000000000 */
[----:B-1----:R-:W-:-:S04]  /*0d70*/  LOP3.LUT R13, R13, UR5, RZ, 0xc0, !PT ;  /* 0x000000050d0d7c12 */ /* 0x002fc8000f8ec0ff */
[----:B------:R-:W-:Y:S02]  /*0d80*/  LEA R16, R17, R2, 0x18 ;  /* 0x0000000211107211 */ /* 0x000fe400078ec0ff */
        /* <DEDUP_REMOVED lines=9> */
.L_x_20:
[----:B------:R-:W-:Y:S05]  /*0e20*/  BSYNC.RECONVERGENT B3 ;  /* 0x0000000000037941 */ /* 0x000fea0003800200 */
.L_x_19:
[----:B------:R-:W-:Y:S01]  /*0e30*/  VIADD R6, R6, 0x4 ;  /* 0x0000000406067836 */ /* 0x000fe20000000000 */
[----:B------:R-:W-:Y:S06]  /*0e40*/  @P2 BRA `(.L_x_21) ;  /* 0xfffffff400f42947 */ /* 0x000fec000383ffff */
.L_x_12:
[----:B------:R-:W-:Y:S05]  /*0e50*/  BSYNC.RECONVERGENT B1 ;  /* 0x0000000000017941 */ /* 0x000fea0003800200 */
.L_x_11:
[----:B------:R-:W-:-:S13]  /*0e60*/  ISETP.NE.AND P1, PT, R21, RZ, PT ;  /* 0x000000ff1500720c */ /* 0x000fda0003f25270 */
[----:B------:R-:W-:Y:S05]  /*0e70*/  @!P1 BRA `(.L_x_10) ;  /* 0x0000000400809947 */ /* 0x000fea0003800000 */
[----:B01----:R-:W0:Y:S01]  /*0e80*/  LDC.64 R2, c[0x0][0x388] ;  /* 0x0000e200ff027b82 */ /* 0x003e220000000a00 */
[----:B------:R-:W-:-:S04]  /*0e90*/  IMAD.IADD R7, R0, 0x1, R7 ;  /* 0x0000000100077824 */ /* 0x000fc800078e0207 */
[----:B0-----:R-:W-:-:S05]  /*0ea0*/  IMAD.WIDE R2, R7, 0x4, R2 ;  /* 0x0000000407027825 */ /* 0x001fca00078e0202 */
[----:B------:R-:W2:Y:S01]  /*0eb0*/  LDG.E R9, desc[UR10][R2.64] ;  /* 0x0000000a02097981 */ /* 0x000ea2000c1e1900 */
[----:B------:R-:W-:Y:S01]  /*0ec0*/  MOV R7, 0x400 ;  /* 0x0000040000077802 */ /* 0x000fe20000000f00 */
[----:B------:R-:W-:Y:S01]  /*0ed0*/  BSSY.RECONVERGENT B1, `(.L_x_22) ;  /* 0x000001f000017945 */ /* 0x000fe20003800200 */
[----:B------:R-:W-:Y:S01]  /*0ee0*/  ISETP.NE.AND P2, PT, R21, 0x1, PT ;  /* 0x000000011500780c */ /* 0x000fe20003f45270 */
[----:B------:R-:W0:Y:S02]  /*0ef0*/  S2R R0, SR_CgaCtaId ;  /* 0x0000000000007919 */ /* 0x000e240000008800 */
[----:B0-----:R-:W-:Y:S02]  /*0f00*/  LEA R6, R0, R7, 0x18 ;  /* 0x0000000700067211 */ /* 0x001fe400078ec0ff */
[----:B--2---:R-:W-:-:S04]  /*0f10*/  SHF.R.S32.HI R4, RZ, 0x1f, R9 ;  /* 0x0000001fff047819 */ /* 0x004fc80000011409 */
[----:B------:R-:W-:Y:S01]  /*0f20*/  LEA.HI R8, R4, R9, RZ, 0x5 ;  /* 0x0000000904087211 */ /* 0x000fe200078f28ff */
[----:B------:R-:W-:-:S03]  /*0f30*/  IMAD.MOV.U32 R4, RZ, RZ, 0x1 ;  /* 0x00000001ff047424 */ /* 0x000fc600078e00ff */
[----:B------:R-:W-:Y:S02]  /*0f40*/  SHF.R.S32.HI R13, RZ, 0x5, R8 ;  /* 0x00000005ff0d7819 */ /* 0x000fe40000011408 */
[----:B------:R-:W-:-:S03]  /*0f50*/  SHF.L.W.U32 R8, R4, R9, RZ ;  /* 0x0000000904087219 */ /* 0x000fc60000000eff */
[----:B------:R-:W-:-:S06]  /*0f60*/  IMAD R13, R13, 0x4, R6 ;  /* 0x000000040d0d7824 */ /* 0x000fcc00078e0206 */
[----:B------:R-:W0:Y:S02]  /*0f70*/  ATOMS.OR R13, [R13], R8 ;  /* 0x000000080d0d738c */ /* 0x000e240003000000 */
[----:B0-----:R-:W-:-:S13]  /*0f80*/  LOP3.LUT P1, RZ, R8, R13, RZ, 0xc0, !PT ;  /* 0x0000000d08ff7212 */ /* 0x001fda000782c0ff */
[----:B------:R-:W-:Y:S05]  /*0f90*/  @P1 BRA `(.L_x_23) ;  /* 0x0000000000481947 */ /* 0x000fea0003800000 */
[----:B------:R-:W0:Y:S01]  /*0fa0*/  S2R R8, SR_LANEID ;  /* 0x0000000000087919 */ /* 0x000e220000000000 */
[----:B------:R-:W-:Y:S01]  /*0fb0*/  VOTEU.ANY UR5, UPT, PT ;  /* 0x0000000000057886 */ /* 0x000fe200038e0100 */
[----:B------:R-:W-:Y:S01]  /*0fc0*/  VIADD R17, R7, 0x6000 ;  /* 0x0000600007117836 */ /* 0x000fe20000000000 */
[----:B------:R-:W0:Y:S04]  /*0fd0*/  FLO.U32 R15, UR5 ;  /* 0x00000005000f7d00 */ /* 0x000e2800080e0000 */
[----:B------:R-:W-:Y:S02]  /*0fe0*/  LEA R16, R0, R17, 0x18 ;  /* 0x0000001100107211 */ /* 0x000fe400078ec0ff */
[----:B------:R-:W1:Y:S02]  /*0ff0*/  S2R R17, SR_LTMASK ;  /* 0x0000000000117919 */ /* 0x000e640000003900 */
[----:B------:R-:W2:Y:S01]  /*1000*/  POPC R13, UR5 ;  /* 0x00000005000d7d09 */ /* 0x000ea20008000000 */
[----:B0-----:R-:W-:-:S02]  /*1010*/  ISETP.EQ.U32.AND P1, PT, R15, R8, PT ;  /* 0x000000080f00720c */ /* 0x001fc40003f22070 */
[----:B-1----:R-:W-:-:S11]  /*1020*/  LOP3.LUT R17, R17, UR5, RZ, 0xc0, !PT ;  /* 0x0000000511117c12 */ /* 0x002fd6000f8ec0ff */
[----:B--2---:R-:W0:Y:S01]  /*1030*/  @P1 ATOMS.ADD R16, [R16], R13 ;  /* 0x0000000d1010138c */ /* 0x004e220000000000 */
[----:B------:R-:W1:Y:S03]  /*1040*/  POPC R17, R17 ;  /* 0x0000001100117309 */ /* 0x000e660000000000 */
[----:B0-----:R-:W1:Y:S02]  /*1050*/  SHFL.IDX PT, R8, R16, R15, 0x1f ;  /* 0x00001f0f10087589 */ /* 0x001e6400000e0000 */
[----:B-1----:R-:W-:-:S05]  /*1060*/  IMAD.IADD R8, R8, 0x1, R17 ;  /* 0x0000000108087824 */ /* 0x002fca00078e0211 */
[----:B------:R-:W-:-:S13]  /*1070*/  ISETP.GT.AND P1, PT, R8, 0x7ff, PT ;  /* 0x000007ff0800780c */ /* 0x000fda0003f24270 */
[----:B------:R-:W-:-:S05]  /*1080*/  @!P1 VIADD R19, R7, 0x4000 ;  /* 0x0000400007139836 */ /* 0x000fca0000000000 */
[----:B------:R-:W-:-:S05]  /*1090*/  @!P1 LEA R19, R0, R19, 0x18 ;  /* 0x0000001300139211 */ /* 0x000fca00078ec0ff */
[----:B------:R-:W-:-:S05]  /*10a0*/  @!P1 IMAD R8, R8, 0x4, R19 ;  /* 0x0000000408089824 */ /* 0x000fca00078e0213 */
[----:B------:R0:W-:Y:S02]  /*10b0*/  @!P1 STS [R8], R9 ;  /* 0x0000000908009388 */ /* 0x0001e40000000800 */
.L_x_23:
[----:B------:R-:W-:Y:S05]  /*10c0*/  BSYNC.RECONVERGENT B1 ;  /* 0x0000000000017941 */ /* 0x000fea0003800200 */
.L_x_22:
[----:B------:R-:W-:Y:S05]  /*10d0*/  @!P2 BRA `(.L_x_10) ;  /* 0x0000000000e8a947 */ /* 0x000fea0003800000 */
[----:B0-----:R-:W2:Y:S01]  /*10e0*/  LDG.E R9, desc[UR10][R2.64+0x4] ;  /* 0x0000040a02097981 */ /* 0x001ea2000c1e1900 */
[----:B------:R-:W-:Y:S01]  /*10f0*/  BSSY.RECONVERGENT B1, `(.L_x_24) ;  /* 0x000001c000017945 */ /* 0x000fe20003800200 */
[----:B------:R-:W-:Y:S02]  /*1100*/  ISETP.NE.AND P2, PT, R21, 0x2, PT ;  /* 0x000000021500780c */ /* 0x000fe40003f45270 */
[----:B--2---:R-:W-:-:S04]  /*1110*/  SHF.R.S32.HI R8, RZ, 0x1f, R9 ;  /* 0x0000001fff087819 */ /* 0x004fc80000011409 */
[----:B------:R-:W-:-:S04]  /*1120*/  LEA.HI R8, R8, R9, RZ, 0x5 ;  /* 0x0000000908087211 */ /* 0x000fc800078f28ff */
        /* <DEDUP_REMOVED lines=24> */
.L_x_25:
[----:B------:R-:W-:Y:S05]  /*12b0*/  BSYNC.RECONVERGENT B1 ;  /* 0x0000000000017941 */ /* 0x000fea0003800200 */
.L_x_24:
[----:B------:R-:W-:Y:S05]  /*12c0*/  @!P2 BRA `(.L_x_10) ;  /* 0x00000000006ca947 */ /* 0x000fea0003800000 */
[----:B------:R-:W0:Y:S02]  /*12d0*/  LDG.E R3, desc[UR10][R2.64+0x8] ;  /* 0x0000080a02037981 */ /* 0x000e24000c1e1900 */
[----:B0-----:R-:W-:Y:S02]  /*12e0*/  SHF.R.S32.HI R8, RZ, 0x1f, R3 ;  /* 0x0000001fff087819 */ /* 0x001fe40000011403 */
[-C--:B------:R-:W-:Y:S02]  /*12f0*/  SHF.L.W.U32 R4, R4, R3.reuse, RZ ;  /* 0x0000000304047219 */ /* 0x080fe40000000eff */
[----:B------:R-:W-:-:S04]  /*1300*/  LEA.HI R8, R8, R3, RZ, 0x5 ;  /* 0x0000000308087211 */ /* 0x000fc800078f28ff */
[----:B------:R-:W-:-:S05]  /*1310*/  SHF.R.S32.HI R9, RZ, 0x5, R8 ;  /* 0x00000005ff097819 */ /* 0x000fca0000011408 */
[----:B------:R-:W-:-:S06]  /*1320*/  IMAD R9, R9, 0x4, R6 ;  /* 0x0000000409097824 */ /* 0x000fcc00078e0206 */
[----:B------:R-:W0:Y:S02]  /*1330*/  ATOMS.OR R9, [R9], R4 ;  /* 0x000000040909738c */ /* 0x000e240003000000 */
[----:B0-----:R-:W-:-:S13]  /*1340*/  LOP3.LUT P1, RZ, R4, R9, RZ, 0xc0, !PT ;  /* 0x0000000904ff7212 */ /* 0x001fda000782c0ff */
[----:B------:R-:W-:Y:S05]  /*1350*/  @P1 BRA `(.L_x_10) ;  /* 0x0000000000481947 */ /* 0x000fea0003800000 */
[----:B------:R-:W0:Y:S01]  /*1360*/  S2R R9, SR_LANEID ;  /* 0x0000000000097919 */ /* 0x000e220000000000 */
[----:B------:R-:W-:Y:S02]  /*1370*/  VOTEU.ANY UR5, UPT, PT ;  /* 0x0000000000057886 */ /* 0x000fe400038e0100 */
[----:B------:R-:W0:Y:S01]  /*1380*/  FLO.U32 R6, UR5 ;  /* 0x0000000500067d00 */ /* 0x000e2200080e0000 */
[----:B------:R-:W1:Y:S07]  /*1390*/  S2R R8, SR_LTMASK ;  /* 0x0000000000087919 */ /* 0x000e6e0000003900 */
[----:B------:R-:W2:Y:S01]  /*13a0*/  POPC R4, UR5 ;  /* 0x0000000500047d09 */ /* 0x000ea20008000000 */
[----:B0-----:R-:W-:Y:S01]  /*13b0*/  ISETP.EQ.U32.AND P1, PT, R6, R9, PT ;  /* 0x000000090600720c */ /* 0x001fe20003f22070 */
[----:B------:R-:W-:Y:S01]  /*13c0*/  VIADD R9, R7, 0x6000 ;  /* 0x0000600007097836 */ /* 0x000fe20000000000 */
[----:B-1----:R-:W-:-:S04]  /*13d0*/  LOP3.LUT R8, R8, UR5, RZ, 0xc0, !PT ;  /* 0x0000000508087c12 */ /* 0x002fc8000f8ec0ff */
[----:B------:R-:W-:Y:S01]  /*13e0*/  LEA R9, R0, R9, 0x18 ;  /* 0x0000000900097211 */ /* 0x000fe200078ec0ff */
        /* <DEDUP_REMOVED lines=9> */
.L_x_10:
[----:B------:R-:W-:Y:S05]  /*1480*/  BSYNC.RECONVERGENT B2 ;  /* 0x0000000000027941 */ /* 0x000fea0003800200 */
.L_x_9:
[----:B------:R-:W-:Y:S05]  /*1490*/  @!P0 BRA `(.L_x_26) ;  /* 0xfffffff000008947 */ /* 0x000fea000383ffff */
[----:B------:R-:W-:Y:S05]  /*14a0*/  BRA `(.L_x_7) ;  /* 0x0000002800b07947 */ /* 0x000fea0003800000 */
.L_x_8:
[----:B------:R-:W1:Y:S02]  /*14b0*/  LDCU UR5, c[0x0][0x3a8] ;  /* 0x00007500ff0577ac */ /* 0x000e640008000800 */
[----:B-1----:R-:W-:-:S09]  /*14c0*/  UISETP.GT.AND UP1, UPT, UR5, URZ, UPT ;  /* 0x000000ff0500728c */ /* 0x002fd2000bf24270 */
[----:B------:R-:W-:Y:S05]  /*14d0*/  BRA.U UP1, `(.L_x_27) ;  /* 0x0000001101087547 */ /* 0x000fea000b800000 */
[----:B------:R-:W-:-:S07]  /*14e0*/  IMAD.MOV.U32 R7, RZ, RZ, R11 ;  /* 0x000000ffff077224 */ /* 0x000fce00078e000b */
.L_x_45:
[----:B-12---:R-:W1:Y:S01]  /*14f0*/  LDC.64 R2, c[0x0][0x390] ;  /* 0x0000e400ff027b82 */ /* 0x006e620000000a00 */
[----:B0-----:R-:W0:Y:S02]  /*1500*/  LDCU.64 UR14, c[0x0][0x3a0] ;  /* 0x00007400ff0e77ac */ /* 0x001e240008000a00 */
[----:B0-----:R-:W-:-:S04]  /*1510*/  IMAD R0, R7, UR14, RZ ;  /* 0x0000000e07007c24 */ /* 0x001fc8000f8e02ff */
[----:B-1----:R-:W-:-:S06]  /*1520*/  IMAD.WIDE.U32 R2, R0, 0x4, R2 ;  /* 0x0000000400027825 */ /* 0x002fcc00078e0002 */
[----:B------:R-:W2:Y:S01]  /*1530*/  LDG.E R2, desc[UR10][R2.64] ;  /* 0x0000000a02027981 */ /* 0x000ea2000c1e1900 */
[----:B------:R-:W-:Y:S01]  /*1540*/  IMAD.U32 R9, RZ, RZ, UR15 ;  /* 0x0000000fff097e24 */ /* 0x000fe2000f8e00ff */
[----:B------:R-:W-:Y:S01]  /*1550*/  BSSY.RECONVERGENT B2, `(.L_x_28) ;  /* 0x00000f8000027945 */ /* 0x000fe20003800200 */
[----:B------:R-:W-:-:S05]  /*1560*/  IMAD.IADD R7, R12, 0x1, R7 ;  /* 0x000000010c077824 */ /* 0x000fca00078e0207 */
[----:B------:R-:W-:Y:S02]  /*1570*/  ISETP.GE.AND P0, PT, R7, UR13, PT ;  /* 0x0000000d07007c0c */ /* 0x000fe4000bf06270 */
[----:B--2---:R-:W-:-:S04]  /*1580*/  VIMNMX R4, PT, PT, R2, R9, PT ;  /* 0x0000000902047248 */ /* 0x004fc80003fe0100 */
[----:B------:R-:W-:-:S13]  /*1590*/  ISETP.GE.AND P1, PT, R4, 0x1, PT ;  /* 0x000000010400780c */ /* 0x000fda0003f26270 */
[----:B------:R-:W-:Y:S05]  /*15a0*/  @!P1 BRA `(.L_x_29) ;  /* 0x0000000c00c89947 */ /* 0x000fea0003800000 */
[C---:B------:R-:W-:Y:S01]  /*15b0*/  ISETP.GE.U32.AND P1, PT, R4.reuse, 0x4, PT ;  /* 0x000000040400780c */ /* 0x040fe20003f26070 */
[----:B------:R-:W-:Y:S01]  /*15c0*/  BSSY.RECONVERGENT B1, `(.L_x_30) ;  /* 0x000008e000017945 */ /* 0x000fe20003800200 */
[----:B------:R-:W-:Y:S01]  /*15d0*/  LOP3.LUT R22, R4, 0x3, RZ, 0xc0, !PT ;  /* 0x0000000304167812 */ /* 0x000fe200078ec0ff */
[----:B------:R-:W-:-:S10]  /*15e0*/  IMAD.MOV.U32 R6, RZ, RZ, RZ ;  /* 0x000000ffff067224 */ /* 0x000fd400078e00ff */
[----:B------:R-:W-:Y:S05]  /*15f0*/  @!P1 BRA `(.L_x_31) ;  /* 0x0000000800289947 */ /* 0x000fea0003800000 */
[----:B------:R-:W0:Y:S01]  /*1600*/  S2R R5, SR_CgaCtaId ;  /* 0x0000000000057919 */ /* 0x000e220000008800 */
[----:B------:R-:W1:Y:S01]  /*1610*/  LDC.64 R2, c[0x0][0x388] ;  /* 0x0000e200ff027b82 */ /* 0x000e620000000a00 */
[----:B------:R-:W-:Y:S01]  /*1620*/  UMOV UR5, 0x400 ;  /* 0x0000040000057882 */ /* 0x000fe20000000000 */
[----:B------:R-:W-:Y:S01]  /*1630*/  LOP3.LUT R6, R4, 0x7ffffffc, RZ, 0xc0, !PT ;  /* 0x7ffffffc04067812 */ /* 0x000fe200078ec0ff */
[----:B------:R-:W-:Y:S02]  /*1640*/  IMAD.U32 R8, RZ, RZ, UR5 ;  /* 0x00000005ff087e24 */ /* 0x000fe4000f8e00ff */
[----:B------:R-:W-:-:S03]  /*1650*/  IMAD.MOV.U32 R13, RZ, RZ, RZ ;  /* 0x000000ffff0d7224 */ /* 0x000fc600078e00ff */
[----:B0-----:R-:W-:-:S07]  /*1660*/  LEA R16, R5, R8, 0x18 ;  /* 0x0000000805107211 */ /* 0x001fce00078ec0ff */
.L_x_40:
[----:B0-----:R-:W0:Y:S02]  /*1670*/  LDCU UR5, c[0x0][0x3a4] ;  /* 0x00007480ff0577ac */ /* 0x001e240008000800 */
[----:B0-----:R-:W-:-:S04]  /*1680*/  IMAD.U32 R9, RZ, RZ, UR5 ;  /* 0x00000005ff097e24 */ /* 0x001fc8000f8e00ff */
[----:B-1----:R-:W-:-:S04]  /*1690*/  IMAD R5, R0, R9, R13 ;  /* 0x0000000900057224 */ /* 0x002fc800078e020d */
[----:B-1----:R-:W-:-:S05]  /*16a0*/  IMAD.WIDE R4, R5, 0x4, R2 ;  /* 0x0000000405047825 */ /* 0x002fca00078e0202 */
[----:B------:R-:W2:Y:S04]  /*16b0*/  LDG.E R19, desc[UR10][R4.64] ;  /* 0x0000000a04137981 */ /* 0x000ea8000c1e1900 */
[----:B------:R-:W3:Y:S04]  /*16c0*/  LDG.E R17, desc[UR10][R4.64+0x4] ;  /* 0x0000040a04117981 */ /* 0x000ee8000c1e1900 */
[----:B------:R0:W5:Y:S04]  /*16d0*/  LDG.E R15, desc[UR10][R4.64+0x8] ;  /* 0x0000080a040f7981 */ /* 0x000168000c1e1900 */
[----:B------:R0:W5:Y:S01]  /*16e0*/  LDG.E R18, desc[UR10][R4.64+0xc] ;  /* 0x00000c0a04127981 */ /* 0x000162000c1e1900 */
[----:B------:R-:W-:Y:S01]  /*16f0*/  BSSY.RECONVERGENT B3, `(.L_x_32) ;  /* 0x000001f000037945 */ /* 0x000fe20003800200 */
[----:B--2---:R-:W-:-:S04]  /*1700*/  SHF.R.S32.HI R20, RZ, 0x1f, R19 ;  /* 0x0000001fff147819 */ /* 0x004fc80000011413 */
[----:B------:R-:W-:-:S04]  /*1710*/  LEA.HI R20, R20, R19, RZ, 0x5 ;  /* 0x0000001314147211 */ /* 0x000fc800078f28ff */
[----:B------:R-:W-:Y:S01]  /*1720*/  SHF.R.S32.HI R21, RZ, 0x5, R20 ;  /* 0x00000005ff157819 */ /* 0x000fe20000011414 */
[----:B------:R-:W-:-:S04]  /*1730*/  IMAD.MOV.U32 R20, RZ, RZ, 0x1 ;  /* 0x00000001ff147424 */ /* 0x000fc800078e00ff */
[----:B------:R-:W-:Y:S01]  /*1740*/  IMAD R23, R21, 0x4, R16 ;  /* 0x0000000415177824 */ /* 0x000fe200078e0210 */
[----:B------:R-:W-:Y:S01]  /*1750*/  SHF.L.W.U32 R24, R20, R19, RZ ;  /* 0x0000001314187219 */ /* 0x000fe20000000eff */
[----:B------:R-:W1:Y:S01]  /*1760*/  S2R R21, SR_CgaCtaId ;  /* 0x0000000000157919 */ /* 0x000e620000008800 */
[----:B---3--:R-:W-:-:S03]  /*1770*/  SHF.R.S32.HI R16, RZ, 0x1f, R17 ;  /* 0x0000001fff107819 */ /* 0x008fc60000011411 */
        /* <DEDUP_REMOVED lines=22> */
.L_x_33:
[----:B------:R-:W-:Y:S05]  /*18e0*/  BSYNC.RECONVERGENT B3 ;  /* 0x0000000000037941 */ /* 0x000fea0003800200 */
.L_x_32:
[----:B------:R-:W-:Y:S01]  /*18f0*/  UMOV UR5, 0x400 ;  /* 0x0000040000057882 */ /* 0x000fe20000000000 */
[-C--:B------:R-:W-:Y:S01]  /*1900*/  LEA.HI R16, R16, R17.reuse, RZ, 0x5 ;  /* 0x0000001110107211 */ /* 0x080fe200078f28ff */
[----:B------:R-:W-:Y:S01]  /*1910*/  IMAD.U32 R8, RZ, RZ, UR5 ;  /* 0x00000005ff087e24 */ /* 0x000fe2000f8e00ff */
[----:B------:R-:W-:Y:S01]  /*1920*/  SHF.L.W.U32 R20, R20, R17, RZ ;  /* 0x0000001114147219 */ /* 0x000fe20000000eff */
[----:B------:R-:W-:Y:S01]  /*1930*/  IMAD.MOV.U32 R24, RZ, RZ, 0x1 ;  /* 0x00000001ff187424 */ /* 0x000fe200078e00ff */
[----:B------:R-:W-:Y:S01]  /*1940*/  SHF.R.S32.HI R5, RZ, 0x5, R16 ;  /* 0x00000005ff057819 */ /* 0x000fe20000011410 */
[----:B------:R-:W-:Y:S01]  /*1950*/  BSSY.RECONVERGENT B3, `(.L_x_34) ;  /* 0x000001d000037945 */ /* 0x000fe20003800200 */
[----:B------:R-:W-:Y:S02]  /*1960*/  LEA R16, R21, R8, 0x18 ;  /* 0x0000000815107211 */ /* 0x000fe400078ec0ff */
[----:B0----5:R-:W-:-:S03]  /*1970*/  SHF.R.S32.HI R4, RZ, 0x1f, R15 ;  /* 0x0000001fff047819 */ /* 0x021fc6000001140f */
        /* <DEDUP_REMOVED lines=26> */
.L_x_35:
[----:B------:R-:W-:Y:S05]  /*1b20*/  BSYNC.RECONVERGENT B3 ;  /* 0x0000000000037941 */ /* 0x000fea0003800200 */
.L_x_34:
[----:B------:R-:W1:Y:S01]  /*1b30*/  ATOMS.OR R5, [R5], R4 ;  /* 0x000000040505738c */ /* 0x000e620003000000 */
[----:B0-----:R-:W-:Y:S01]  /*1b40*/  SHF.R.S32.HI R17, RZ, 0x1f, R18 ;  /* 0x0000001fff117819 */ /* 0x001fe20000011412 */
[----:B------:R-:W-:Y:S01]  /*1b50*/  IMAD.MOV.U32 R23, RZ, RZ, 0x1 ;  /* 0x00000001ff177424 */ /* 0x000fe200078e00ff */
[----:B------:R-:W-:Y:S02]  /*1b60*/  BSSY.RECONVERGENT B3, `(.L_x_36) ;  /* 0x0000019000037945 */ /* 0x000fe40003800200 */
[----:B------:R-:W-:-:S04]  /*1b70*/  LEA.HI R17, R17, R18, RZ, 0x5 ;  /* 0x0000001211117211 */ /* 0x000fc800078f28ff */
[----:B------:R-:W-:Y:S02]  /*1b80*/  SHF.R.S32.HI R19, RZ, 0x5, R17 ;  /* 0x00000005ff137819 */ /* 0x000fe40000011411 */
[----:B------:R-:W-:-:S03]  /*1b90*/  SHF.L.W.U32 R17, R23, R18, RZ ;  /* 0x0000001217117219 */ /* 0x000fc60000000eff */
[----:B------:R-:W-:Y:S01]  /*1ba0*/  IMAD R20, R19, 0x4, R16 ;  /* 0x0000000413147824 */ /* 0x000fe200078e0210 */
[----:B-1----:R-:W-:-:S13]  /*1bb0*/  LOP3.LUT P1, RZ, R4, R5, RZ, 0xc0, !PT ;  /* 0x0000000504ff7212 */ /* 0x002fda000782c0ff */
        /* <DEDUP_REMOVED lines=19> */
.L_x_37:
[----:B------:R-:W-:Y:S05]  /*1cf0*/  BSYNC.RECONVERGENT B3 ;  /* 0x0000000000037941 */ /* 0x000fea0003800200 */
.L_x_36:
[----:B------:R-:W1:Y:S01]  /*1d00*/  ATOMS.OR R20, [R20], R17 ;  /* 0x000000111414738c */ /* 0x000e620003000000 */
[----:B------:R-:W-:Y:S01]  /*1d10*/  VIADD R13, R13, 0x4 ;  /* 0x000000040d0d7836 */ /* 0x000fe20000000000 */
[----:B------:R-:W-:Y:S04]  /*1d20*/  BSSY.RECONVERGENT B3, `(.L_x_38) ;  /* 0x0000016000037945 */ /* 0x000fe80003800200 */
[----:B------:R-:W-:Y:S02]  /*1d30*/  ISETP.NE.AND P2, PT, R13, R6, PT ;  /* 0x000000060d00720c */ /* 0x000fe40003f45270 */
        /* <DEDUP_REMOVED lines=20> */
.L_x_39:
[----:B------:R-:W-:Y:S05]  /*1e80*/  BSYNC.RECONVERGENT B3 ;  /* 0x0000000000037941 */ /* 0x000fea0003800200 */
.L_x_38:
[----:B------:R-:W-:Y:S05]  /*1e90*/  @P2 BRA `(.L_x_40) ;  /* 0xfffffff400f42947 */ /* 0x000fea000383ffff */
.L_x_31:
[----:B------:R-:W-:Y:S05]  /*1ea0*/  BSYNC.RECONVERGENT B1 ;  /* 0x0000000000017941 */ /* 0x000fea0003800200 */
.L_x_30:
[----:B------:R-:W-:-:S13]  /*1eb0*/  ISETP.NE.AND P1, PT, R22, RZ, PT ;  /* 0x000000ff1600720c */ /* 0x000fda0003f25270 */
[----:B------:R-:W-:Y:S05]  /*1ec0*/  @!P1 BRA `(.L_x_29) ;  /* 0x0000000400809947 */ /* 0x000fea0003800000 */
[----:B------:R-:W2:Y:S01]  /*1ed0*/  LDC.64 R2, c[0x0][0x388] ;  /* 0x0000e200ff027b82 */ /* 0x000ea20000000a00 */
[----:B------:R-:W-:-:S04]  /*1ee0*/  IMAD R9, R0, R9, R6 ;  /* 0x0000000900097224 */ /* 0x000fc800078e0206 */
[----:B--2---:R-:W-:-:S05]  /*1ef0*/  IMAD.WIDE R2, R9, 0x4, R2 ;  /* 0x0000000409027825 */ /* 0x004fca00078e0202 */
[----:B------:R-:W0:Y:S01]  /*1f00*/  LDG.E R9, desc[UR10][R2.64] ;  /* 0x0000000a02097981 */ /* 0x000e22000c1e1900 */
[----:B-1----:R-:W-:Y:S01]  /*1f10*/  MOV R5, 0x400 ;  /* 0x0000040000057802 */ /* 0x002fe20000000f00 */
[----:B------:R-:W-:Y:S01]  /*1f20*/  BSSY.RECONVERGENT B1, `(.L_x_41) ;  /* 0x000001f000017945 */ /* 0x000fe20003800200 */
[----:B------:R-:W-:Y:S01]  /*1f30*/  ISETP.NE.AND P2, PT, R22, 0x1, PT ;  /* 0x000000011600780c */ /* 0x000fe20003f45270 */
[----:B------:R-:W1:Y:S02]  /*1f40*/  S2R R0, SR_CgaCtaId ;  /* 0x0000000000007919 */ /* 0x000e640000008800 */
[----:B-1----:R-:W-:Y:S02]  /*1f50*/  LEA R6, R0, R5, 0x18 ;  /* 0x0000000500067211 */ /* 0x002fe400078ec0ff */
[----:B0-----:R-:W-:-:S04]  /*1f60*/  SHF.R.S32.HI R4, RZ, 0x1f, R9 ;  /* 0x0000001fff047819 */ /* 0x001fc80000011409 */
        /* <DEDUP_REMOVED lines=26> */
.L_x_42:
[----:B------:R-:W-:Y:S05]  /*2110*/  BSYNC.RECONVERGENT B1 ;  /* 0x0000000000017941 */ /* 0x000fea0003800200 */
.L_x_41:
        /* <DEDUP_REMOVED lines=30> */
.L_x_44:
[----:B------:R-:W-:Y:S05]  /*2300*/  BSYNC.RECONVERGENT B1 ;  /* 0x0000000000017941 */ /* 0x000fea0003800200 */
.L_x_43:
        /* <DEDUP_REMOVED lines=28> */
.L_x_29:
[----:B------:R-:W-:Y:S05]  /*24d0*/  BSYNC.RECONVERGENT B2 ;  /* 0x0000000000027941 */ /* 0x000fea0003800200 */
.L_x_28:
[----:B------:R-:W-:Y:S05]  /*24e0*/  @!P0 BRA `(.L_x_45) ;  /* 0xfffffff000008947 */ /* 0x000fea000383ffff */
[----:B------:R-:W-:Y:S05]  /*24f0*/  BRA `(.L_x_7) ;  /* 0x00000018009c7947 */ /* 0x000fea0003800000 */
.L_x_27:
[----:B------:R-:W-:-:S07]  /*2500*/  IMAD.MOV.U32 R9, RZ, RZ, R11 ;  /* 0x000000ffff097224 */ /* 0x000fce00078e000b */
.L_x_69:
[----:B-1----:R-:W1:Y:S01]  /*2510*/  LDCU UR5, c[0x0][0x3a8] ;  /* 0x00007500ff0577ac */ /* 0x002e620008000800 */
[----:B0-----:R-:W-:Y:S01]  /*2520*/  CS2R R6, SRZ ;  /* 0x0000000000067805 */ /* 0x001fe2000001ff00 */
[----:B------:R-:W1:Y:S02]  /*2530*/  LDCU UR8, c[0x0][0x39c] ;  /* 0x00007380ff0877ac */ /* 0x000e640008000800 */
[----:B-1----:R-:W-:-:S06]  /*2540*/  UIMAD UR5, UR5, UR8, URZ ;  /* 0x00000008050572a4 */ /* 0x002fcc000f8e02ff */
[----:B------:R-:W-:-:S05]  /*2550*/  IMAD R8, R9, UR5, RZ ;  /* 0x0000000509087c24 */ /* 0x000fca000f8e02ff */
[----:B--2---:R-:W-:-:S07]  /*2560*/  SHF.R.S32.HI R15, RZ, 0x1f, R8 ;  /* 0x0000001fff0f7819 */ /* 0x004fce0000011408 */
.L_x_51:
[----:B------:R-:W1:Y:S01]  /*2570*/  LDC R20, c[0x0][0x3a8] ;  /* 0x0000ea00ff147b82 */ /* 0x000e620000000800 */
[----:B------:R-:W-:Y:S01]  /*2580*/  SHF.R.S32.HI R16, RZ, 0x1f, R10 ;  /* 0x0000001fff107819 */ /* 0x000fe2000001140a */
[----:B0-----:R-:W-:Y:S02]  /*2590*/  IMAD.MOV.U32 R0, RZ, RZ, RZ ;  /* 0x000000ffff007224 */ /* 0x001fe400078e00ff */
[----:B------:R-:W-:Y:S01]  /*25a0*/  IMAD.MOV.U32 R18, RZ, RZ, RZ ;  /* 0x000000ffff127224 */ /* 0x000fe200078e00ff */
[----:B-1----:R-:W-:Y:S01]  /*25b0*/  ISETP.GE.U32.AND P0, PT, R20, 0x8, PT ;  /* 0x000000081400780c */ /* 0x002fe20003f06070 */
[----:B------:R-:W-:-:S12]  /*25c0*/  IMAD R13, R7, R20, RZ ;  /* 0x00000014070d7224 */ /* 0x000fd800078e02ff */
[----:B------:R-:W-:Y:S05]  /*25d0*/  @!P0 BRA `(.L_x_46) ;  /* 0x0000000000c48947 */ /* 0x000fea0003800000 */
[----:B------:R-:W-:Y:S02]  /*25e0*/  IMAD.MOV.U32 R0, RZ, RZ, RZ ;  /* 0x000000ffff007224 */ /* 0x000fe400078e00ff */
[----:B------:R-:W-:-:S07]  /*25f0*/  IMAD.MOV.U32 R17, RZ, RZ, RZ ;  /* 0x000000ffff117224 */ /* 0x000fce00078e00ff */
.L_x_47:
[----:B------:R-:W0:Y:S01]  /*2600*/  LDC.64 R2, c[0x0][0x3b0] ;  /* 0x0000ec00ff027b82 */ /* 0x000e220000000a00 */
[----:B------:R-:W1:Y:S01]  /*2610*/  LDCU.64 UR14, c[0x0][0x380] ;  /* 0x00007000ff0e77ac */ /* 0x000e620008000a00 */
[----:B------:R-:W-:Y:S01]  /*2620*/  IADD3 R4, P0, PT, R10, R17, RZ ;  /* 0x000000110a047210 */ /* 0x000fe20007f1e0ff */
[----:B------:R-:W-:-:S04]  /*2630*/  IMAD.IADD R5, R13, 0x1, R17 ;  /* 0x000000010d057824 */ /* 0x000fc800078e0211 */
[----:B------:R-:W-:Y:S01]  /*2640*/  IMAD.X R18, RZ, RZ, R16, P0 ;  /* 0x000000ffff127224 */ /* 0x000fe200000e0610 */
[----:B------:R-:W-:Y:S02]  /*2650*/  IADD3 R5, P1, PT, R8, R5, RZ ;  /* 0x0000000508057210 */ /* 0x000fe40007f3e0ff */
[----:B0-----:R-:W-:-:S04]  /*2660*/  LEA R2, P0, R4, R2, 0x1 ;  /* 0x0000000204027211 */ /* 0x001fc800078008ff */
[----:B------:R-:W-:Y:S01]  /*2670*/  LEA.HI.X R3, R4, R3, R18, 0x1, P0 ;  /* 0x0000000304037211 */ /* 0x000fe200000f0c12 */
[----:B------:R-:W-:Y:S01]  /*2680*/  IMAD.X R18, RZ, RZ, R15, P1 ;  /* 0x000000ffff127224 */ /* 0x000fe200008e060f */
[----:B-1----:R-:W-:-:S03]  /*2690*/  LEA R4, P0, R5, UR14, 0x2 ;  /* 0x0000000e05047c11 */ /* 0x002fc6000f8010ff */
[----:B------:R-:W2:Y:S01]  /*26a0*/  LDG.E.U16 R24, desc[UR10][R2.64+0x2] ;  /* 0x0000020a02187981 */ /* 0x000ea2000c1e1500 */
[----:B------:R-:W-:-:S03]  /*26b0*/  LEA.HI.X R5, R5, UR15, R18, 0x2, P0 ;  /* 0x0000000f05057c11 */ /* 0x000fc600080f1412 */
[----:B------:R-:W3:Y:S04]  /*26c0*/  LDG.E.U16 R18, desc[UR10][R2.64] ;  /* 0x0000000a02127981 */ /* 0x000ee8000c1e1500 */
[----:B------:R-:W4:Y:S04]  /*26d0*/  LDG.E R23, desc[UR10][R4.64] ;  /* 0x0000000a04177981 */ /* 0x000f28000c1e1900 */
[----:B------:R-:W5:Y:S04]  /*26e0*/  LDG.E R25, desc[UR10][R4.64+0x4] ;  /* 0x0000040a04197981 */ /* 0x000f68000c1e1900 */
[----:B------:R-:W5:Y:S04]  /*26f0*/  LDG.E.U16 R22, desc[UR10][R2.64+0x4] ;  /* 0x0000040a02167981 */ /* 0x000f68000c1e1500 */
[----:B------:R-:W5:Y:S04]  /*2700*/  LDG.E R21, desc[UR10][R4.64+0x8] ;  /* 0x0000080a04157981 */ /* 0x000f68000c1e1900 */
[----:B------:R-:W5:Y:S04]  /*2710*/  LDG.E.U16 R26, desc[UR10][R2.64+0xe] ;  /* 0x00000e0a021a7981 */ /* 0x000f68000c1e1500 */
[----:B------:R-:W5:Y:S04]  /*2720*/  LDG.E R27, desc[UR10][R4.64+0x18] ;  /* 0x0000180a041b7981 */ /* 0x000f68000c1e1900 */
[----:B------:R-:W5:Y:S01]  /*2730*/  LDG.E R28, desc[UR10][R4.64+0x1c] ;  /* 0x00001c0a041c7981 */ /* 0x000f62000c1e1900 */
[----:B---3--:R-:W-:-:S02]  /*2740*/  HADD2.F32 R19, -RZ, R18.H0_H0 ;  /* 0x20000012ff137230 */ /* 0x008fc40000004100 */
[----:B--2---:R-:W-:Y:S01]  /*2750*/  HADD2.F32 R24, -RZ, R24.H0_H0 ;  /* 0x20000018ff187230 */ /* 0x004fe20000004100 */
[----:B------:R-:W2:Y:S02]  /*2760*/  LDG.E R18, desc[UR10][R4.64+0xc] ;  /* 0x00000c0a04127981 */ /* 0x000ea4000c1e1900 */
[----:B----4-:R-:W-:Y:S02]  /*2770*/  FFMA R23, R19, R23, R0 ;  /* 0x0000001713177223 */ /* 0x010fe40000000000 */
[----:B------:R-:W3:Y:S02]  /*2780*/  LDG.E.U16 R19, desc[UR10][R2.64+0x6] ;  /* 0x0000060a02137981 */ /* 0x000ee4000c1e1500 */
[----:B-----5:R-:W-:Y:S02]  /*2790*/  FFMA R24, R24, R25, R23 ;  /* 0x0000001918187223 */ /* 0x020fe40000000017 */
[----:B------:R-:W4:Y:S01]  /*27a0*/  LDG.E.U16 R0, desc[UR10][R2.64+0x8] ;  /* 0x0000080a02007981 */ /* 0x000f22000c1e1500 */
[----:B------:R-:W-:-:S03]  /*27b0*/  HADD2.F32 R25, -RZ, R22.H0_H0 ;  /* 0x20000016ff197230 */ /* 0x000fc60000004100 */
[----:B------:R-:W5:Y:S02]  /*27c0*/  LDG.E.U16 R22, desc[UR10][R2.64+0xa] ;  /* 0x00000a0a02167981 */ /* 0x000f64000c1e1500 */
[----:B------:R-:W-:Y:S02]  /*27d0*/  FFMA R25, R25, R21, R24 ;  /* 0x0000001519197223 */ /* 0x000fe40000000018 */
[----:B------:R-:W5:Y:S04]  /*27e0*/  LDG.E R23, desc[UR10][R4.64+0x10] ;  /* 0x0000100a04177981 */ /* 0x000f68000c1e1900 */
[----:B------:R-:W5:Y:S04]  /*27f0*/  LDG.E.U16 R21, desc[UR10][R2.64+0xc] ;  /* 0x00000c0a02157981 */ /* 0x000f68000c1e1500 */
[----:B------:R-:W5:Y:S01]  /*2800*/  LDG.E R24, desc[UR10][R4.64+0x14] ;  /* 0x0000140a04187981 */ /* 0x000f62000c1e1900 */
[----:B------:R-:W-:-:S05]  /*2810*/  VIADD R17, R17, 0x8 ;  /* 0x0000000811117836 */ /* 0x000fca0000000000 */
[----:B------:R-:W-:Y:S01]  /*2820*/  ISETP.NE.AND P0, PT, R17, UR4, PT ;  /* 0x0000000411007c0c */ /* 0x000fe2000bf05270 */
[----:B------:R-:W-:Y:S02]  /*2830*/  HADD2.F32 R26, -RZ, R26.H0_H0 ;  /* 0x2000001aff1a7230 */ /* 0x000fe40000004100 */
[----:B---3--:R-:W-:Y:S02]  /*2840*/  HADD2.F32 R19, -RZ, R19.H0_H0 ;  /* 0x20000013ff137230 */ /* 0x008fe40000004100 */
[----:B----4-:R-:W-:-:S03]  /*2850*/  HADD2.F32 R29, -RZ, R0.H0_H0 ;  /* 0x20000000ff1d7230 */ /* 0x010fc60000004100 */
[----:B--2---:R-:W-:Y:S01]  /*2860*/  FFMA R18, R19, R18, R25 ;  /* 0x0000001213127223 */ /* 0x004fe20000000019 */
[----:B-----5:R-:W-:-:S03]  /*2870*/  HADD2.F32 R22, -RZ, R22.H0_H0 ;  /* 0x20000016ff167230 */ /* 0x020fc60000004100 */
[----:B------:R-:W-:Y:S01]  /*2880*/  FFMA R23, R29, R23, R18 ;  /* 0x000000171d177223 */ /* 0x000fe20000000012 */
[----:B------:R-:W-:-:S03]  /*2890*/  HADD2.F32 R21, -RZ, R21.H0_H0 ;  /* 0x20000015ff157230 */ /* 0x000fc60000004100 */
[----:B------:R-:W-:-:S04]  /*28a0*/  FFMA R22, R22, R24, R23 ;  /* 0x0000001816167223 */ /* 0x000fc80000000017 */
[----:B------:R-:W-:-:S04]  /*28b0*/  FFMA R21, R21, R27, R22 ;  /* 0x0000001b15157223 */ /* 0x000fc80000000016 */
[----:B------:R-:W-:Y:S01]  /*28c0*/  FFMA R0, R26, R28, R21 ;  /* 0x0000001c1a007223 */ /* 0x000fe20000000015 */
[----:B------:R-:W-:Y:S06]  /*28d0*/  @P0 BRA `(.L_x_47) ;  /* 0xfffffffc00480947 */ /* 0x000fec000383ffff */
[----:B------:R-:W-:-:S07]  /*28e0*/  IMAD.U32 R18, RZ, RZ, UR4 ;  /* 0x00000004ff127e24 */ /* 0x000fce000f8e00ff */
.L_x_46:
[----:B------:R-:W-:-:S09]  /*28f0*/  UISETP.NE.AND UP1, UPT, UR9, URZ, UPT ;  /* 0x000000ff0900728c */ /* 0x000fd2000bf25270 */
[----:B------:R-:W-:Y:S05]  /*2900*/  BRA.U !UP1, `(.L_x_48) ;  /* 0x0000000509407547 */ /* 0x000fea000b800000 */
[----:B------:R-:W-:Y:S01]  /*2910*/  UISETP.NE.AND UP1, UPT, UR12, URZ, UPT ;  /* 0x000000ff0c00728c */ /* 0x000fe2000bf25270 */
[----:B------:R-:W-:Y:S10]  /*2920*/  BRA.U !UP0, `(.L_x_49) ;  /* 0x0000000108807547 */ /* 0x000ff4000b800000 */
[----:B------:R-:W0:Y:S01]  /*2930*/  LDC.64 R2, c[0x0][0x3b0] ;  /* 0x0000ec00ff027b82 */ /* 0x000e220000000a00 */
[----:B------:R-:W1:Y:S01]  /*2940*/  LDCU.64 UR14, c[0x0][0x380] ;  /* 0x00007000ff0e77ac */ /* 0x000e620008000a00 */
[----:B------:R-:W-:Y:S01]  /*2950*/  IMAD.IADD R5, R13, 0x1, R18 ;  /* 0x000000010d057824 */ /* 0x000fe200078e0212 */
[-C--:B------:R-:W-:Y:S02]  /*2960*/  IADD3 R19, P0, PT, R10, R18.reuse, RZ ;  /* 0x000000120a137210 */ /* 0x080fe40007f1e0ff */
[C---:B------:R-:W-:Y:S02]  /*2970*/  IADD3 R17, P2, P3, R8.reuse, R18, R13 ;  /* 0x0000001208117210 */ /* 0x040fe40007b5e00d */
[----:B------:R-:W-:Y:S01]  /*2980*/  IADD3 R5, P1, PT, R8, R5, RZ ;  /* 0x0000000508057210 */ /* 0x000fe20007f3e0ff */
[----:B------:R-:W-:-:S04]  /*2990*/  IMAD.X R22, RZ, RZ, R16, P0 ;  /* 0x000000ffff167224 */ /* 0x000fc800000e0610 */
[----:B------:R-:W-:Y:S01]  /*29a0*/  IMAD.X R16, RZ, RZ, R15, P1 ;  /* 0x000000ffff107224 */ /* 0x000fe200008e060f */
[----:B-1----:R-:W-:-:S04]  /*29b0*/  LEA R4, P1, R5, UR14, 0x2 ;  /* 0x0000000e05047c11 */ /* 0x002fc8000f8210ff */
[----:B------:R-:W-:Y:S02]  /*29c0*/  LEA.HI.X R5, R5, UR15, R16, 0x2, P1 ;  /* 0x0000000f05057c11 */ /* 0x000fe400088f1410 */
[----:B0-----:R-:W-:-:S03]  /*29d0*/  LEA R2, P0, R19, R2, 0x1 ;  /* 0x0000000213027211 */ /* 0x001fc600078008ff */
[----:B------:R-:W2:Y:S01]  /*29e0*/  LDG.E R4, desc[UR10][R4.64] ;  /* 0x0000000a04047981 */ /* 0x000ea2000c1e1900 */
[----:B------:R-:W-:Y:S02]  /*29f0*/  LEA.HI.X R3, R19, R3, R22, 0x1, P0 ;  /* 0x0000000313037211 */ /* 0x000fe400000f0c16 */
[----:B------:R-:W-:Y:S02]  /*2a00*/  IADD3.X R22, PT, PT, R15, RZ, RZ, P2, P3 ;  /* 0x000000ff0f167210 */ /* 0x000fe400017e64ff */
[C---:B------:R-:W-:Y:S01]  /*2a10*/  LEA R16, P0, R17.reuse, UR14, 0x2 ;  /* 0x0000000e11107c11 */ /* 0x040fe2000f8010ff */
[----:B------:R-:W3:Y:S03]  /*2a20*/  LDG.E.U16 R19, desc[UR10][R2.64] ;  /* 0x0000000a02137981 */ /* 0x000ee6000c1e1500 */
[----:B------:R-:W-:Y:S01]  /*2a30*/  LEA.HI.X R17, R17, UR15, R22, 0x2, P0 ;  /* 0x0000000f11117c11 */ /* 0x000fe200080f1416 */
[----:B------:R-:W4:Y:S04]  /*2a40*/  LDG.E.U16 R21, desc[UR10][R2.64+0x2] ;  /* 0x0000020a02157981 */ /* 0x000f28000c1e1500 */
[----:B------:R-:W5:Y:S04]  /*2a50*/  LDG.E.U16 R24, desc[UR10][R2.64+0x4] ;  /* 0x0000040a02187981 */ /* 0x000f68000c1e1500 */
[----:B------:R-:W5:Y:S04]  /*2a60*/  LDG.E R23, desc[UR10][R16.64+0x4] ;  /* 0x0000040a10177981 */ /* 0x000f68000c1e1900 */
[----:B------:R-:W5:Y:S04]  /*2a70*/  LDG.E.U16 R26, desc[UR10][R2.64+0x6] ;  /* 0x0000060a021a7981 */ /* 0x000f68000c1e1500 */
[----:B------:R-:W5:Y:S04]  /*2a80*/  LDG.E R25, desc[UR10][R16.64+0x8] ;  /* 0x0000080a10197981 */ /* 0x000f68000c1e1900 */
[----:B------:R-:W5:Y:S01]  /*2a90*/  LDG.E R27, desc[UR10][R16.64+0xc] ;  /* 0x00000c0a101b7981 */ /* 0x000f62000c1e1900 */
[----:B------:R-:W-:-:S02]  /*2aa0*/  VIADD R18, R18, 0x4 ;  /* 0x0000000412127836 */ /* 0x000fc40000000000 */
[----:B---3--:R-:W-:Y:S02]  /*2ab0*/  HADD2.F32 R19, -RZ, R19.H0_H0 ;  /* 0x20000013ff137230 */ /* 0x008fe40000004100 */
[----:B----4-:R-:W-:-:S03]  /*2ac0*/  HADD2.F32 R22, -RZ, R21.H0_H0 ;  /* 0x20000015ff167230 */ /* 0x010fc60000004100 */
[----:B--2---:R-:W-:Y:S01]  /*2ad0*/  FFMA R19, R19, R4, R0 ;  /* 0x0000000413137223 */ /* 0x004fe20000000000 */
[----:B-----5:R-:W-:-:S03]  /*2ae0*/  HADD2.F32 R24, -RZ, R24.H0_H0 ;  /* 0x20000018ff187230 */ /* 0x020fc60000004100 */
[----:B------:R-:W-:Y:S01]  /*2af0*/  FFMA R19, R22, R23, R19 ;  /* 0x0000001716137223 */ /* 0x000fe20000000013 */
[----:B------:R-:W-:-:S03]  /*2b00*/  HADD2.F32 R26, -RZ, R26.H0_H0 ;  /* 0x2000001aff1a7230 */ /* 0x000fc60000004100 */
[----:B------:R-:W-:-:S04]  /*2b10*/  FFMA R19, R24, R25, R19 ;  /* 0x0000001918137223 */ /* 0x000fc80000000013 */
[----:B------:R-:W-:-:S07]  /*2b20*/  FFMA R0, R26, R27, R19 ;  /* 0x0000001b1a007223 */ /* 0x000fce0000000013 */
.L_x_49:
[----:B------:R-:W-:Y:S05]  /*2b30*/  BRA.U !UP1, `(.L_x_48) ;  /* 0x0000000109b47547 */ /* 0x000fea000b800000 */
[----:B------:R-:W-:Y:S01]  /*2b40*/  UISETP.NE.AND UP1, UPT, UR12, 0x1, UPT ;  /* 0x000000010c00788c */ /* 0x000fe2000bf25270 */
[----:B------:R-:W-:-:S08]  /*2b50*/  LOP3.LUT P0, RZ, R20, 0x1, RZ, 0xc0, !PT ;  /* 0x0000000114ff7812 */ /* 0x000fd0000780c0ff */
[----:B------:R-:W-:Y:S05]  /*2b60*/  BRA.U !UP1, `(.L_x_50) ;  /* 0x0000000109647547 */ /* 0x000fea000b800000 */
[----:B------:R-:W0:Y:S01]  /*2b70*/  LDC.64 R2, c[0x0][0x3b0] ;  /* 0x0000ec00ff027b82 */ /* 0x000e220000000a00 */
[----:B------:R-:W1:Y:S01]  /*2b80*/  LDCU.64 UR14, c[0x0][0x380] ;  /* 0x00007000ff0e77ac */ /* 0x000e620008000a00 */
[----:B------:R-:W-:Y:S01]  /*2b90*/  IMAD.IADD R17, R13, 0x1, R18 ;  /* 0x000000010d117824 */ /* 0x000fe200078e0212 */
[----:B------:R-:W-:Y:S02]  /*2ba0*/  SHF.R.S32.HI R16, RZ, 0x1f, R10 ;  /* 0x0000001fff107819 */ /* 0x000fe4000001140a */
[----:B------:R-:W-:Y:S02]  /*2bb0*/  IADD3 R5, P2, PT, R10, R18, RZ ;  /* 0x000000120a057210 */ /* 0x000fe40007f5e0ff */
[----:B------:R-:W-:-:S03]  /*2bc0*/  IADD3 R17, P1, PT, R8, R17, RZ ;  /* 0x0000001108117210 */ /* 0x000fc60007f3e0ff */
[----:B------:R-:W-:Y:S01]  /*2bd0*/  IMAD.X R16, RZ, RZ, R16, P2 ;  /* 0x000000ffff107224 */ /* 0x000fe200010e0610 */
[----:B------:R-:W-:Y:S01]  /*2be0*/  IADD3 R21, P2, P3, R8, R18, R13 ;  /* 0x0000001208157210 */ /* 0x000fe20007b5e00d */
[----:B------:R-:W-:-:S03]  /*2bf0*/  IMAD.X R20, RZ, RZ, R15, P1 ;  /* 0x000000ffff147224 */ /* 0x000fc600008e060f */
[----:B------:R-:W-:Y:S02]  /*2c00*/  IADD3.X R22, PT, PT, R15, RZ, RZ, P2, P3 ;  /* 0x000000ff0f167210 */ /* 0x000fe400017e64ff */
[----:B-1----:R-:W-:Y:S02]  /*2c10*/  LEA R4, P1, R17, UR14, 0x2 ;  /* 0x0000000e11047c11 */ /* 0x002fe4000f8210ff */
[----:B0-----:R-:W-:-:S04]  /*2c20*/  LEA R2, P4, R5, R2, 0x1 ;  /* 0x0000000205027211 */ /* 0x001fc800078808ff */
[----:B------:R-:W-:Y:S02]  /*2c30*/  LEA.HI.X R3, R5, R3, R16, 0x1, P4 ;  /* 0x0000000305037211 */ /* 0x000fe400020f0c10 */
[----:B------:R-:W-:Y:S02]  /*2c40*/  LEA.HI.X R5, R17, UR15, R20, 0x2, P1 ;  /* 0x0000000f11057c11 */ /* 0x000fe400088f1414 */
[C---:B------:R-:W-:Y:S01]  /*2c50*/  LEA R16, P1, R21.reuse, UR14, 0x2 ;  /* 0x0000000e15107c11 */ /* 0x040fe2000f8210ff */
[----:B------:R-:W2:Y:S03]  /*2c60*/  LDG.E.U16 R19, desc[UR10][R2.64] ;  /* 0x0000000a02137981 */ /* 0x000ea6000c1e1500 */
[----:B------:R-:W-:Y:S01]  /*2c70*/  LEA.HI.X R17, R21, UR15, R22, 0x2, P1 ;  /* 0x0000000f15117c11 */ /* 0x000fe200088f1416 */
[----:B------:R-:W3:Y:S04]  /*2c80*/  LDG.E.U16 R20, desc[UR10][R2.64+0x2] ;  /* 0x0000020a02147981 */ /* 0x000ee8000c1e1500 */
[----:B------:R-:W4:Y:S04]  /*2c90*/  LDG.E R4, desc[UR10][R4.64] ;  /* 0x0000000a04047981 */ /* 0x000f28000c1e1900 */
[----:B------:R-:W5:Y:S01]  /*2ca0*/  LDG.E R16, desc[UR10][R16.64+0x4] ;  /* 0x0000040a10107981 */ /* 0x000f62000c1e1900 */
[----:B------:R-:W-:-:S02]  /*2cb0*/  VIADD R18, R18, 0x2 ;  /* 0x0000000212127836 */ /* 0x000fc40000000000 */
[----:B--2---:R-:W-:Y:S02]  /*2cc0*/  HADD2.F32 R19, -RZ, R19.H0_H0 ;  /* 0x20000013ff137230 */ /* 0x004fe40000004100 */
[----:B---3--:R-:W-:-:S03]  /*2cd0*/  HADD2.F32 R21, -RZ, R20.H0_H0 ;  /* 0x20000014ff157230 */ /* 0x008fc60000004100 */
[----:B----4-:R-:W-:-:S04]  /*2ce0*/  FFMA R0, R19, R4, R0 ;  /* 0x0000000413007223 */ /* 0x010fc80000000000 */
[----:B-----5:R-:W-:-:S07]  /*2cf0*/  FFMA R0, R21, R16, R0 ;  /* 0x0000001015007223 */ /* 0x020fce0000000000 */
.L_x_50:
[----:B------:R-:W-:Y:S05]  /*2d00*/  @!P0 BRA `(.L_x_48) ;  /* 0x0000000000408947 */ /* 0x000fea0003800000 */
[----:B------:R-:W0:Y:S01]  /*2d10*/  LDC.64 R2, c[0x0][0x3b0] ;  /* 0x0000ec00ff027b82 */ /* 0x000e220000000a00 */
[----:B------:R-:W1:Y:S01]  /*2d20*/  LDCU.64 UR14, c[0x0][0x380] ;  /* 0x00007000ff0e77ac */ /* 0x000e620008000a00 */
[----:B------:R-:W-:Y:S01]  /*2d30*/  SHF.R.S32.HI R5, RZ, 0x1f, R10 ;  /* 0x0000001fff057819 */ /* 0x000fe2000001140a */
[----:B------:R-:W-:Y:S01]  /*2d40*/  IMAD.IADD R13, R13, 0x1, R18 ;  /* 0x000000010d0d7824 */ /* 0x000fe200078e0212 */
[----:B------:R-:W-:-:S04]  /*2d50*/  IADD3 R4, P0, PT, R10, R18, RZ ;  /* 0x000000120a047210 */ /* 0x000fc80007f1e0ff */
[----:B------:R-:W-:Y:S01]  /*2d60*/  IADD3 R13, P1, PT, R8, R13, RZ ;  /* 0x0000000d080d7210 */ /* 0x000fe20007f3e0ff */
[----:B------:R-:W-:-:S04]  /*2d70*/  IMAD.X R5, RZ, RZ, R5, P0 ;  /* 0x000000ffff057224 */ /* 0x000fc800000e0605 */
[----:B------:R-:W-:Y:S01]  /*2d80*/  IMAD.X R16, RZ, RZ, R15, P1 ;  /* 0x000000ffff107224 */ /* 0x000fe200008e060f */
[----:B0-----:R-:W-:-:S04]  /*2d90*/  LEA R2, P0, R4, R2, 0x1 ;  /* 0x0000000204027211 */ /* 0x001fc800078008ff */
[----:B------:R-:W-:Y:S02]  /*2da0*/  LEA.HI.X R3, R4, R3, R5, 0x1, P0 ;  /* 0x0000000304037211 */ /* 0x000fe400000f0c05 */
[----:B-1----:R-:W-:-:S03]  /*2db0*/  LEA R4, P0, R13, UR14, 0x2 ;  /* 0x0000000e0d047c11 */ /* 0x002fc6000f8010ff */
[----:B------:R-:W2:Y:S01]  /*2dc0*/  LDG.E.U16 R2, desc[UR10][R2.64] ;  /* 0x0000000a02027981 */ /* 0x000ea2000c1e1500 */
[----:B------:R-:W-:-:S05]  /*2dd0*/  LEA.HI.X R5, R13, UR15, R16, 0x2, P0 ;  /* 0x0000000f0d057c11 */ /* 0x000fca00080f1410 */
[----:B------:R-:W3:Y:S01]  /*2de0*/  LDG.E R4, desc[UR10][R4.64] ;  /* 0x0000000a04047981 */ /* 0x000ee2000c1e1900 */
[----:B--2---:R-:W-:-:S05]  /*2df0*/  HADD2.F32 R13, -RZ, R2.H0_H0 ;  /* 0x20000002ff0d7230 */ /* 0x004fca0000004100 */
[----:B---3--:R-:W-:-:S07]  /*2e00*/  FFMA R0, R13, R4, R0 ;  /* 0x000000040d007223 */ /* 0x008fce0000000000 */
.L_x_48:
[----:B------:R-:W0:Y:S01]  /*2e10*/  LDCU UR5, c[0x0][0x39c] ;  /* 0x00007380ff0577ac */ /* 0x000e220008000800 */
[----:B------:R-:W-:Y:S01]  /*2e20*/  IMAD.MOV.U32 R16, RZ, RZ, 0x1 ;  /* 0x00000001ff107424 */ /* 0x000fe200078e00ff */
[----:B------:R-:W-:-:S04]  /*2e30*/  FSETP.GT.AND P0, PT, R0, RZ, PT ;  /* 0x000000ff0000720b */ /* 0x000fc80003f04000 */
[----:B------:R-:W-:Y:S01]  /*2e40*/  SHF.L.U32 R2, R16, R7, RZ ;  /* 0x0000000710027219 */ /* 0x000fe200000006ff */
[----:B------:R-:W-:-:S03]  /*2e50*/  VIADD R7, R7, 0x1 ;  /* 0x0000000107077836 */ /* 0x000fc60000000000 */
[----:B------:R-:W-:-:S04]  /*2e60*/  SEL R3, R2, RZ, P0 ;  /* 0x000000ff02037207 */ /* 0x000fc80000000000 */
[----:B------:R-:W-:Y:S02]  /*2e70*/  LOP3.LUT R6, R3, R6, RZ, 0xfc, !PT ;  /* 0x0000000603067212 */ /* 0x000fe400078efcff */
[----:B0-----:R-:W-:-:S13]  /*2e80*/  ISETP.NE.AND P1, PT, R7, UR5, PT ;  /* 0x0000000507007c0c */ /* 0x001fda000bf25270 */
[----:B------:R-:W-:Y:S05]  /*2e90*/  @P1 BRA `(.L_x_51) ;  /* 0xfffffff400b41947 */ /* 0x000fea000383ffff */
[----:B------:R-:W0:Y:S02]  /*2ea0*/  LDCU.64 UR14, c[0x0][0x3a0] ;  /* 0x00007400ff0e77ac */ /* 0x000e240008000a00 */
[----:B0-----:R-:W0:Y:S01]  /*2eb0*/  I2F.U32.RP R0, UR14 ;  /* 0x0000000e00007d06 */ /* 0x001e220008209000 */
[----:B------:R-:W-:-:S07]  /*2ec0*/  ISETP.NE.U32.AND P1, PT, RZ, UR14, PT ;  /* 0x0000000eff007c0c */ /* 0x000fce000bf25070 */
[----:B0-----:R-:W0:Y:S02]  /*2ed0*/  MUFU.RCP R0, R0 ;  /* 0x0000000000007308 */ /* 0x001e240000001000 */
[----:B0-----:R-:W-:-:S06]  /*2ee0*/  VIADD R2, R0, 0xffffffe ;  /* 0x0ffffffe00027836 */ /* 0x001fcc0000000000 */
[----:B------:R0:W1:Y:S02]  /*2ef0*/  F2I.FTZ.U32.TRUNC.NTZ R3, R2 ;  /* 0x0000000200037305 */ /* 0x000064000021f000 */
[----:B0-----:R-:W-:Y:S02]  /*2f00*/  IMAD.MOV.U32 R2, RZ, RZ, RZ ;  /* 0x000000ffff027224 */ /* 0x001fe400078e00ff */
[----:B-1----:R-:W-:-:S04]  /*2f10*/  IMAD.MOV R5, RZ, RZ, -R3 ;  /* 0x000000ffff057224 */ /* 0x002fc800078e0a03 */
[----:B------:R-:W-:-:S04]  /*2f20*/  IMAD R5, R5, UR14, RZ ;  /* 0x0000000e05057c24 */ /* 0x000fc8000f8e02ff */
[----:B------:R-:W-:-:S06]  /*2f30*/  IMAD.HI.U32 R3, R3, R5, R2 ;  /* 0x0000000503037227 */ /* 0x000fcc00078e0002 */
[----:B------:R-:W-:-:S04]  /*2f40*/  IMAD.HI.U32 R3, R3, R6, RZ ;  /* 0x0000000603037227 */ /* 0x000fc800078e00ff */
[----:B------:R-:W-:-:S04]  /*2f50*/  IMAD.MOV R3, RZ, RZ, -R3 ;  /* 0x000000ffff037224 */ /* 0x000fc800078e0a03 */
[----:B------:R-:W-:Y:S02]  /*2f60*/  IMAD R6, R3, UR14, R6 ;  /* 0x0000000e03067c24 */ /* 0x000fe4000f8e0206 */
[----:B------:R-:W0:Y:S03]  /*2f70*/  LDC.64 R2, c[0x0][0x390] ;  /* 0x0000e400ff027b82 */ /* 0x000e260000000a00 */
[----:B------:R-:W-:-:S13]  /*2f80*/  ISETP.GE.U32.AND P0, PT, R6, UR14, PT ;  /* 0x0000000e06007c0c */ /* 0x000fda000bf06070 */
[----:B------:R-:W-:-:S05]  /*2f90*/  @P0 VIADD R6, R6, -UR14 ;  /* 0x8000000e06060c36 */ /* 0x000fca0008000000 */
[----:B------:R-:W-:-:S13]  /*2fa0*/  ISETP.GE.U32.AND P0, PT, R6, UR14, PT ;  /* 0x0000000e06007c0c */ /* 0x000fda000bf06070 */
[----:B------:R-:W-:Y:S01]  /*2fb0*/  @P0 VIADD R6, R6, -UR14 ;  /* 0x8000000e06060c36 */ /* 0x000fe20008000000 */
[----:B------:R-:W-:-:S05]  /*2fc0*/  @!P1 LOP3.LUT R6, RZ, UR14, RZ, 0x33, !PT ;  /* 0x0000000eff069c12 */ /* 0x000fca000f8e33ff */
[----:B------:R-:W-:-:S04]  /*2fd0*/  IMAD R0, R9, UR14, R6 ;  /* 0x0000000e09007c24 */ /* 0x000fc8000f8e0206 */
[----:B0-----:R-:W-:-:S06]  /*2fe0*/  IMAD.WIDE.U32 R2, R0, 0x4, R2 ;  /* 0x0000000400027825 */ /* 0x001fcc00078e0002 */
[----:B------:R-:W2:Y:S01]  /*2ff0*/  LDG.E R2, desc[UR10][R2.64] ;  /* 0x0000000a02027981 */ /* 0x000ea2000c1e1900 */
[----:B------:R-:W-:Y:S01]  /*3000*/  IMAD.U32 R7, RZ, RZ, UR15 ;  /* 0x0000000fff077e24 */ /* 0x000fe2000f8e00ff */
[----:B------:R-:W-:Y:S04]  /*3010*/  BSSY.RECONVERGENT B2, `(.L_x_52) ;  /* 0x00000f2000027945 */ /* 0x000fe80003800200 */
[----:B--2---:R-:W-:-:S04]  /*3020*/  VIMNMX R4, PT, PT, R2, R7, PT ;  /* 0x0000000702047248 */ /* 0x004fc80003fe0100 */
[----:B------:R-:W-:-:S13]  /*3030*/  ISETP.GT.AND P0, PT, R4, RZ, PT ;  /* 0x000000ff0400720c */ /* 0x000fda0003f04270 */
        /* <DEDUP_REMOVED lines=13> */
.L_x_64:
[----:B0-----:R-:W0:Y:S02]  /*3110*/  LDCU UR5, c[0x0][0x3a4] ;  /* 0x00007480ff0577ac */ /* 0x001e240008000800 */
[----:B0-----:R-:W-:-:S04]  /*3120*/  IMAD.U32 R7, RZ, RZ, UR5 ;  /* 0x00000005ff077e24 */ /* 0x001fc8000f8e00ff */
[----:B------:R-:W-:-:S04]  /*3130*/  IMAD R5, R0, R7, R13 ;  /* 0x0000000700057224 */ /* 0x000fc800078e020d */
[----:B-1----:R-:W-:-:S05]  /*3140*/  IMAD.WIDE R4, R5, 0x4, R2 ;  /* 0x0000000405047825 */ /* 0x002fca00078e0202 */
[----:B------:R-:W2:Y:S04]  /*3150*/  LDG.E R23, desc[UR10][R4.64] ;  /* 0x0000000a04177981 */ /* 0x000ea8000c1e1900 */
[----:B------:R-:W3:Y:S04]  /*3160*/  LDG.E R19, desc[UR10][R4.64+0x4] ;  /* 0x0000040a04137981 */ /* 0x000ee8000c1e1900 */
[----:B------:R0:W5:Y:S04]  /*3170*/  LDG.E R15, desc[UR10][R4.64+0x8] ;  /* 0x0000080a040f7981 */ /* 0x000168000c1e1900 */
[----:B------:R0:W5:Y:S01]  /*3180*/  LDG.E R21, desc[UR10][R4.64+0xc] ;  /* 0x00000c0a04157981 */ /* 0x000162000c1e1900 */
[----:B------:R-:W-:Y:S01]  /*3190*/  BSSY.RECONVERGENT B3, `(.L_x_56) ;  /* 0x000001e000037945 */ /* 0x000fe20003800200 */
[----:B------:R-:W1:Y:S01]  /*31a0*/  S2R R25, SR_CgaCtaId ;  /* 0x0000000000197919 */ /* 0x000e620000008800 */
[----:B--2---:R-:W-:-:S02]  /*31b0*/  SHF.R.S32.HI R20, RZ, 0x1f, R23 ;  /* 0x0000001fff147819 */ /* 0x004fc40000011417 */
[-C--:B------:R-:W-:Y:S02]  /*31c0*/  SHF.L.W.U32 R22, R16, R23.reuse, RZ ;  /* 0x0000001710167219 */ /* 0x080fe40000000eff */
[----:B------:R-:W-:-:S04]  /*31d0*/  LEA.HI R20, R20, R23, RZ, 0x5 ;  /* 0x0000001714147211 */ /* 0x000fc800078f28ff */
[----:B------:R-:W-:-:S05]  /*31e0*/  SHF.R.S32.HI R20, RZ, 0x5, R20 ;  /* 0x00000005ff147819 */ /* 0x000fca0000011414 */
        /* <DEDUP_REMOVED lines=14> */
[----:B--2---:R-:W-:-:S05]  /*32d0*/  LOP3.LUT R24, R24, UR5, RZ, 0xc0, !PT ;  /* 0x0000000518187c12 */ /* 0x004fca000f8ec0ff */
[----:B---3--:R-:W0:Y:S01]  /*32e0*/  @P0 ATOMS.ADD R17, [R26], R17 ;  /* 0x000000111a11038c */ /* 0x008e220000000000 */
        /* <DEDUP_REMOVED lines=8> */
.L_x_57:
[----:B------:R-:W-:Y:S05]  /*3370*/  BSYNC.RECONVERGENT B3 ;  /* 0x0000000000037941 */ /* 0x000fea0003800200 */
.L_x_56:
[----:B------:R-:W-:Y:S01]  /*3380*/  UMOV UR5, 0x400 ;  /* 0x0000040000057882 */ /* 0x000fe20000000000 */
[-C--:B------:R-:W-:Y:S01]  /*3390*/  LEA.HI R20, R20, R19.reuse, RZ, 0x5 ;  /* 0x0000001314147211 */ /* 0x080fe200078f28ff */
[----:B------:R-:W-:Y:S01]  /*33a0*/  IMAD.U32 R8, RZ, RZ, UR5 ;  /* 0x00000005ff087e24 */ /* 0x000fe2000f8e00ff */
[----:B------:R-:W-:Y:S01]  /*33b0*/  SHF.L.W.U32 R5, R16, R19, RZ ;  /* 0x0000001310057219 */ /* 0x000fe20000000eff */
[----:B------:R-:W-:Y:S01]  /*33c0*/  BSSY.RECONVERGENT B3, `(.L_x_58) ;  /* 0x000001e000037945 */ /* 0x000fe20003800200 */
[----:B------:R-:W-:Y:S02]  /*33d0*/  SHF.R.S32.HI R20, RZ, 0x5, R20 ;  /* 0x00000005ff147819 */ /* 0x000fe40000011414 */
        /* <DEDUP_REMOVED lines=18> */
[----:B-1----:R-:W-:-:S06]  /*3500*/  LOP3.LUT R26, R26, UR5, RZ, 0xc0, !PT ;  /* 0x000000051a1a7c12 */ /* 0x002fcc000f8ec0ff */
        /* <DEDUP_REMOVED lines=9> */
.L_x_59:
[----:B------:R-:W-:Y:S05]  /*35a0*/  BSYNC.RECONVERGENT B3 ;  /* 0x0000000000037941 */ /* 0x000fea0003800200 */
.L_x_58:
[----:B------:R-:W1:Y:S01]  /*35b0*/  ATOMS.OR R23, [R23], R4 ;  /* 0x000000041717738c */ /* 0x000e620003000000 */
[----:B0-----:R-:W-:Y:S01]  /*35c0*/  SHF.R.S32.HI R20, RZ, 0x1f, R21 ;  /* 0x0000001fff147819 */ /* 0x001fe20000011415 */
[----:B------:R-:W-:Y:S01]  /*35d0*/  BSSY.RECONVERGENT B3, `(.L_x_60) ;  /* 0x0000019000037945 */ /* 0x000fe20003800200 */
[-C--:B------:R-:W-:Y:S02]  /*35e0*/  SHF.L.W.U32 R5, R16, R21.reuse, RZ ;  /* 0x0000001510057219 */ /* 0x080fe40000000eff */
[----:B------:R-:W-:-:S04]  /*35f0*/  LEA.HI R20, R20, R21, RZ, 0x5 ;  /* 0x0000001514147211 */ /* 0x000fc800078f28ff */
[----:B------:R-:W-:-:S05]  /*3600*/  SHF.R.S32.HI R20, RZ, 0x5, R20 ;  /* 0x00000005ff147819 */ /* 0x000fca0000011414 */
[----:B------:R-:W-:Y:S01]  /*3610*/  IMAD R20, R20, 0x4, R17 ;  /* 0x0000000414147824 */ /* 0x000fe200078e0211 */
[----:B-1----:R-:W-:-:S13]  /*3620*/  LOP3.LUT P0, RZ, R4, R23, RZ, 0xc0, !PT ;  /* 0x0000001704ff7212 */ /* 0x002fda000780c0ff */
[----:B------:R-:W-:Y:S05]  /*3630*/  @P0 BRA `(.L_x_61) ;  /* 0x0000000000480947 */ /* 0x000fea0003800000 */
[----:B------:R-:W0:Y:S01]  /*3640*/  S2R R23, SR_LANEID ;  /* 0x0000000000177919 */ /* 0x000e220000000000 */
[----:B------:R-:W-:Y:S01]  /*3650*/  VOTEU.ANY UR5, UPT, PT ;  /* 0x0000000000057886 */ /* 0x000fe200038e0100 */
[----:B------:R-:W-:Y:S01]  /*3660*/  VIADD R4, R8, 0x6000 ;  /* 0x0000600008047836 */ /* 0x000fe20000000000 */
[----:B------:R-:W0:Y:S04]  /*3670*/  FLO.U32 R22, UR5 ;  /* 0x0000000500167d00 */ /* 0x000e2800080e0000 */
[----:B------:R-:W-:-:S04]  /*3680*/  LEA R24, R25, R4, 0x18 ;  /* 0x0000000419187211 */ /* 0x000fc800078ec0ff */
[----:B------:R-:W1:Y:S01]  /*3690*/  POPC R19, UR5 ;  /* 0x0000000500137d09 */ /* 0x000e620008000000 */
[----:B0-----:R-:W-:Y:S02]  /*36a0*/  ISETP.EQ.U32.AND P0, PT, R22, R23, PT ;  /* 0x000000171600720c */ /* 0x001fe40003f02070 */
[----:B------:R-:W0:Y:S11]  /*36b0*/  S2R R23, SR_LTMASK ;  /* 0x0000000000177919 */ /* 0x000e360000003900 */
[----:B-1----:R-:W1:Y:S01]  /*36c0*/  @P0 ATOMS.ADD R19, [R24], R19 ;  /* 0x000000131813038c */ /* 0x002e620000000000 */
[----:B0-----:R-:W-:-:S03]  /*36d0*/  LOP3.LUT R23, R23, UR5, RZ, 0xc0, !PT ;  /* 0x0000000517177c12 */ /* 0x001fc6000f8ec0ff */
[----:B-1----:R-:W0:Y:S03]  /*36e0*/  SHFL.IDX PT, R4, R19, R22, 0x1f ;  /* 0x00001f1613047589 */ /* 0x002e2600000e0000 */
[----:B------:R-:W0:Y:S02]  /*36f0*/  POPC R23, R23 ;  /* 0x0000001700177309 */ /* 0x000e240000000000 */
[----:B0-----:R-:W-:-:S05]  /*3700*/  IMAD.IADD R4, R4, 0x1, R23 ;  /* 0x0000000104047824 */ /* 0x001fca00078e0217 */
[----:B------:R-:W-:-:S13]  /*3710*/  ISETP.GT.AND P0, PT, R4, 0x7ff, PT ;  /* 0x000007ff0400780c */ /* 0x000fda0003f04270 */
[----:B------:R-:W-:-:S05]  /*3720*/  @!P0 VIADD R26, R8, 0x4000 ;  /* 0x00004000081a8836 */ /* 0x000fca0000000000 */
[----:B------:R-:W-:-:S05]  /*3730*/  @!P0 LEA R27, R25, R26, 0x18 ;  /* 0x0000001a191b8211 */ /* 0x000fca00078ec0ff */
[----:B------:R-:W-:-:S05]  /*3740*/  @!P0 IMAD R4, R4, 0x4, R27 ;  /* 0x0000000404048824 */ /* 0x000fca00078e021b */
[----:B------:R0:W-:Y:S02]  /*3750*/  @!P0 STS [R4], R15 ;  /* 0x0000000f04008388 */ /* 0x0001e40000000800 */
.L_x_61:
[----:B------:R-:W-:Y:S05]  /*3760*/  BSYNC.RECONVERGENT B3 ;  /* 0x0000000000037941 */ /* 0x000fea0003800200 */
.L_x_60:
        /* <DEDUP_REMOVED lines=24> */
.L_x_63:
[----:B------:R-:W-:Y:S05]  /*38f0*/  BSYNC.RECONVERGENT B3 ;  /* 0x0000000000037941 */ /* 0x000fea0003800200 */
.L_x_62:
[----:B------:R-:W-:Y:S05]  /*3900*/  @P1 BRA `(.L_x_64) ;  /* 0xfffffff800001947 */ /* 0x000fea000383ffff */
.L_x_55:
[----:B------:R-:W-:Y:S05]  /*3910*/  BSYNC.RECONVERGENT B1 ;  /* 0x0000000000017941 */ /* 0x000fea0003800200 */
.L_x_54:
[----:B------:R-:W-:-:S13]  /*3920*/  ISETP.NE.AND P0, PT, R18, RZ, PT ;  /* 0x000000ff1200720c */ /* 0x000fda0003f05270 */
[----:B------:R-:W-:Y:S05]  /*3930*/  @!P0 BRA `(.L_x_53) ;  /* 0x00000004007c8947 */ /* 0x000fea0003800000 */
[----:B------:R-:W2:Y:S01]  /*3940*/  LDC.64 R2, c[0x0][0x388] ;  /* 0x0000e200ff027b82 */ /* 0x000ea20000000a00 */
[----:B------:R-:W-:-:S04]  /*3950*/  IMAD R7, R0, R7, R6 ;  /* 0x0000000700077224 */ /* 0x000fc800078e0206 */
[----:B--2---:R-:W-:-:S05]  /*3960*/  IMAD.WIDE R2, R7, 0x4, R2 ;  /* 0x0000000407027825 */ /* 0x004fca00078e0202 */
[----:B------:R-:W0:Y:S01]  /*3970*/  LDG.E R7, desc[UR10][R2.64] ;  /* 0x0000000a02077981 */ /* 0x000e22000c1e1900 */
[----:B------:R-:W-:Y:S01]  /*3980*/  MOV R5, 0x400 ;  /* 0x0000040000057802 */ /* 0x000fe20000000f00 */
[----:B------:R-:W-:Y:S01]  /*3990*/  BSSY.RECONVERGENT B1, `(.L_x_65) ;  /* 0x000001e000017945 */ /* 0x000fe20003800200 */
[----:B------:R-:W-:Y:S01]  /*39a0*/  ISETP.NE.AND P1, PT, R18, 0x1, PT ;  /* 0x000000011200780c */ /* 0x000fe20003f25270 */
[----:B------:R-:W2:Y:S01]  /*39b0*/  S2R R0, SR_CgaCtaId ;  /* 0x0000000000007919 */ /* 0x000ea20000008800 */
[----:B01----:R-:W-:-:S04]  /*39c0*/  SHF.R.S32.HI R4, RZ, 0x1f, R7 ;  /* 0x0000001fff047819 */ /* 0x003fc80000011407 */
[----:B------:R-:W-:Y:S02]  /*39d0*/  LEA.HI R6, R4, R7, RZ, 0x5 ;  /* 0x0000000704067211 */ /* 0x000fe400078f28ff */
[----:B--2---:R-:W-:Y:S02]  /*39e0*/  LEA R4, R0, R5, 0x18 ;  /* 0x0000000500047211 */ /* 0x004fe400078ec0ff */
        /* <DEDUP_REMOVED lines=24> */
.L_x_66:
[----:B------:R-:W-:Y:S05]  /*3b70*/  BSYNC.RECONVERGENT B1 ;  /* 0x0000000000017941 */ /* 0x000fea0003800200 */
.L_x_65:
        /* <DEDUP_REMOVED lines=30> */
.L_x_68:
[----:B------:R-:W-:Y:S05]  /*3d60*/  BSYNC.RECONVERGENT B1 ;  /* 0x0000000000017941 */ /* 0x000fea0003800200 */
.L_x_67:
        /* <DEDUP_REMOVED lines=28> */
.L_x_53:
[----:B------:R-:W-:Y:S05]  /*3f30*/  BSYNC.RECONVERGENT B2 ;  /* 0x0000000000027941 */ /* 0x000fea0003800200 */
.L_x_52:
[----:B------:R-:W-:-:S05]  /*3f40*/  IMAD.IADD R9, R12, 0x1, R9 ;  /* 0x000000010c097824 */ /* 0x000fca00078e0209 */
[----:B------:R-:W-:-:S13]  /*3f50*/  ISETP.GE.AND P0, PT, R9, UR13, PT ;  /* 0x0000000d09007c0c */ /* 0x000fda000bf06270 */
[----:B------:R-:W-:Y:S05]  /*3f60*/  @!P0 BRA `(.L_x_69) ;  /* 0xffffffe400688947 */ /* 0x000fea000383ffff */
.L_x_7:
[----:B------:R-:W-:Y:S05]  /*3f70*/  BSYNC.RECONVERGENT B0 ;  /* 0x0000000000007941 */ /* 0x000fea0003800200 */
.L_x_6:
[----:B------:R-:W3:Y:S08]  /*3f80*/  S2UR UR8, SR_CgaCtaId ;  /* 0x00000000000879c3 */ /* 0x000ef00000008800 */
[----:B------:R-:W-:Y:S01]  /*3f90*/  BAR.SYNC.DEFER_BLOCKING 0x0 ;  /* 0x0000000000007b1d */ /* 0x000fe20000010000 */
[----:B------:R-:W-:-:S05]  /*3fa0*/  USHF.L.U32 UR13, UR13, 0x1, URZ ;  /* 0x000000010d0d7899 */ /* 0x000fca00080006ff */
[----:B------:R-:W-:Y:S02]  /*3fb0*/  UMOV UR5, 0x400 ;  /* 0x0000040000057882 */ /* 0x000fe40000000000 */
[----:B012---:R-:W0:Y:S01]  /*3fc0*/  LDC R2, c[0x0][0x398] ;  /* 0x0000e600ff027b82 */ /* 0x007e220000000800 */
[----:B---3--:R-:W-:Y:S01]  /*3fd0*/  ULEA UR14, UR8, UR5, 0x18 ;  /* 0x00000005080e7291 */ /* 0x008fe2000f8ec0ff */
[----:B0-----:R-:W-:-:S08]  /*3fe0*/  ISETP.LT.AND P0, PT, R2, UR13, PT ;  /* 0x0000000d02007c0c */ /* 0x001fd0000bf01270 */
[----:B------:R-:W0:Y:S02]  /*3ff0*/  LDS R0, [UR14+0x6000] ;  /* 0x0060000eff007984 */ /* 0x000e240008000800 */
[----:B------:R-:W0:Y:S02]  /*4000*/  LDCU UR14, c[0x0][0x3cc] ;  /* 0x00007980ff0e77ac */ /* 0x000e240008000800 */
[----:B0-----:R-:W-:-:S13]  /*4010*/  ISETP.LT.AND P1, PT, R0, UR14, PT ;  /* 0x0000000e00007c0c */ /* 0x001fda000bf21270 */
[----:B------:R-:W-:Y:S05]  /*4020*/  @!P0 BRA P1, `(.L_x_70) ;  /* 0xffffffc400008947 */ /* 0x000fea000083ffff */
.L_x_5:
[----:B------:R-:W-:Y:S01]  /*4030*/  ISETP.NE.AND P1, PT, R11, RZ, PT ;  /* 0x000000ff0b00720c */ /* 0x000fe20003f25270 */
[----:B------:R-:W0:-:S12]  /*4040*/  LDCU UR14, c[0x0][0x3d0] ;  /* 0x00007a00ff0e77ac */ /* 0x000e180008000800 */
[----:B------:R-:W1:Y:S01]  /*4050*/  @!P1 LDC.64 R2, c[0x0][0x3c0] ;  /* 0x0000f000ff029b82 */ /* 0x000e620000000a00 */
[----:B0-----:R-:W-:-:S04]  /*4060*/  VIMNMX R6, PT, PT, R0, UR14, PT ;  /* 0x0000000e00067c48 */ /* 0x001fc8000bfe0100 */
[----:B------:R-:W-:Y:S01]  /*4070*/  ISETP.GE.AND P0, PT, R11, R6, PT ;  /* 0x000000060b00720c */ /* 0x000fe20003f06270 */
[----:B-1----:R-:W-:-:S05]  /*4080*/  @!P1 IMAD.WIDE.U32 R2, R14, 0x4, R2 ;  /* 0x000000040e029825 */ /* 0x002fca00078e0002 */
[----:B------:R0:W-:Y:S07]  /*4090*/  @!P1 STG.E desc[UR10][R2.64], R6 ;  /* 0x0000000602009986 */ /* 0x0001ee000c10190a */
[----:B------:R-:W-:Y:S05]  /*40a0*/  @P0 EXIT ;  /* 0x000000000000094d */ /* 0x000fea0003800000 */
[----:B------:R-:W1:Y:S01]  /*40b0*/  LDC.64 R4, c[0x0][0x3b8] ;  /* 0x0000ee00ff047b82 */ /* 0x000e620000000a00 */
[----:B------:R-:W-:-:S04]  /*40c0*/  UIADD3 UR5, UPT, UPT, UR5, 0x4000, URZ ;  /* 0x0000400005057890 */ /* 0x000fc8000fffe0ff */
[----:B------:R-:W-:-:S12]  /*40d0*/  ULEA UR5, UR8, UR5, 0x18 ;  /* 0x0000000508057291 */ /* 0x000fd8000f8ec0ff */
.L_x_71:
[----:B------:R-:W-:Y:S01]  /*40e0*/  LEA R0, R11, UR5, 0x2 ;  /* 0x000000050b007c11 */ /* 0x000fe2000f8e10ff */
[--C-:B0-2---:R-:W-:Y:S02]  /*40f0*/  IMAD R3, R14, UR14, R11.reuse ;  /* 0x0000000e0e037c24 */ /* 0x105fe4000f8e020b */
[----:B------:R-:W-:Y:S02]  /*4100*/  IMAD.IADD R11, R12, 0x1, R11 ;  /* 0x000000010c0b7824 */ /* 0x000fe400078e020b */
[----:B------:R-:W0:Y:S01]  /*4110*/  LDS R7, [R0] ;  /* 0x0000000000077984 */ /* 0x000e220000000800 */
[----:B-1----:R-:W-:Y:S02]  /*4120*/  IMAD.WIDE R2, R3, 0x4, R4 ;  /* 0x0000000403027825 */ /* 0x002fe400078e0204 */
[----:B------:R-:W-:-:S03]  /*4130*/  ISETP.GE.AND P0, PT, R11, R6, PT ;  /* 0x000000060b00720c */ /* 0x000fc60003f06270 */
[----:B0-----:R2:W-:Y:S10]  /*4140*/  STG.E desc[UR10][R2.64], R7 ;  /* 0x0000000702007986 */ /* 0x0015f4000c10190a */
[----:B------:R-:W-:Y:S05]  /*4150*/  @!P0 BRA `(.L_x_71) ;  /* 0xfffffffc00e08947 */ /* 0x000fea000383ffff */
[----:B------:R-:W-:Y:S05]  /*4160*/  EXIT ;  /* 0x000000000000794d */ /* 0x000fea0003800000 */
        .weak           $__internal_0_$__cuda_sm20_div_u16
        .type           $__internal_0_$__cuda_sm20_div_u16,@function
        .size           $__internal_0_$__cuda_sm20_div_u16,(.L_x_255 - $__internal_0_$__cuda_sm20_div_u16)
$__internal_0_$__cuda_sm20_div_u16:
[----:B------:R-:W0:Y:S01]  /*4170*/  I2F.U16 R3, R2 ;  /* 0x0000000200037306 */ /* 0x000e220000101000 */
[----:B------:R-:W-:Y:S01]  /*4180*/  IMAD.MOV.U32 R4, RZ, RZ, 0x4b800000 ;  /* 0x4b800000ff047424 */ /* 0x000fe200078e00ff */
[----:B------:R-:W-:Y:S02]  /*4190*/  I2FP.F32.U32.RZ R0, R0 ;  /* 0x0000000000007245 */ /* 0x000fe4000020d000 */
[C---:B0-----:R-:W-:Y:S02]  /*41a0*/  FSETP.GEU.AND P1, PT, |R3|.reuse, 1.175494350822287508e-38, PT ;  /* 0x008000000300780b */ /* 0x041fe40003f2e200 */
[----:B------:R-:W-:Y:S02]  /*41b0*/  FSETP.GT.AND P0, PT, |R3|, 8.50705917302346158658e+37, PT ;  /* 0x7e8000000300780b */ /* 0x000fe40003f04200 */
[----:B------:R-:W-:-:S04]  /*41c0*/  FSEL R4, R4, 1, !P1 ;  /* 0x3f80000004047808 */ /* 0x000fc80004800000 */
[----:B------:R-:W-:Y:S02]  /*41d0*/  FSEL R4, R4, 0.25, !P0 ;  /* 0x3e80000004047808 */ /* 0x000fe40004000000 */
[----:B------:R-:W-:Y:S01]  /*41e0*/  ISETP.NE.U32.AND P0, PT, R2, RZ, PT ;  /* 0x000000ff0200720c */ /* 0x000fe20003f05070 */
[----:B------:R-:W-:Y:S02]  /*41f0*/  IMAD.MOV.U32 R2, RZ, RZ, R6 ;  /* 0x000000ffff027224 */ /* 0x000fe400078e0006 */
[----:B------:R-:W-:-:S06]  /*4200*/  FMUL R5, R3, R4 ;  /* 0x0000000403057220 */ /* 0x000fcc0000400000 */
[----:B------:R-:W0:Y:S02]  /*4210*/  MUFU.RCP R5, R5 ;  /* 0x0000000500057308 */ /* 0x000e240000001000 */
[----:B0-----:R-:W-:-:S04]  /*4220*/  FMUL R4, R4, R5 ;  /* 0x0000000504047220 */ /* 0x001fc80000400000 */
[----:B------:R-:W-:-:S04]  /*4230*/  VIADD R3, R4, 0x2 ;  /* 0x0000000204037836 */ /* 0x000fc80000000000 */
[----:B------:R-:W-:Y:S01]  /*4240*/  FMUL.RZ R0, R0, R3 ;  /* 0x0000000300007220 */ /* 0x000fe2000040c000 */
[----:B------:R-:W-:-:S05]  /*4250*/  IMAD.MOV.U32 R3, RZ, RZ, 0x0 ;  /* 0x00000000ff037424 */ /* 0x000fca00078e00ff */
[----:B------:R-:W0:Y:S02]  /*4260*/  F2I.U32.TRUNC.NTZ R0, R0 ;  /* 0x0000000000007305 */ /* 0x000e24000020f000 */
[----:B0-----:R-:W-:Y:S01]  /*4270*/  LOP3.LUT R4, R0, 0xffff, RZ, 0xc0, !PT ;  /* 0x0000ffff00047812 */ /* 0x001fe200078ec0ff */
[----:B------:R-:W-:Y:S01]  /*4280*/  @!P0 IMAD.MOV.U32 R4, RZ, RZ, -0x1 ;  /* 0xffffffffff048424 */ /* 0x000fe200078e00ff */
[----:B------:R-:W-:Y:S06]  /*4290*/  RET.REL.NODEC R2 `(_Z19lsh_adaptive_search7LSH_GPUPK6__halfPiS3_iii) ;  /* 0xffffffbc02587950 */ /* 0x000fec0003c3ffff */
.L_x_72:
[----:B------:R-:W-:-:S00]  /*42a0*/  BRA `(.L_x_72) ;  /* 0xfffffffc00fc7947 */ /* 0x000fc0000383ffff */
[----:B------:R-:W-:-:S00]  /*42b0*/  NOP ;  /* 0x0000000000007918 */ /* 0x000fc00000000000 */
        /* <DEDUP_REMOVED lines=12> */
.L_x_255:


//--------------------- .text._Z21lsh_multiprobe_search7LSH_GPUPK6__halfPiS3_iii --------------------------
	.section	.text._Z21lsh_multiprobe_search7LSH_GPUPK6__halfPiS3_iii,"ax",@progbits
	.align	128
        .global         _Z21lsh_multiprobe_search7LSH_GPUPK6__halfPiS3_iii
        .type           _Z21lsh_multiprobe_search7LSH_GPUPK6__halfPiS3_iii,@function
        .size           _Z21lsh_multiprobe_search7LSH_GPUPK6__halfPiS3_iii,(.L_x_256 - _Z21lsh_multiprobe_search7LSH_GPUPK6__halfPiS3_iii)
        .other          _Z21lsh_multiprobe_search7LSH_GPUPK6__halfPiS3_iii,@"STO_CUDA_ENTRY STV_DEFAULT"
_Z21lsh_multiprobe_search7LSH_GPUPK6__halfPiS3_iii:
.text._Z21lsh_multiprobe_search7LSH_GPUPK6__halfPiS3_iii:
        /* <DEDUP_REMOVED lines=11> */
[----:B-1----:R-:W-:-:S04]  /*00b0*/  LOP3.LUT R5, R2, 0xffff, RZ, 0xc0, !PT ;  /* 0x0000ffff02057812 */ /* 0x002fc800078ec0ff */
[----:B------:R-:W-:Y:S01]  /*00c0*/  SHF.R.S32.HI R10, RZ, 0x1f, R11 ;  /* 0x0000001fff0a7819 */ /* 0x000fe2000001140b */
[----:B0-----:R-:W-:-:S05]  /*00d0*/  IMAD.IADD R4, R3, 0x1, R2 ;  /* 0x0000000103047824 */ /* 0x001fca00078e0202 */
[----:B------:R-:W-:-:S04]  /*00e0*/  LOP3.LUT R4, R4, 0xfff, RZ, 0x3c, !PT ;  /* 0x00000fff04047812 */ /* 0x000fc800078e3cff */
[----:B---3--:R-:W-:-:S07]  /*00f0*/  LOP3.LUT R4, R4, 0xffff, RZ, 0xc0, !PT ;  /* 0x0000ffff04047812 */ /* 0x008fce00078ec0ff */
[----:B------:R-:W-:Y:S05]  /*0100*/  CALL.REL.NOINC `($__internal_1_$__cuda_sm20_div_u16) ;  /* 0x0000004400787944 */ /* 0x000fea0003c00000 */
[----:B------:R-:W-:Y:S01]  /*0110*/  LOP3.LUT R9, R8, 0x3, RZ, 0xc0, !PT ;  /* 0x0000000308097812 */ /* 0x000fe200078ec0ff */
[----:B------:R-:W-:Y:S01]  /*0120*/  BSSY.RECONVERGENT B0, `(.L_x_73) ;  /* 0x0000010000007945 */ /* 0x000fe20003800200 */
[----:B------:R-:W-:Y:S02]  /*0130*/  IMAD.MOV.U32 R5, RZ, RZ, R3 ;  /* 0x000000ffff057224 */ /* 0x000fe400078e0003 */
[----:B------:R-:W-:-:S13]  /*0140*/  ISETP.NE.AND P0, PT, R9, 0x2, PT ;  /* 0x000000020900780c */ /* 0x000fda0003f05270 */
[----:B------:R-:W-:Y:S05]  /*0150*/  @!P0 BRA `(.L_x_74) ;  /* 0x0000000000308947 */ /* 0x000fea0003800000 */
[----:B------:R-:W0:Y:S01]  /*0160*/  S2R R7, SR_CgaCtaId ;  /* 0x0000000000077919 */ /* 0x000e220000008800 */
[----:B------:R-:W-:Y:S01]  /*0170*/  MOV R6, 0x400 ;  /* 0x0000040000067802 */ /* 0x000fe20000000f00 */
[----:B------:R-:W-:Y:S02]  /*0180*/  IMAD.MOV.U32 R4, RZ, RZ, RZ ;  /* 0x000000ffff047224 */ /* 0x000fe400078e00ff */
[----:B------:R-:W-:Y:S01]  /*0190*/  IMAD.MOV.U32 R5, RZ, RZ, R3 ;  /* 0x000000ffff057224 */ /* 0x000fe200078e0003 */
[----:B0-----:R-:W-:-:S07]  /*01a0*/  LEA R6, R7, R6, 0x18 ;  /* 0x0000000607067211 */ /* 0x001fce00078ec0ff */
.L_x_75:
[----:B------:R-:W-:Y:S02]  /*01b0*/  IMAD R7, R5, 0x4, R6 ;  /* 0x0000000405077824 */ /* 0x000fe400078e0206 */
[----:B------:R-:W-:Y:S02]  /*01c0*/  VIADD R4, R4, 0x1 ;  /* 0x0000000104047836 */ /* 0x000fe40000000000 */
[----:B------:R-:W-:Y:S01]  /*01d0*/  IMAD.IADD R5, R2, 0x1, R5 ;  /* 0x0000000102057824 */ /* 0x000fe200078e0205 */
[----:B------:R0:W-:Y:S02]  /*01e0*/  STS [R7], RZ ;  /* 0x000000ff07007388 */ /* 0x0001e40000000800 */
[----:B------:R-:W-:-:S04]  /*01f0*/  LOP3.LUT R8, R4, R9, RZ, 0x3c, !PT ;  /* 0x0000000904087212 */ /* 0x000fc800078e3cff */
[----:B------:R-:W-:-:S13]  /*0200*/  ISETP.NE.AND P0, PT, R8, 0x2, PT ;  /* 0x000000020800780c */ /* 0x000fda0003f05270 */
[----:B0-----:R-:W-:Y:S05]  /*0210*/  @P0 BRA `(.L_x_75) ;  /* 0xfffffffc00e40947 */ /* 0x001fea000383ffff */
.L_x_74:
[----:B------:R-:W-:Y:S05]  /*0220*/  BSYNC.RECONVERGENT B0 ;  /* 0x0000000000007941 */ /* 0x000fea0003800200 */
.L_x_73:
[----:B------:R-:W0:Y:S01]  /*0230*/  S2UR UR4, SR_CgaCtaId ;  /* 0x00000000000479c3 */ /* 0x000e220000008800 */
[----:B------:R-:W-:Y:S01]  /*0240*/  BSSY.RECONVERGENT B0, `(.L_x_76) ;  /* 0x000000e000007945 */ /* 0x000fe20003800200 */
[----:B------:R-:W-:Y:S02]  /*0250*/  UMOV UR7, 0x400 ;  /* 0x0000040000077882 */ /* 0x000fe40000000000 */
[----:B0-----:R-:W-:-:S12]  /*0260*/  ULEA UR7, UR4, UR7, 0x18 ;  /* 0x0000000704077291 */ /* 0x001fd8000f8ec0ff */
.L_x_77:
        /* <DEDUP_REMOVED lines=12> */
.L_x_76:
[----:B------:R-:W-:Y:S01]  /*0330*/  ISETP.NE.AND P0, PT, R3, RZ, PT ;  /* 0x000000ff0300720c */ /* 0x000fe20003f05270 */
[----:B------:R-:W1:-:S12]  /*0340*/  LDCU UR4, c[0x0][0x398] ;  /* 0x00007300ff0477ac */ /* 0x000e580008000800 */
[----:B------:R-:W-:Y:S01]  /*0350*/  @!P0 STS [UR7+0x6000], RZ ;  /* 0x006000ffff008988 */ /* 0x000fe20008000807 */
[----:B-1----:R-:W-:Y:S01]  /*0360*/  UISETP.GE.AND UP0, UPT, UR4, 0x1, UPT ;  /* 0x000000010400788c */ /* 0x002fe2000bf06270 */
[----:B------:R-:W-:Y:S08]  /*0370*/  BAR.SYNC.DEFER_BLOCKING 0x0 ;  /* 0x0000000000007b1d */ /* 0x000ff00000010000 */
[----:B------:R-:W-:Y:S05]  /*0380*/  BRA.U !UP0, `(.L_x_78) ;  /* 0x0000004108747547 */ /* 0x000fea000b800000 */
[----:B------:R-:W1:Y:S02]  /*0390*/  LDCU UR4, c[0x0][0x39c] ;  /* 0x00007380ff0477ac */ /* 0x000e640008000800 */
[----:B-1----:R-:W-:-:S09]  /*03a0*/  UISETP.GT.AND UP0, UPT, UR4, URZ, UPT ;  /* 0x000000ff0400728c */ /* 0x002fd2000bf04270 */
[----:B------:R-:W-:Y:S05]  /*03b0*/  BRA.U UP0, `(.L_x_79) ;  /* 0x0000001100747547 */ /* 0x000fea000b800000 */
[----:B------:R-:W-:-:S05]  /*03c0*/  UMOV UR4, URZ ;  /* 0x000000ff00047c82 */ /* 0x000fca0008000000 */
.L_x_100:
[----:B-1----:R-:W1:Y:S01]  /*03d0*/  LDCU UR5, c[0x0][0x3d0] ;  /* 0x00007a00ff0577ac */ /* 0x002e620008000800 */
[----:B------:R-:W-:Y:S01]  /*03e0*/  BSSY.RECONVERGENT B2, `(.L_x_80) ;  /* 0x0000115000027945 */ /* 0x000fe20003800200 */
[----:B--2---:R-:W2:Y:S01]  /*03f0*/  LDCU UR6, c[0x0][0x3a4] ;  /* 0x00007480ff0677ac */ /* 0x004ea20008000800 */
[----:B-1----:R-:W-:-:S13]  /*0400*/  ISETP.GE.AND P0, PT, R3, UR5, PT ;  /* 0x0000000503007c0c */ /* 0x002fda000bf06270 */
[----:B0-23--:R-:W-:Y:S05]  /*0410*/  @P0 BRA `(.L_x_81) ;  /* 0x0000001000440947 */ /* 0x00dfea0003800000 */
[----:B0-----:R-:W-:-:S07]  /*0420*/  IMAD.MOV.U32 R9, RZ, RZ, R3 ;  /* 0x000000ffff097224 */ /* 0x001fce00078e0003 */
.L_x_99:
[----:B0-2---:R-:W0:Y:S01]  /*0430*/  LDC.64 R6, c[0x0][0x3a0] ;  /* 0x0000e800ff067b82 */ /* 0x005e220000000a00 */
[----:B-1----:R-:W1:Y:S01]  /*0440*/  LDCU UR5, c[0x0][0x3d0] ;  /* 0x00007a00ff0577ac */ /* 0x002e620008000800 */
[----:B0-----:R-:W0:Y:S01]  /*0450*/  I2F.U32.RP R8, R6 ;  /* 0x0000000600087306 */ /* 0x001e220000209000 */
[----:B------:R-:W-:-:S07]  /*0460*/  ISETP.NE.U32.AND P1, PT, R6, RZ, PT ;  /* 0x000000ff0600720c */ /* 0x000fce0003f25070 */
[----:B0-----:R-:W0:Y:S02]  /*0470*/  MUFU.RCP R8, R8 ;  /* 0x0000000800087308 */ /* 0x001e240000001000 */
[----:B0--3--:R-:W-:-:S06]  /*0480*/  VIADD R4, R8, 0xffffffe ;  /* 0x0ffffffe08047836 */ /* 0x009fcc0000000000 */
[----:B------:R0:W2:Y:S02]  /*0490*/  F2I.FTZ.U32.TRUNC.NTZ R5, R4 ;  /* 0x0000000400057305 */ /* 0x0000a4000021f000 */
[----:B0-----:R-:W-:Y:S02]  /*04a0*/  IMAD.MOV.U32 R4, RZ, RZ, RZ ;  /* 0x000000ffff047224 */ /* 0x001fe400078e00ff */
[----:B--2---:R-:W-:-:S04]  /*04b0*/  IMAD.MOV R11, RZ, RZ, -R5 ;  /* 0x000000ffff0b7224 */ /* 0x004fc800078e0a05 */
[----:B------:R-:W-:-:S04]  /*04c0*/  IMAD R11, R11, R6, RZ ;  /* 0x000000060b0b7224 */ /* 0x000fc800078e02ff */
[----:B------:R-:W-:Y:S02]  /*04d0*/  IMAD.HI.U32 R10, R5, R11, R4 ;  /* 0x0000000b050a7227 */ /* 0x000fe400078e0004 */
[----:B------:R-:W0:Y:S04]  /*04e0*/  LDC.64 R4, c[0x0][0x390] ;  /* 0x0000e400ff047b82 */ /* 0x000e280000000a00 */
[----:B------:R-:W-:-:S04]  /*04f0*/  IMAD.HI.U32 R10, R10, R9, RZ ;  /* 0x000000090a0a7227 */ /* 0x000fc800078e00ff */
[----:B------:R-:W-:-:S04]  /*0500*/  IMAD.MOV R10, RZ, RZ, -R10 ;  /* 0x000000ffff0a7224 */ /* 0x000fc800078e0a0a */
[----:B------:R-:W-:-:S05]  /*0510*/  IMAD R11, R6, R10, R9 ;  /* 0x0000000a060b7224 */ /* 0x000fca00078e0209 */
[----:B------:R-:W-:-:S13]  /*0520*/  ISETP.GE.U32.AND P0, PT, R11, R6, PT ;  /* 0x000000060b00720c */ /* 0x000fda0003f06070 */
[----:B------:R-:W-:-:S05]  /*0530*/  @P0 IMAD.IADD R11, R11, 0x1, -R6 ;  /* 0x000000010b0b0824 */ /* 0x000fca00078e0a06 */
[----:B------:R-:W-:-:S13]  /*0540*/  ISETP.GE.U32.AND P0, PT, R11, R6, PT ;  /* 0x000000060b00720c */ /* 0x000fda0003f06070 */
[----:B------:R-:W-:Y:S01]  /*0550*/  @P0 IMAD.IADD R11, R11, 0x1, -R6 ;  /* 0x000000010b0b0824 */ /* 0x000fe200078e0a06 */
[----:B------:R-:W-:-:S05]  /*0560*/  @!P1 LOP3.LUT R11, RZ, R6, RZ, 0x33, !PT ;  /* 0x00000006ff0b9212 */ /* 0x000fca00078e33ff */
[----:B------:R-:W-:-:S04]  /*0570*/  IMAD R6, R6, UR4, R11 ;  /* 0x0000000406067c24 */ /* 0x000fc8000f8e020b */
[----:B0-----:R-:W-:-:S06]  /*0580*/  IMAD.WIDE.U32 R4, R6, 0x4, R4 ;  /* 0x0000000406047825 */ /* 0x001fcc00078e0004 */
[----:B------:R-:W2:Y:S01]  /*0590*/  LDG.E R4, desc[UR16][R4.64] ;  /* 0x0000001004047981 */ /* 0x000ea2000c1e1900 */
[----:B------:R-:W-:Y:S01]  /*05a0*/  IMAD.IADD R9, R2, 0x1, R9 ;  /* 0x0000000102097824 */ /* 0x000fe200078e0209 */
[----:B------:R-:W-:Y:S04]  /*05b0*/  BSSY.RECONVERGENT B1, `(.L_x_82) ;  /* 0x00000f6000017945 */ /* 0x000fe80003800200 */
[----:B-1----:R-:W-:Y:S02]  /*05c0*/  ISETP.GE.AND P0, PT, R9, UR5, PT ;  /* 0x0000000509007c0c */ /* 0x002fe4000bf06270 */
        /* <DEDUP_REMOVED lines=8> */
[----:B------:R-:W0:Y:S01]  /*0650*/  LDC.64 R4, c[0x0][0x388] ;  /* 0x0000e200ff047b82 */ /* 0x000e220000000a00 */
[----:B------:R-:W-:Y:S01]  /*0660*/  LOP3.LUT R8, R10, 0x7ffffffc, RZ, 0xc0, !PT ;  /* 0x7ffffffc0a087812 */ /* 0x000fe200078ec0ff */
[----:B------:R-:W-:-:S07]  /*0670*/  IMAD.MOV.U32 R11, RZ, RZ, RZ ;  /* 0x000000ffff0b7224 */ /* 0x000fce00078e00ff */
.L_x_94:
[----:B------:R-:W-:-:S04]  /*0680*/  IMAD.U32 R7, RZ, RZ, UR6 ;  /* 0x00000006ff077e24 */ /* 0x000fc8000f8e00ff */
[----:B0-----:R-:W-:-:S04]  /*0690*/  IMAD R17, R6, R7, R11 ;  /* 0x0000000706117224 */ /* 0x001fc800078e020b */
[----:B0-----:R-:W-:-:S05]  /*06a0*/  IMAD.WIDE R16, R17, 0x4, R4 ;  /* 0x0000000411107825 */ /* 0x001fca00078e0204 */
[----:B------:R-:W2:Y:S04]  /*06b0*/  LDG.E R14, desc[UR16][R16.64] ;  /* 0x00000010100e7981 */ /* 0x000ea8000c1e1900 */
[----:B------:R-:W3:Y:S01]  /*06c0*/  LDG.E R12, desc[UR16][R16.64+0x4] ;  /* 0x00000410100c7981 */ /* 0x000ee2000c1e1900 */
[----:B------:R-:W-:Y:S03]  /*06d0*/  BSSY.RECONVERGENT B3, `(.L_x_86) ;  /* 0x0000025000037945 */ /* 0x000fe60003800200 */
[----:B-1----:R-:W5:Y:S04]  /*06e0*/  LDG.E R10, desc[UR16][R16.64+0x8] ;  /* 0x00000810100a7981 */ /* 0x002f68000c1e1900 */
[----:B------:R0:W5:Y:S01]  /*06f0*/  LDG.E R13, desc[UR16][R16.64+0xc] ;  /* 0x00000c10100d7981 */ /* 0x000162000c1e1900 */
[----:B--2---:R-:W-:-:S04]  /*0700*/  SHF.R.S32.HI R15, RZ, 0x1f, R14 ;  /* 0x0000001fff0f7819 */ /* 0x004fc8000001140e */
[-C--:B------:R-:W-:Y:S01]  /*0710*/  LEA.HI R18, R15, R14.reuse, RZ, 0x5 ;  /* 0x0000000e0f127211 */ /* 0x080fe200078f28ff */
[----:B------:R-:W-:Y:S01]  /*0720*/  IMAD.MOV.U32 R15, RZ, RZ, 0x1 ;  /* 0x00000001ff0f7424 */ /* 0x000fe200078e00ff */
[----:B---3--:R-:W-:Y:S02]  /*0730*/  SHF.R.S32.HI R21, RZ, 0x1f, R12 ;  /* 0x0000001fff157819 */ /* 0x008fe4000001140c */
[----:B------:R-:W-:Y:S02]  /*0740*/  SHF.R.S32.HI R18, RZ, 0x5, R18 ;  /* 0x00000005ff127819 */ /* 0x000fe40000011412 */
[----:B------:R-:W-:Y:S02]  /*0750*/  SHF.L.W.U32 R19, R15, R14, RZ ;  /* 0x0000000e0f137219 */ /* 0x000fe40000000eff */
[----:B------:R-:W-:Y:S02]  /*0760*/  LEA R18, R18, UR7, 0x2 ;  /* 0x0000000712127c11 */ /* 0x000fe4000f8e10ff */
[----:B------:R-:W-:-:S02]  /*0770*/  LEA.HI R21, R21, R12, RZ, 0x5 ;  /* 0x0000000c15157211 */ /* 0x000fc400078f28ff */
[----:B0-----:R-:W-:Y:S02]  /*0780*/  SHF.L.W.U32 R16, R15, R12, RZ ;  /* 0x0000000c0f107219 */ /* 0x001fe40000000eff */
[----:B------:R-:W0:Y:S01]  /*0790*/  ATOMS.OR R18, [R18], R19 ;  /* 0x000000131212738c */ /* 0x000e220003000000 */
[----:B------:R-:W-:-:S04]  /*07a0*/  SHF.R.S32.HI R17, RZ, 0x5, R21 ;  /* 0x00000005ff117819 */ /* 0x000fc80000011415 */
[----:B------:R-:W-:Y:S02]  /*07b0*/  LEA R17, R17, UR7, 0x2 ;  /* 0x0000000711117c11 */ /* 0x000fe4000f8e10ff */
[----:B0-----:R-:W-:-:S13]  /*07c0*/  LOP3.LUT P1, RZ, R19, R18, RZ, 0xc0, !PT ;  /* 0x0000001213ff7212 */ /* 0x001fda000782c0ff */
[----:B------:R-:W-:Y:S05]  /*07d0*/  @P1 BRA `(.L_x_87) ;  /* 0x0000000000501947 */ /* 0x000fea0003800000 */
[----:B------:R-:W0:Y:S01]  /*07e0*/  S2R R22, SR_LANEID ;  /* 0x0000000000167919 */ /* 0x000e220000000000 */
[----:B------:R-:W-:Y:S01]  /*07f0*/  VOTEU.ANY UR5, UPT, PT ;  /* 0x0000000000057886 */ /* 0x000fe200038e0100 */
[----:B------:R-:W-:Y:S01]  /*0800*/  MOV R19, 0x400 ;  /* 0x0000040000137802 */ /* 0x000fe20000000f00 */
[----:B------:R-:W0:Y:S01]  /*0810*/  FLO.U32 R23, UR5 ;  /* 0x0000000500177d00 */ /* 0x000e2200080e0000 */
[----:B------:R-:W1:Y:S03]  /*0820*/  S2R R18, SR_CgaCtaId ;  /* 0x0000000000127919 */ /* 0x000e660000008800 */
[----:B------:R-:W-:Y:S01]  /*0830*/  VIADD R21, R19, 0x6000 ;  /* 0x0000600013157836 */ /* 0x000fe20000000000 */
[----:B------:R-:W2:Y:S03]  /*0840*/  S2R R25, SR_LTMASK ;  /* 0x0000000000197919 */ /* 0x000ea60000003900 */
[----:B------:R-:W3:Y:S01]  /*0850*/  POPC R24, UR5 ;  /* 0x0000000500187d09 */ /* 0x000ee20008000000 */
[----:B0-----:R-:W-:-:S02]  /*0860*/  ISETP.EQ.U32.AND P1, PT, R23, R22, PT ;  /* 0x000000161700720c */ /* 0x001fc40003f22070 */
[----:B-1----:R-:W-:Y:S02]  /*0870*/  LEA R21, R18, R21, 0x18 ;  /* 0x0000001512157211 */ /* 0x002fe400078ec0ff */
[----:B--2---:R-:W-:-:S09]  /*0880*/  LOP3.LUT R25, R25, UR5, RZ, 0xc0, !PT ;  /* 0x0000000519197c12 */ /* 0x004fd2000f8ec0ff */
        /* <DEDUP_REMOVED lines=9> */
.L_x_87:
[----:B------:R-:W-:Y:S05]  /*0920*/  BSYNC.RECONVERGENT B3 ;  /* 0x0000000000037941 */ /* 0x000fea0003800200 */
.L_x_86:
[----:B------:R-:W1:Y:S01]  /*0930*/  ATOMS.OR R17, [R17], R16 ;  /* 0x000000101111738c */ /* 0x000e620003000000 */
[----:B0----5:R-:W-:Y:S01]  /*0940*/  SHF.R.S32.HI R19, RZ, 0x1f, R10 ;  /* 0x0000001fff137819 */ /* 0x021fe2000001140a */
[----:B------:R-:W-:Y:S01]  /*0950*/  BSSY.RECONVERGENT B3, `(.L_x_88) ;  /* 0x000001b000037945 */ /* 0x000fe20003800200 */
[-C--:B------:R-:W-:Y:S02]  /*0960*/  SHF.L.W.U32 R14, R15, R10.reuse, RZ ;  /* 0x0000000a0f0e7219 */ /* 0x080fe40000000eff */
[----:B------:R-:W-:-:S04]  /*0970*/  LEA.HI R19, R19, R10, RZ, 0x5 ;  /* 0x0000000a13137211 */ /* 0x000fc800078f28ff */
[----:B------:R-:W-:-:S04]  /*0980*/  SHF.R.S32.HI R19, RZ, 0x5, R19 ;  /* 0x00000005ff137819 */ /* 0x000fc80000011413 */
[----:B------:R-:W-:Y:S02]  /*0990*/  LEA R19, R19, UR7, 0x2 ;  /* 0x0000000713137c11 */ /* 0x000fe4000f8e10ff */
[----:B-1----:R-:W-:-:S13]  /*09a0*/  LOP3.LUT P1, RZ, R16, R17, RZ, 0xc0, !PT ;  /* 0x0000001110ff7212 */ /* 0x002fda000782c0ff */
[----:B------:R-:W-:Y:S05]  /*09b0*/  @P1 BRA `(.L_x_89) ;  /* 0x0000000000501947 */ /* 0x000fea0003800000 */
[----:B------:R-:W0:Y:S01]  /*09c0*/  S2R R22, SR_LANEID ;  /* 0x0000000000167919 */ /* 0x000e220000000000 */
[----:B------:R-:W-:Y:S01]  /*09d0*/  VOTEU.ANY UR5, UPT, PT ;  /* 0x0000000000057886 */ /* 0x000fe200038e0100 */
[----:B------:R-:W-:Y:S01]  /*09e0*/  MOV R23, 0x400 ;  /* 0x0000040000177802 */ /* 0x000fe20000000f00 */
[----:B------:R-:W0:Y:S01]  /*09f0*/  FLO.U32 R21, UR5 ;  /* 0x0000000500157d00 */ /* 0x000e2200080e0000 */
[----:B------:R-:W1:Y:S03]  /*0a00*/  S2R R16, SR_CgaCtaId ;  /* 0x0000000000107919 */ /* 0x000e660000008800 */
[----:B------:R-:W-:-:S04]  /*0a10*/  VIADD R17, R23, 0x6000 ;  /* 0x0000600017117836 */ /* 0x000fc80000000000 */
[----:B------:R-:W2:Y:S01]  /*0a20*/  POPC R18, UR5 ;  /* 0x0000000500127d09 */ /* 0x000ea20008000000 */
[----:B0-----:R-:W-:Y:S02]  /*0a30*/  ISETP.EQ.U32.AND P1, PT, R21, R22, PT ;  /* 0x000000161500720c */ /* 0x001fe40003f22070 */
[----:B------:R-:W0:Y:S01]  /*0a40*/  S2R R22, SR_LTMASK ;  /* 0x0000000000167919 */ /* 0x000e220000003900 */
[----:B-1----:R-:W-:-:S10]  /*0a50*/  LEA R25, R16, R17, 0x18 ;  /* 0x0000001110197211 */ /* 0x002fd400078ec0ff */
[----:B--2---:R-:W1:Y:S01]  /*0a60*/  @P1 ATOMS.ADD R18, [R25], R18 ;  /* 0x000000121912138c */ /* 0x004e620000000000 */
        /* <DEDUP_REMOVED lines=9> */
.L_x_89:
[----:B------:R-:W-:Y:S05]  /*0b00*/  BSYNC.RECONVERGENT B3 ;  /* 0x0000000000037941 */ /* 0x000fea0003800200 */
.L_x_88:
[----:B------:R-:W1:Y:S01]  /*0b10*/  ATOMS.OR R19, [R19], R14 ;  /* 0x0000000e1313738c */ /* 0x000e620003000000 */
[----:B0-----:R-:W-:Y:S01]  /*0b20*/  SHF.R.S32.HI R12, RZ, 0x1f, R13 ;  /* 0x0000001fff0c7819 */ /* 0x001fe2000001140d */
        /* <DEDUP_REMOVED lines=8> */
[----:B------:R-:W-:Y:S02]  /*0bb0*/  VOTEU.ANY UR5, UPT, PT ;  /* 0x0000000000057886 */ /* 0x000fe400038e0100 */
[----:B------:R-:W0:Y:S01]  /*0bc0*/  FLO.U32 R18, UR5 ;  /* 0x0000000500127d00 */ /* 0x000e2200080e0000 */
[----:B------:R-:W1:Y:S01]  /*0bd0*/  S2R R23, SR_CgaCtaId ;  /* 0x0000000000177919 */ /* 0x000e620000008800 */
[----:B------:R-:W2:Y:S06]  /*0be0*/  S2R R21, SR_LTMASK ;  /* 0x0000000000157919 */ /* 0x000eac0000003900 */
[----:B------:R-:W3:Y:S01]  /*0bf0*/  POPC R16, UR5 ;  /* 0x0000000500107d09 */ /* 0x000ee20008000000 */
[----:B0-----:R-:W-:-:S02]  /*0c00*/  ISETP.EQ.U32.AND P1, PT, R18, R17, PT ;  /* 0x000000111200720c */ /* 0x001fc40003f22070 */
[----:B------:R-:W-:-:S05]  /*0c10*/  MOV R17, 0x400 ;  /* 0x0000040000117802 */ /* 0x000fca0000000f00 */
[----:B------:R-:W-:Y:S01]  /*0c20*/  VIADD R14, R17, 0x6000 ;  /* 0x00006000110e7836 */ /* 0x000fe20000000000 */
[----:B--2---:R-:W-:-:S04]  /*0c30*/  LOP3.LUT R21, R21, UR5, RZ, 0xc0, !PT ;  /* 0x0000000515157c12 */ /* 0x004fc8000f8ec0ff */
[----:B-1----:R-:W-:Y:S02]  /*0c40*/  LEA R19, R23, R14, 0x18 ;  /* 0x0000000e17137211 */ /* 0x002fe400078ec0ff */
[----:B------:R-:W0:Y:S04]  /*0c50*/  POPC R21, R21 ;  /* 0x0000001500157309 */ /* 0x000e280000000000 */
        /* <DEDUP_REMOVED lines=8> */
.L_x_91:
[----:B------:R-:W-:Y:S05]  /*0ce0*/  BSYNC.RECONVERGENT B3 ;  /* 0x0000000000037941 */ /* 0x000fea0003800200 */
.L_x_90:
[----:B------:R-:W1:Y:S01]  /*0cf0*/  ATOMS.OR R12, [R12], R15 ;  /* 0x0000000f0c0c738c */ /* 0x000e620003000000 */
[----:B------:R-:W-:Y:S01]  /*0d00*/  VIADD R11, R11, 0x4 ;  /* 0x000000040b0b7836 */ /* 0x000fe20000000000 */
[----:B------:R-:W-:Y:S04]  /*0d10*/  BSSY.RECONVERGENT B3, `(.L_x_92) ;  /* 0x0000018000037945 */ /* 0x000fe80003800200 */
[----:B------:R-:W-:Y:S02]  /*0d20*/  ISETP.NE.AND P1, PT, R11, R8, PT ;  /* 0x000000080b00720c */ /* 0x000fe40003f25270 */
[----:B-1----:R-:W-:-:S13]  /*0d30*/  LOP3.LUT P2, RZ, R15, R12, RZ, 0xc0, !PT ;  /* 0x0000000c0fff7212 */ /* 0x002fda000784c0ff */
[----:B------:R-:W-:Y:S05]  /*0d40*/  @P2 BRA `(.L_x_93) ;  /* 0x0000000000502947 */ /* 0x000fea0003800000 */
[----:B------:R-:W1:Y:S01]  /*0d50*/  S2R R15, SR_LANEID ;  /* 0x00000000000f7919 */ /* 0x000e620000000000 */
[----:B------:R-:W-:Y:S01]  /*0d60*/  VOTEU.ANY UR5, UPT, PT ;  /* 0x0000000000057886 */ /* 0x000fe200038e0100 */
[----:B------:R-:W-:Y:S01]  /*0d70*/  MOV R18, 0x400 ;  /* 0x0000040000127802 */ /* 0x000fe20000000f00 */
[----:B------:R-:W1:Y:S01]  /*0d80*/  FLO.U32 R14, UR5 ;  /* 0x00000005000e7d00 */ /* 0x000e6200080e0000 */
[----:B------:R-:W2:Y:S03]  /*0d90*/  S2R R19, SR_CgaCtaId ;  /* 0x0000000000137919 */ /* 0x000ea60000008800 */
[----:B0-----:R-:W-:Y:S01]  /*0da0*/  VIADD R10, R18, 0x6000 ;  /* 0x00006000120a7836 */ /* 0x001fe20000000000 */
[----:B------:R-:W0:Y:S03]  /*0db0*/  S2R R16, SR_LTMASK ;  /* 0x0000000000107919 */ /* 0x000e260000003900 */
[----:B------:R-:W3:Y:S01]  /*0dc0*/  POPC R12, UR5 ;  /* 0x00000005000c7d09 */ /* 0x000ee20008000000 */
[----:B-1----:R-:W-:-:S02]  /*0dd0*/  ISETP.EQ.U32.AND P2, PT, R14, R15, PT ;  /* 0x0000000f0e00720c */ /* 0x002fc40003f42070 */
[----:B--2---:R-:W-:Y:S02]  /*0de0*/  LEA R15, R19, R10, 0x18 ;  /* 0x0000000a130f7211 */ /* 0x004fe400078ec0ff */
[----:B0-----:R-:W-:-:S04]  /*0df0*/  LOP3.LUT R16, R16, UR5, RZ, 0xc0, !PT ;  /* 0x0000000510107c12 */ /* 0x001fc8000f8ec0ff */
[----:B------:R-:W0:Y:S05]  /*0e00*/  POPC R17, R16 ;  /* 0x0000001000117309 */ /* 0x000e2a0000000000 */
        /* <DEDUP_REMOVED lines=8> */
.L_x_93:
[----:B------:R-:W-:Y:S05]  /*0e90*/  BSYNC.RECONVERGENT B3 ;  /* 0x0000000000037941 */ /* 0x000fea0003800200 */
.L_x_92:
[----:B------:R-:W-:Y:S05]  /*0ea0*/  @P1 BRA `(.L_x_94) ;  /* 0xfffffff400f41947 */ /* 0x000fea000383ffff */
.L_x_85:
[----:B------:R-:W-:Y:S05]  /*0eb0*/  BSYNC.RECONVERGENT B0 ;  /* 0x0000000000007941 */ /* 0x000fea0003800200 */
.L_x_84:
[----:B------:R-:W-:-:S13]  /*0ec0*/  ISETP.NE.AND P1, PT, R20, RZ, PT ;  /* 0x000000ff1400720c */ /* 0x000fda0003f25270 */
[----:B------:R-:W-:Y:S05]  /*0ed0*/  @!P1 BRA `(.L_x_83) ;  /* 0x00000004008c9947 */ /* 0x000fea0003800000 */
[----:B------:R-:W2:Y:S01]  /*0ee0*/  LDC.64 R4, c[0x0][0x388] ;  /* 0x0000e200ff047b82 */ /* 0x000ea20000000a00 */
[----:B------:R-:W-:-:S04]  /*0ef0*/  IMAD R7, R6, R7, R8 ;  /* 0x0000000706077224 */ /* 0x000fc800078e0208 */
[----:B--2---:R-:W-:-:S05]  /*0f00*/  IMAD.WIDE R4, R7, 0x4, R4 ;  /* 0x0000000407047825 */ /* 0x004fca00078e0204 */
[----:B------:R-:W2:Y:S01]  /*0f10*/  LDG.E R7, desc[UR16][R4.64] ;  /* 0x0000001004077981 */ /* 0x000ea2000c1e1900 */
[----:B------:R-:W-:Y:S01]  /*0f20*/  BSSY.RECONVERGENT B0, `(.L_x_95) ;  /* 0x000001f000007945 */ /* 0x000fe20003800200 */
[----:B------:R-:W-:Y:S02]  /*0f30*/  ISETP.NE.AND P1, PT, R20, 0x1, PT ;  /* 0x000000011400780c */ /* 0x000fe40003f25270 */
[----:B--2---:R-:W-:-:S04]  /*0f40*/  SHF.R.S32.HI R6, RZ, 0x1f, R7 ;  /* 0x0000001fff067819 */ /* 0x004fc80000011407 */
[----:B------:R-:W-:Y:S01]  /*0f50*/  LEA.HI R8, R6, R7, RZ, 0x5 ;  /* 0x0000000706087211 */ /* 0x000fe200078f28ff */
[----:B------:R-:W-:-:S03]  /*0f60*/  IMAD.MOV.U32 R6, RZ, RZ, 0x1 ;  /* 0x00000001ff067424 */ /* 0x000fc600078e00ff */
[----:B------:R-:W-:Y:S02]  /*0f70*/  SHF.R.S32.HI R8, RZ, 0x5, R8 ;  /* 0x00000005ff087819 */ /* 0x000fe40000011408 */
[----:B------:R-:W-:Y:S02]  /*0f80*/  SHF.L.W.U32 R11, R6, R7, RZ ;  /* 0x00000007060b7219 */ /* 0x000fe40000000eff */
[----:B------:R-:W-:-:S06]  /*0f90*/  LEA R8, R8, UR7, 0x2 ;  /* 0x0000000708087c11 */ /* 0x000fcc000f8e10ff */
[----:B------:R-:W2:Y:S02]  /*0fa0*/  ATOMS.OR R8, [R8], R11 ;  /* 0x0000000b0808738c */ /* 0x000ea40003000000 */
[----:B--2---:R-:W-:-:S13]  /*0fb0*/  LOP3.LUT P2, RZ, R11, R8, RZ, 0xc0, !PT ;  /* 0x000000080bff7212 */ /* 0x004fda000784c0ff */
[----:B------:R-:W-:Y:S05]  /*0fc0*/  @P2 BRA `(.L_x_96) ;  /* 0x0000000000502947 */ /* 0x000fea0003800000 */
[----:B------:R-:W2:Y:S01]  /*0fd0*/  S2R R8, SR_LANEID ;  /* 0x0000000000087919 */ /* 0x000ea20000000000 */
[----:B------:R-:W-:Y:S01]  /*0fe0*/  VOTEU.ANY UR5, UPT, PT ;  /* 0x0000000000057886 */ /* 0x000fe200038e0100 */
[----:B------:R-:W-:Y:S01]  /*0ff0*/  MOV R14, 0x400 ;  /* 0x00000400000e7802 */ /* 0x000fe20000000f00 */
[----:B------:R-:W2:Y:S01]  /*1000*/  FLO.U32 R11, UR5 ;  /* 0x00000005000b7d00 */ /* 0x000ea200080e0000 */
[----:B------:R-:W3:Y:S01]  /*1010*/  S2R R15, SR_CgaCtaId ;  /* 0x00000000000f7919 */ /* 0x000ee20000008800 */
[----:B------:R-:W4:Y:S06]  /*1020*/  S2R R12, SR_LTMASK ;  /* 0x00000000000c7919 */ /* 0x000f2c0000003900 */
[----:B01----:R-:W0:Y:S01]  /*1030*/  POPC R10, UR5 ;  /* 0x00000005000a7d09 */ /* 0x003e220008000000 */
[----:B--2---:R-:W-:Y:S01]  /*1040*/  ISETP.EQ.U32.AND P2, PT, R11, R8, PT ;  /* 0x000000080b00720c */ /* 0x004fe20003f42070 */
[----:B------:R-:W-:-:S05]  /*1050*/  VIADD R8, R14, 0x6000 ;  /* 0x000060000e087836 */ /* 0x000fca0000000000 */
[----:B---3--:R-:W-:Y:S02]  /*1060*/  LEA R17, R15, R8, 0x18 ;  /* 0x000000080f117211 */ /* 0x008fe400078ec0ff */
[----:B----4-:R-:W-:-:S04]  /*1070*/  LOP3.LUT R12, R12, UR5, RZ, 0xc0, !PT ;  /* 0x000000050c0c7c12 */ /* 0x010fc8000f8ec0ff */
[----:B------:R-:W1:Y:S01]  /*1080*/  POPC R13, R12 ;  /* 0x0000000c000d7309 */ /* 0x000e620000000000 */
[----:B0-----:R-:W0:Y:S04]  /*1090*/  @P2 ATOMS.ADD R10, [R17], R10 ;  /* 0x0000000a110a238c */ /* 0x001e280000000000 */
[----:B0-----:R-:W1:Y:S02]  /*10a0*/  SHFL.IDX PT, R8, R10, R11, 0x1f ;  /* 0x00001f0b0a087589 */ /* 0x001e6400000e0000 */
[----:B-1----:R-:W-:-:S05]  /*10b0*/  IMAD.IADD R8, R8, 0x1, R13 ;  /* 0x0000000108087824 */ /* 0x002fca00078e020d */
[----:B------:R-:W-:-:S13]  /*10c0*/  ISETP.GT.AND P2, PT, R8, 0x7ff, PT ;  /* 0x000007ff0800780c */ /* 0x000fda0003f44270 */
[----:B------:R-:W-:-:S05]  /*10d0*/  @!P2 VIADD R14, R14, 0x4000 ;  /* 0x000040000e0ea836 */ /* 0x000fca0000000000 */
[----:B------:R-:W-:-:S05]  /*10e0*/  @!P2 LEA R15, R15, R14, 0x18 ;  /* 0x0000000e0f0fa211 */ /* 0x000fca00078ec0ff */
[----:B------:R-:W-:-:S05]  /*10f0*/  @!P2 IMAD R8, R8, 0x4, R15 ;  /* 0x000000040808a824 */ /* 0x000fca00078e020f */
[----:B------:R2:W-:Y:S02]  /*1100*/  @!P2 STS [R8], R7 ;  /* 0x000000070800a388 */ /* 0x0005e40000000800 */
.L_x_96:
[----:B------:R-:W-:Y:S05]  /*1110*/  BSYNC.RECONVERGENT B0 ;  /* 0x0000000000007941 */ /* 0x000fea0003800200 */
.L_x_95:
[----:B------:R-:W-:Y:S05]  /*1120*/  @!P1 BRA `(.L_x_83) ;  /* 0x0000000000f89947 */ /* 0x000fea0003800000 */
[----:B--2---:R-:W2:Y:S01]  /*1130*/  LDG.E R7, desc[UR16][R4.64+0x4] ;  /* 0x0000041004077981 */ /* 0x004ea2000c1e1900 */
[----:B------:R-:W-:Y:S01]  /*1140*/  BSSY.RECONVERGENT B0, `(.L_x_97) ;  /* 0x000001e000007945 */ /* 0x000fe20003800200 */
[----:B------:R-:W-:Y:S02]  /*1150*/  ISETP.NE.AND P1, PT, R20, 0x2, PT ;  /* 0x000000021400780c */ /* 0x000fe40003f25270 */
[----:B--2---:R-:W-:Y:S02]  /*1160*/  SHF.R.S32.HI R8, RZ, 0x1f, R7 ;  /* 0x0000001fff087819 */ /* 0x004fe40000011407 */
[-C--:B------:R-:W-:Y:S02]  /*1170*/  SHF.L.W.U32 R11, R6, R7.reuse, RZ ;  /* 0x00000007060b7219 */ /* 0x080fe40000000eff */
[----:B------:R-:W-:-:S04]  /*1180*/  LEA.HI R8, R8, R7, RZ, 0x5 ;  /* 0x0000000708087211 */ /* 0x000fc800078f28ff */
[----:B------:R-:W-:-:S04]  /*1190*/  SHF.R.S32.HI R8, RZ, 0x5, R8 ;  /* 0x00000005ff087819 */ /* 0x000fc80000011408 */
        /* <DEDUP_REMOVED lines=24> */
.L_x_98:
[----:B------:R-:W-:Y:S05]  /*1320*/  BSYNC.RECONVERGENT B0 ;  /* 0x0000000000007941 */ /* 0x000fea0003800200 */
.L_x_97:
[----:B------:R-:W-:Y:S05]  /*1330*/  @!P1 BRA `(.L_x_83) ;  /* 0x0000000000749947 */ /* 0x000fea0003800000 */
[----:B------:R-:W2:Y:S02]  /*1340*/  LDG.E R11, desc[UR16][R4.64+0x8] ;  /* 0x00000810040b7981 */ /* 0x000ea4000c1e1900 */
        /* <DEDUP_REMOVED lines=12> */
[----:B-1----:R-:W0:Y:S03]  /*1410*/  S2R R13, SR_CgaCtaId ;  /* 0x00000000000d7919 */ /* 0x002e260000008800 */
[----:B------:R-:W-:-:S04]  /*1420*/  VIADD R4, R8, 0x6000 ;  /* 0x0000600008047836 */ /* 0x000fc80000000000 */
[----:B------:R-:W1:Y:S01]  /*1430*/  POPC R5, UR5 ;  /* 0x0000000500057d09 */ /* 0x000e620008000000 */
[----:B--2---:R-:W-:Y:S02]  /*1440*/  ISETP.EQ.U32.AND P1, PT, R6, R7, PT ;  /* 0x000000070600720c */ /* 0x004fe40003f22070 */
[----:B------:R-:W2:Y:S01]  /*1450*/  S2R R7, SR_LTMASK ;  /* 0x0000000000077919 */ /* 0x000ea20000003900 */
[----:B0-----:R-:W-:-:S10]  /*1460*/  LEA R10, R13, R4, 0x18 ;  /* 0x000000040d0a7211 */ /* 0x001fd400078ec0ff */
[----:B-1----:R-:W0:Y:S01]  /*1470*/  @P1 ATOMS.ADD R5, [R10], R5 ;  /* 0x000000050a05138c */ /* 0x002e220000000000 */
[----:B--2---:R-:W-:-:S03]  /*1480*/  LOP3.LUT R7, R7, UR5, RZ, 0xc0, !PT ;  /* 0x0000000507077c12 */ /* 0x004fc6000f8ec0ff */
[----:B0-----:R-:W0:Y:S03]  /*1490*/  SHFL.IDX PT, R4, R5, R6, 0x1f ;  /* 0x00001f0605047589 */ /* 0x001e2600000e0000 */
[----:B------:R-:W0:Y:S02]  /*14a0*/  POPC R7, R7 ;  /* 0x0000000700077309 */ /* 0x000e240000000000 */
[----:B0-----:R-:W-:-:S05]  /*14b0*/  IMAD.IADD R4, R4, 0x1, R7 ;  /* 0x0000000104047824 */ /* 0x001fca00078e0207 */
[----:B------:R-:W-:-:S13]  /*14c0*/  ISETP.GT.AND P1, PT, R4, 0x7ff, PT ;  /* 0x000007ff0400780c */ /* 0x000fda0003f24270 */
[----:B------:R-:W-:-:S05]  /*14d0*/  @!P1 VIADD R8, R8, 0x4000 ;  /* 0x0000400008089836 */ /* 0x000fca0000000000 */
[----:B------:R-:W-:-:S05]  /*14e0*/  @!P1 LEA R13, R13, R8, 0x18 ;  /* 0x000000080d0d9211 */ /* 0x000fca00078ec0ff */
[----:B------:R-:W-:-:S05]  /*14f0*/  @!P1 IMAD R4, R4, 0x4, R13 ;  /* 0x0000000404049824 */ /* 0x000fca00078e020d */
[----:B------:R3:W-:Y:S02]  /*1500*/  @!P1 STS [R4], R11 ;  /* 0x0000000b04009388 */ /* 0x0007e40000000800 */
.L_x_83:
[----:B------:R-:W-:Y:S05]  /*1510*/  BSYNC.RECONVERGENT B1 ;  /* 0x0000000000017941 */ /* 0x000fea0003800200 */
.L_x_82:
[----:B------:R-:W-:Y:S05]  /*1520*/  @!P0 BRA `(.L_x_99) ;  /* 0xffffffec00c08947 */ /* 0x000fea000383ffff */
.L_x_81:
[----:B------:R-:W-:Y:S05]  /*1530*/  BSYNC.RECONVERGENT B2 ;  /* 0x0000000000027941 */ /* 0x000fea0003800200 */
.L_x_80:
[----:B------:R-:W4:Y:S01]  /*1540*/  LDCU UR5, c[0x0][0x398] ;  /* 0x00007300ff0577ac */ /* 0x000f220008000800 */
[----:B------:R-:W-:-:S04]  /*1550*/  UIADD3 UR4, UPT, UPT, UR4, 0x1, URZ ;  /* 0x0000000104047890 */ /* 0x000fc8000fffe0ff */
[----:B----4-:R-:W-:-:S09]  /*1560*/  UISETP.NE.AND UP0, UPT, UR4, UR5, UPT ;  /* 0x000000050400728c */ /* 0x010fd2000bf05270 */
[----:B------:R-:W-:Y:S05]  /*1570*/  BRA.U UP0, `(.L_x_100) ;  /* 0xffffffed00947547 */ /* 0x000fea000b83ffff */
[----:B------:R-:W-:Y:S05]  /*1580*/  BRA `(.L_x_78) ;  /* 0x0000002c00f47947 */ /* 0x000fea0003800000 */
.L_x_79:
[----:B------:R-:W1:Y:S02]  /*1590*/  LDCU UR8, c[0x0][0x3a8] ;  /* 0x00007500ff0877ac */ /* 0x000e640008000800 */
[----:B-1----:R-:W-:-:S09]  /*15a0*/  UISETP.GT.AND UP0, UPT, UR8, URZ, UPT ;  /* 0x000000ff0800728c */ /* 0x002fd2000bf04270 */
[----:B------:R-:W-:Y:S05]  /*15b0*/  BRA.U UP0, `(.L_x_101) ;  /* 0x0000001100747547 */ /* 0x000fea000b800000 */
[----:B------:R-:W-:-:S05]  /*15c0*/  UMOV UR4, URZ ;  /* 0x000000ff00047c82 */ /* 0x000fca0008000000 */
.L_x_122:
[----:B-1----:R-:W1:Y:S01]  /*15d0*/  LDCU UR5, c[0x0][0x3d0] ;  /* 0x00007a00ff0577ac */ /* 0x002e620008000800 */
[----:B------:R-:W-:Y:S01]  /*15e0*/  BSSY.RECONVERGENT B2, `(.L_x_102) ;  /* 0x0000115000027945 */ /* 0x000fe20003800200 */
[----:B--2---:R-:W2:Y:S01]  /*15f0*/  LDCU UR6, c[0x0][0x3a4] ;  /* 0x00007480ff0677ac */ /* 0x004ea20008000800 */
[----:B-1----:R-:W-:-:S13]  /*1600*/  ISETP.GE.AND P0, PT, R3, UR5, PT ;  /* 0x0000000503007c0c */ /* 0x002fda000bf06270 */
[----:B0-23--:R-:W-:Y:S05]  /*1610*/  @P0 BRA `(.L_x_103) ;  /* 0x0000001000440947 */ /* 0x00dfea0003800000 */
[----:B0-----:R-:W-:-:S07]  /*1620*/  IMAD.MOV.U32 R9, RZ, RZ, R3 ;  /* 0x000000ffff097224 */ /* 0x001fce00078e0003 */
.L_x_121:
[----:B0-2---:R-:W0:Y:S01]  /*1630*/  LDC.64 R6, c[0x0][0x3a0] ;  /* 0x0000e800ff067b82 */ /* 0x005e220000000a00 */
[----:B---3--:R-:W-:Y:S01]  /*1640*/  IMAD.MOV.U32 R4, RZ, RZ, RZ ;  /* 0x000000ffff047224 */ /* 0x008fe200078e00ff */
[----:B-1----:R-:W1:Y:S01]  /*1650*/  LDCU UR5, c[0x0][0x3d0] ;  /* 0x00007a00ff0577ac */ /* 0x002e620008000800 */
[----:B0-----:R-:W0:Y:S01]  /*1660*/  I2F.U32.RP R8, R6 ;  /* 0x0000000600087306 */ /* 0x001e220000209000 */
[----:B------:R-:W-:-:S07]  /*1670*/  ISETP.NE.U32.AND P1, PT, R6, RZ, PT ;  /* 0x000000ff0600720c */ /* 0x000fce0003f25070 */
[----:B0-----:R-:W0:Y:S02]  /*1680*/  MUFU.RCP R8, R8 ;  /* 0x0000000800087308 */ /* 0x001e240000001000 */
[----:B0-----:R-:W-:-:S06]  /*1690*/  VIADD R5, R8, 0xffffffe ;  /* 0x0ffffffe08057836 */ /* 0x001fcc0000000000 */
[----:B------:R-:W0:Y:S02]  /*16a0*/  F2I.FTZ.U32.TRUNC.NTZ R5, R5 ;  /* 0x0000000500057305 */ /* 0x000e24000021f000 */
[----:B0-----:R-:W-:-:S04]  /*16b0*/  IMAD.MOV R11, RZ, RZ, -R5 ;  /* 0x000000ffff0b7224 */ /* 0x001fc800078e0a05 */
[----:B------:R-:W-:-:S04]  /*16c0*/  IMAD R11, R11, R6, RZ ;  /* 0x000000060b0b7224 */ /* 0x000fc800078e02ff */
[----:B------:R-:W-:-:S06]  /*16d0*/  IMAD.HI.U32 R4, R5, R11, R4 ;  /* 0x0000000b05047227 */ /* 0x000fcc00078e0004 */
[----:B------:R-:W-:-:S04]  /*16e0*/  IMAD.HI.U32 R4, R4, R9, RZ ;  /* 0x0000000904047227 */ /* 0x000fc800078e00ff */
[----:B------:R-:W-:-:S04]  /*16f0*/  IMAD.MOV R4, RZ, RZ, -R4 ;  /* 0x000000ffff047224 */ /* 0x000fc800078e0a04 */
[----:B------:R-:W-:Y:S02]  /*1700*/  IMAD R11, R6, R4, R9 ;  /* 0x00000004060b7224 */ /* 0x000fe400078e0209 */
[----:B------:R-:W0:Y:S03]  /*1710*/  LDC.64 R4, c[0x0][0x390] ;  /* 0x0000e400ff047b82 */ /* 0x000e260000000a00 */
        /* <DEDUP_REMOVED lines=22> */
.L_x_116:
        /* <DEDUP_REMOVED lines=42> */
.L_x_109:
[----:B------:R-:W-:Y:S05]  /*1b20*/  BSYNC.RECONVERGENT B3 ;  /* 0x0000000000037941 */ /* 0x000fea0003800200 */
.L_x_108:
[----:B------:R-:W1:Y:S01]  /*1b30*/  ATOMS.OR R17, [R17], R16 ;  /* 0x000000101111738c */ /* 0x000e620003000000 */
[----:B-----5:R-:W-:Y:S01]  /*1b40*/  SHF.R.S32.HI R19, RZ, 0x1f, R10 ;  /* 0x0000001fff137819 */ /* 0x020fe2000001140a */
[----:B------:R-:W-:Y:S01]  /*1b50*/  BSSY.RECONVERGENT B3, `(.L_x_110) ;  /* 0x000001b000037945 */ /* 0x000fe20003800200 */
[-C--:B0-----:R-:W-:Y:S02]  /*1b60*/  SHF.L.W.U32 R14, R15, R10.reuse, RZ ;  /* 0x0000000a0f0e7219 */ /* 0x081fe40000000eff */
        /* <DEDUP_REMOVED lines=25> */
.L_x_111:
[----:B------:R-:W-:Y:S05]  /*1d00*/  BSYNC.RECONVERGENT B3 ;  /* 0x0000000000037941 */ /* 0x000fea0003800200 */
.L_x_110:
        /* <DEDUP_REMOVED lines=29> */
.L_x_113:
[----:B------:R-:W-:Y:S05]  /*1ee0*/  BSYNC.RECONVERGENT B3 ;  /* 0x0000000000037941 */ /* 0x000fea0003800200 */
.L_x_112:
        /* <DEDUP_REMOVED lines=26> */
.L_x_115:
[----:B------:R-:W-:Y:S05]  /*2090*/  BSYNC.RECONVERGENT B3 ;  /* 0x0000000000037941 */ /* 0x000fea0003800200 */
.L_x_114:
[----:B------:R-:W-:Y:S05]  /*20a0*/  @P1 BRA `(.L_x_116) ;  /* 0xfffffff400f41947 */ /* 0x000fea000383ffff */
.L_x_107:
[----:B------:R-:W-:Y:S05]  /*20b0*/  BSYNC.RECONVERGENT B0 ;  /* 0x0000000000007941 */ /* 0x000fea0003800200 */
.L_x_106:
        /* <DEDUP_REMOVED lines=37> */
.L_x_118:
[----:B------:R-:W-:Y:S05]  /*2310*/  BSYNC.RECONVERGENT B0 ;  /* 0x0000000000007941 */ /* 0x000fea0003800200 */
.L_x_117:
        /* <DEDUP_REMOVED lines=32> */
.L_x_120:
[----:B------:R-:W-:Y:S05]  /*2520*/  BSYNC.RECONVERGENT B0 ;  /* 0x0000000000007941 */ /* 0x000fea0003800200 */
.L_x_119:
        /* <DEDUP_REMOVED lines=30> */
.L_x_105:
[----:B------:R-:W-:Y:S05]  /*2710*/  BSYNC.RECONVERGENT B1 ;  /* 0x0000000000017941 */ /* 0x000fea0003800200 */
.L_x_104:
[----:B------:R-:W-:Y:S05]  /*2720*/  @!P0 BRA `(.L_x_121) ;  /* 0xffffffec00c08947 */ /* 0x000fea000383ffff */
.L_x_103:
[----:B------:R-:W-:Y:S05]  /*2730*/  BSYNC.RECONVERGENT B2 ;  /* 0x0000000000027941 */ /* 0x000fea0003800200 */
.L_x_102:
[----:B------:R-:W4:Y:S01]  /*2740*/  LDCU UR5, c[0x0][0x398] ;  /* 0x00007300ff0577ac */ /* 0x000f220008000800 */
[----:B------:R-:W-:-:S04]  /*2750*/  UIADD3 UR4, UPT, UPT, UR4, 0x1, URZ ;  /* 0x0000000104047890 */ /* 0x000fc8000fffe0ff */
[----:B----4-:R-:W-:-:S09]  /*2760*/  UISETP.NE.AND UP0, UPT, UR4, UR5, UPT ;  /* 0x000000050400728c */ /* 0x010fd2000bf05270 */
[----:B------:R-:W-:Y:S05]  /*2770*/  BRA.U !UP0, `(.L_x_78) ;  /* 0x0000001d08787547 */ /* 0x000fea000b800000 */
[----:B------:R-:W-:Y:S05]  /*2780*/  BRA `(.L_x_122) ;  /* 0xffffffec00907947 */ /* 0x000fea000383ffff */
.L_x_101:
[----:B0-----:R-:W0:Y:S01]  /*2790*/  LDC.64 R4, c[0x0][0x3b0] ;  /* 0x0000ec00ff047b82 */ /* 0x001e220000000a00 */
[----:B------:R-:W-:Y:S01]  /*27a0*/  ULOP3.LUT UR8, UR8, 0x7ffffff8, URZ, 0xc0, !UPT ;  /* 0x7ffffff808087892 */ /* 0x000fe2000f8ec0ff */
[----:B------:R-:W-:Y:S01]  /*27b0*/  UMOV UR4, URZ ;  /* 0x000000ff00047c82 */ /* 0x000fe20008000000 */
[----:B0-----:R-:W-:-:S04]  /*27c0*/  LEA R9, P0, R11, R4, 0x1 ;  /* 0x000000040b097211 */ /* 0x001fc800078008ff */
[----:B------:R-:W-:Y:S02]  /*27d0*/  IADD3 R9, P1, PT, R9, 0x8, RZ ;  /* 0x0000000809097810 */ /* 0x000fe40007f3e0ff */
[----:B------:R-:W-:-:S05]  /*27e0*/  LEA.HI.X R8, R11, R5, R10, 0x1, P0 ;  /* 0x000000050b087211 */ /* 0x000fca00000f0c0a */
[----:B------:R-:W-:-:S07]  /*27f0*/  IMAD.X R8, RZ, RZ, R8, P1 ;  /* 0x000000ffff087224 */ /* 0x000fce00008e0608 */
.L_x_149:
[----:B0-----:R-:W0:Y:S01]  /*2800*/  LDCU UR5, c[0x0][0x3a8] ;  /* 0x00007500ff0577ac */ /* 0x001e220008000800 */
[----:B------:R-:W-:Y:S01]  /*2810*/  IMAD.MOV.U32 R12, RZ, RZ, RZ ;  /* 0x000000ffff0c7224 */ /* 0x000fe200078e00ff */
[----:B------:R-:W0:Y:S02]  /*2820*/  LDCU UR6, c[0x0][0x39c] ;  /* 0x00007380ff0677ac */ /* 0x000e240008000800 */
[----:B0-----:R-:W-:-:S04]  /*2830*/  UIMAD UR5, UR5, UR6, URZ ;  /* 0x00000006050572a4 */ /* 0x001fc8000f8e02ff */
[----:B------:R-:W-:-:S03]  /*2840*/  UIMAD UR14, UR5, UR4, URZ ;  /* 0x00000004050e72a4 */ /* 0x000fc6000f8e02ff */
[----:B------:R-:W-:Y:S01]  /*2850*/  UMOV UR5, URZ ;  /* 0x000000ff00057c82 */ /* 0x000fe20008000000 */
[----:B-12---:R-:W-:-:S12]  /*2860*/  USHF.R.S32.HI UR22, URZ, 0x1f, UR14 ;  /* 0x0000001fff167899 */ /* 0x006fd8000801140e */
.L_x_128:
[----:B------:R-:W0:Y:S01]  /*2870*/  LDCU UR23, c[0x0][0x3a8] ;  /* 0x00007500ff1777ac */ /* 0x000e220008000800 */
[----:B------:R-:W-:Y:S01]  /*2880*/  IMAD.MOV.U32 R13, RZ, RZ, RZ ;  /* 0x000000ffff0d7224 */ /* 0x000fe200078e00ff */
[----:B------:R-:W-:Y:S01]  /*2890*/  UMOV UR6, URZ ;  /* 0x000000ff00067c82 */ /* 0x000fe20008000000 */
[----:B0-----:R-:W-:Y:S02]  /*28a0*/  UISETP.GE.U32.AND UP0, UPT, UR23, 0x8, UPT ;  /* 0x000000081700788c */ /* 0x001fe4000bf06070 */
[----:B------:R-:W-:-:S07]  /*28b0*/  UIMAD UR15, UR5, UR23, URZ ;  /* 0x00000017050f72a4 */ /* 0x000fce000f8e02ff */
[----:B------:R-:W-:Y:S05]  /*28c0*/  BRA.U !UP0, `(.L_x_123) ;  /* 0x0000000108d47547 */ /* 0x000fea000b800000 */
[----:B------:R-:W0:Y:S01]  /*28d0*/  LDCU.64 UR12, c[0x0][0x380] ;  /* 0x00007000ff0c77ac */ /* 0x000e220008000a00 */
[----:B------:R-:W-:Y:S02]  /*28e0*/  IMAD.MOV.U32 R13, RZ, RZ, RZ ;  /* 0x000000ffff0d7224 */ /* 0x000fe400078e00ff */
[----:B------:R-:W-:Y:S01]  /*28f0*/  IMAD.MOV.U32 R4, RZ, RZ, R9 ;  /* 0x000000ffff047224 */ /* 0x000fe200078e0009 */
[----:B------:R-:W-:Y:S01]  /*2900*/  UIADD3 UR9, UP0, UPT, UR14, UR15, URZ ;  /* 0x0000000f0e097290 */ /* 0x000fe2000ff1e0ff */
[----:B------:R-:W-:-:S03]  /*2910*/  IMAD.MOV.U32 R5, RZ, RZ, R8 ;  /* 0x000000ffff057224 */ /* 0x000fc600078e0008 */
[----:B------:R-:W-:Y:S02]  /*2920*/  UIADD3.X UR10, UPT, UPT, URZ, UR22, URZ, UP0, !UPT ;  /* 0x00000016ff0a7290 */ /* 0x000fe400087fe4ff */
[----:B0-----:R-:W-:-:S04]  /*2930*/  ULEA UR6, UP0, UR9, UR12, 0x2 ;  /* 0x0000000c09067291 */ /* 0x001fc8000f8010ff */
[----:B------:R-:W-:Y:S02]  /*2940*/  ULEA.HI.X UR9, UR9, UR13, UR10, 0x2, UP0 ;  /* 0x0000000d09097291 */ /* 0x000fe400080f140a */
[----:B------:R-:W-:Y:S02]  /*2950*/  UIADD3 UR6, UP0, UPT, UR6, 0x10, URZ ;  /* 0x0000001006067890 */ /* 0x000fe4000ff1e0ff */
[----:B------:R-:W-:Y:S02]  /*2960*/  UIADD3 UR10, UPT, UPT, -UR8, URZ, URZ ;  /* 0x000000ff080a7290 */ /* 0x000fe4000fffe1ff */
[----:B------:R-:W-:Y:S02]  /*2970*/  UIADD3.X UR9, UPT, UPT, URZ, UR9, URZ, UP0, !UPT ;  /* 0x00000009ff097290 */ /* 0x000fe400087fe4ff */
[----:B------:R-:W-:-:S04]  /*2980*/  IMAD.U32 R6, RZ, RZ, UR6 ;  /* 0x00000006ff067e24 */ /* 0x000fc8000f8e00ff */
[----:B------:R-:W-:-:S07]  /*2990*/  IMAD.U32 R7, RZ, RZ, UR9 ;  /* 0x00000009ff077e24 */ /* 0x000fce000f8e00ff */
.L_x_124:
[----:B------:R-:W2:Y:S04]  /*29a0*/  LDG.E.U16 R20, desc[UR16][R4.64+-0x8] ;  /* 0xfffff81004147981 */ /* 0x000ea8000c1e1500 */
[----:B------:R-:W3:Y:S04]  /*29b0*/  LDG.E R23, desc[UR16][R6.64+-0x10] ;  /* 0xfffff01006177981 */ /* 0x000ee8000c1e1900 */
[----:B------:R-:W4:Y:S04]  /*29c0*/  LDG.E.U16 R24, desc[UR16][R4.64+-0x6] ;  /* 0xfffffa1004187981 */ /* 0x000f28000c1e1500 */
[----:B------:R-:W5:Y:S04]  /*29d0*/  LDG.E R19, desc[UR16][R6.64+-0xc] ;  /* 0xfffff41006137981 */ /* 0x000f68000c1e1900 */
[----:B------:R-:W5:Y:S04]  /*29e0*/  LDG.E.U16 R14, desc[UR16][R4.64+-0x4] ;  /* 0xfffffc10040e7981 */ /* 0x000f68000c1e1500 */
[----:B------:R-:W5:Y:S04]  /*29f0*/  LDG.E.U16 R16, desc[UR16][R4.64+-0x2] ;  /* 0xfffffe1004107981 */ /* 0x000f68000c1e1500 */
[----:B------:R-:W5:Y:S04]  /*2a00*/  LDG.E R15, desc[UR16][R6.64+-0x8] ;  /* 0xfffff810060f7981 */ /* 0x000f68000c1e1900 */
[----:B------:R-:W5:Y:S04]  /*2a10*/  LDG.E.U16 R17, desc[UR16][R4.64] ;  /* 0x0000001004117981 */ /* 0x000f68000c1e1500 */
[----:B------:R-:W5:Y:S04]  /*2a20*/  LDG.E R18, desc[UR16][R6.64+-0x4] ;  /* 0xfffffc1006127981 */ /* 0x000f68000c1e1900 */
[----:B------:R-:W5:Y:S01]  /*2a30*/  LDG.E R21, desc[UR16][R6.64] ;  /* 0x0000001006157981 */ /* 0x000f62000c1e1900 */
[----:B--2---:R-:W-:-:S03]  /*2a40*/  HADD2.F32 R22, -RZ, R20.H0_H0 ;  /* 0x20000014ff167230 */ /* 0x004fc60000004100 */
[----:B------:R-:W2:Y:S02]  /*2a50*/  LDG.E.U16 R20, desc[UR16][R4.64+0x2] ;  /* 0x0000021004147981 */ /* 0x000ea4000c1e1500 */
[----:B---3--:R-:W-:Y:S02]  /*2a60*/  FFMA R26, R22, R23, R13 ;  /* 0x00000017161a7223 */ /* 0x008fe4000000000d */
[----:B------:R-:W3:Y:S01]  /*2a70*/  LDG.E.U16 R13, desc[UR16][R4.64+0x4] ;  /* 0x00000410040d7981 */ /* 0x000ee2000c1e1500 */
[----:B----4-:R-:W-:-:S03]  /*2a80*/  HADD2.F32 R25, -RZ, R24.H0_H0 ;  /* 0x20000018ff197230 */ /* 0x010fc60000004100 */
[----:B------:R-:W4:Y:S04]  /*2a90*/  LDG.E R23, desc[UR16][R6.64+0x4] ;  /* 0x0000041006177981 */ /* 0x000f28000c1e1900 */
[----:B------:R0:W4:Y:S01]  /*2aa0*/  LDG.E.U16 R24, desc[UR16][R4.64+0x6] ;  /* 0x0000061004187981 */ /* 0x000122000c1e1500 */
[----:B-----5:R-:W-:-:S03]  /*2ab0*/  FFMA R26, R25, R19, R26 ;  /* 0x00000013191a7223 */ /* 0x020fc6000000001a */
[----:B------:R-:W5:Y:S04]  /*2ac0*/  LDG.E R22, desc[UR16][R6.64+0x8] ;  /* 0x0000081006167981 */ /* 0x000f68000c1e1900 */
[----:B------:R1:W5:Y:S01]  /*2ad0*/  LDG.E R19, desc[UR16][R6.64+0xc] ;  /* 0x00000c1006137981 */ /* 0x000362000c1e1900 */
[----:B------:R-:W-:Y:S02]  /*2ae0*/  HADD2.F32 R25, -RZ, R14.H0_H0 ;  /* 0x2000000eff197230 */ /* 0x000fe40000004100 */
[----:B------:R-:W-:-:S03]  /*2af0*/  HADD2.F32 R16, -RZ, R16.H0_H0 ;  /* 0x20000010ff107230 */ /* 0x000fc60000004100 */
[----:B------:R-:W-:Y:S01]  /*2b00*/  FFMA R15, R25, R15, R26 ;  /* 0x0000000f190f7223 */ /* 0x000fe2000000001a */
[----:B------:R-:W-:Y:S01]  /*2b10*/  HADD2.F32 R17, -RZ, R17.H0_H0 ;  /* 0x20000011ff117230 */ /* 0x000fe20000004100 */
[----:B------:R-:W-:Y:S02]  /*2b20*/  UIADD3 UR10, UPT, UPT, UR10, 0x8, URZ ;  /* 0x000000080a0a7890 */ /* 0x000fe4000fffe0ff */
[----:B------:R-:W-:Y:S02]  /*2b30*/  FFMA R16, R16, R18, R15 ;  /* 0x0000001210107223 */ /* 0x000fe4000000000f */
[----:B------:R-:W-:Y:S02]  /*2b40*/  UISETP.NE.AND UP0, UPT, UR10, URZ, UPT ;  /* 0x000000ff0a00728c */ /* 0x000fe4000bf05270 */
[----:B------:R-:W-:Y:S01]  /*2b50*/  FFMA R16, R17, R21, R16 ;  /* 0x0000001511107223 */ /* 0x000fe20000000010 */
[----:B0-----:R-:W-:Y:S02]  /*2b60*/  IADD3 R4, P0, PT, R4, 0x10, RZ ;  /* 0x0000001004047810 */ /* 0x001fe40007f1e0ff */
[----:B-1----:R-:W-:-:S03]  /*2b70*/  IADD3 R6, P1, PT, R6, 0x20, RZ ;  /* 0x0000002006067810 */ /* 0x002fc60007f3e0ff */
[----:B------:R-:W-:Y:S02]  /*2b80*/  IMAD.X R5, RZ, RZ, R5, P0 ;  /* 0x000000ffff057224 */ /* 0x000fe400000e0605 */
[----:B------:R-:W-:Y:S02]  /*2b90*/  IMAD.X R7, RZ, RZ, R7, P1 ;  /* 0x000000ffff077224 */ /* 0x000fe400008e0607 */
[----:B--2---:R-:W-:Y:S02]  /*2ba0*/  HADD2.F32 R15, -RZ, R20.H0_H0 ;  /* 0x20000014ff0f7230 */ /* 0x004fe40000004100 */
[----:B---3--:R-:W-:-:S03]  /*2bb0*/  HADD2.F32 R14, -RZ, R13.H0_H0 ;  /* 0x2000000dff0e7230 */ /* 0x008fc60000004100 */
[----:B----4-:R-:W-:Y:S01]  /*2bc0*/  FFMA R15, R15, R23, R16 ;  /* 0x000000170f0f7223 */ /* 0x010fe20000000010 */
[----:B------:R-:W-:-:S03]  /*2bd0*/  HADD2.F32 R13, -RZ, R24.H0_H0 ;  /* 0x20000018ff0d7230 */ /* 0x000fc60000004100 */
[----:B-----5:R-:W-:-:S04]  /*2be0*/  FFMA R14, R14, R22, R15 ;  /* 0x000000160e0e7223 */ /* 0x020fc8000000000f */
[----:B------:R-:W-:Y:S01]  /*2bf0*/  FFMA R13, R13, R19, R14 ;  /* 0x000000130d0d7223 */ /* 0x000fe2000000000e */
[----:B------:R-:W-:Y:S06]  /*2c00*/  BRA.U UP0, `(.L_x_124) ;  /* 0xfffffffd00647547 */ /* 0x000fec000b83ffff */
[----:B------:R-:W-:-:S05]  /*2c10*/  UMOV UR6, UR8 ;  /* 0x0000000800067c82 */ /* 0x000fca0008000000 */
.L_x_123:
[----:B------:R-:W0:Y:S02]  /*2c20*/  LDCU UR9, c[0x0][0x3a8] ;  /* 0x00007500ff0977ac */ /* 0x000e240008000800 */
[----:B0-----:R-:W-:-:S04]  /*2c30*/  ULOP3.LUT UR10, UR9, 0x7, URZ, 0xc0, !UPT ;  /* 0x00000007090a7892 */ /* 0x001fc8000f8ec0ff */
[----:B------:R-:W-:-:S09]  /*2c40*/  UISETP.NE.AND UP0, UPT, UR10, URZ, UPT ;  /* 0x000000ff0a00728c */ /* 0x000fd2000bf05270 */
[----:B------:R-:W-:Y:S05]  /*2c50*/  BRA.U !UP0, `(.L_x_125) ;  /* 0x00000005086c7547 */ /* 0x000fea000b800000 */
[----:B------:R-:W-:Y:S02]  /*2c60*/  ULOP3.LUT UR20, UR9, 0x3, URZ, 0xc0, !UPT ;  /* 0x0000000309147892 */ /* 0x000fe4000f8ec0ff */
[----:B------:R-:W-:Y:S02]  /*2c70*/  UIADD3 UR9, UPT, UPT, UR10, -0x1, URZ ;  /* 0xffffffff0a097890 */ /* 0x000fe4000fffe0ff */
[----:B------:R-:W-:Y:S02]  /*2c80*/  UISETP.NE.AND UP0, UPT, UR20, URZ, UPT ;  /* 0x000000ff1400728c */ /* 0x000fe4000bf05270 */
[----:B------:R-:W-:-:S09]  /*2c90*/  UISETP.GE.U32.AND UP1, UPT, UR9, 0x3, UPT ;  /* 0x000000030900788c */ /* 0x000fd2000bf26070 */
[----:B------:R-:W-:Y:S05]  /*2ca0*/  BRA.U !UP1, `(.L_x_126) ;  /* 0x0000000109907547 */ /* 0x000fea000b800000 */
[----:B------:R-:W0:Y:S01]  /*2cb0*/  LDC.64 R14, c[0x0][0x3b0] ;  /* 0x0000ec00ff0e7b82 */ /* 0x000e220000000a00 */
[----:B------:R-:W1:Y:S01]  /*2cc0*/  LDCU.64 UR18, c[0x0][0x380] ;  /* 0x00007000ff1277ac */ /* 0x000e620008000a00 */
[----:B------:R-:W-:Y:S01]  /*2cd0*/  IADD3 R5, P0, PT, R11, UR6, RZ ;  /* 0x000000060b057c10 */ /* 0x000fe2000ff1e0ff */
[----:B------:R-:W-:Y:S02]  /*2ce0*/  UIADD3 UR9, UPT, UPT, UR15, UR6, URZ ;  /* 0x000000060f097290 */ /* 0x000fe4000fffe0ff */
[----:B------:R-:W-:Y:S02]  /*2cf0*/  UIADD3 UR10, UP2, UP3, UR14, UR6, UR15 ;  /* 0x000000060e0a7290 */ /* 0x000fe4000fb5e00f */
[----:B------:R-:W-:Y:S01]  /*2d00*/  IMAD.X R6, RZ, RZ, R10, P0 ;  /* 0x000000ffff067224 */ /* 0x000fe200000e060a */
[----:B------:R-:W-:Y:S02]  /*2d10*/  UIADD3 UR11, UP1, UPT, UR14, UR9, URZ ;  /* 0x000000090e0b7290 */ /* 0x000fe4000ff3e0ff */
[----:B------:R-:W-:-:S02]  /*2d20*/  UIADD3.X UR9, UPT, UPT, UR22, URZ, URZ, UP2, UP3 ;  /* 0x000000ff16097290 */ /* 0x000fc400097e64ff */
[----:B------:R-:W-:Y:S02]  /*2d30*/  UIADD3.X UR12, UPT, UPT, URZ, UR22, URZ, UP1, !UPT ;  /* 0x00000016ff0c7290 */ /* 0x000fe40008ffe4ff */
[----:B-1----:R-:W-:Y:S02]  /*2d40*/  ULEA UR21, UP1, UR11, UR18, 0x2 ;  /* 0x000000120b157291 */ /* 0x002fe4000f8210ff */
[----:B------:R-:W-:Y:S02]  /*2d50*/  ULEA UR13, UP2, UR10, UR18, 0x2 ;  /* 0x000000120a0d7291 */ /* 0x000fe4000f8410ff */
[----:B------:R-:W-:Y:S01]  /*2d60*/  ULEA.HI.X UR11, UR11, UR19, UR12, 0x2, UP1 ;  /* 0x000000130b0b7291 */ /* 0x000fe200088f140c */
[C---:B0-----:R-:W-:Y:S01]  /*2d70*/  LEA R4, P0, R5.reuse, R14, 0x1 ;  /* 0x0000000e05047211 */ /* 0x041fe200078008ff */
[----:B------:R-:W-:Y:S01]  /*2d80*/  ULEA.HI.X UR9, UR10, UR19, UR9, 0x2, UP2 ;  /* 0x000000130a097291 */ /* 0x000fe200090f1409 */
[----:B------:R-:W-:Y:S02]  /*2d90*/  IMAD.U32 R14, RZ, RZ, UR21 ;  /* 0x00000015ff0e7e24 */ /* 0x000fe4000f8e00ff */
[----:B------:R-:W-:Y:S01]  /*2da0*/  LEA.HI.X R5, R5, R15, R6, 0x1, P0 ;  /* 0x0000000f05057211 */ /* 0x000fe200000f0c06 */
[----:B------:R-:W-:-:S04]  /*2db0*/  IMAD.U32 R15, RZ, RZ, UR11 ;  /* 0x0000000bff0f7e24 */ /* 0x000fc8000f8e00ff */
[----:B------:R-:W2:Y:S01]  /*2dc0*/  LDG.E.U16 R16, desc[UR16][R4.64] ;  /* 0x0000001004107981 */ /* 0x000ea2000c1e1500 */
[----:B------:R-:W-:Y:S02]  /*2dd0*/  IMAD.U32 R6, RZ, RZ, UR13 ;  /* 0x0000000dff067e24 */ /* 0x000fe4000f8e00ff */
[----:B------:R-:W-:Y:S01]  /*2de0*/  IMAD.U32 R7, RZ, RZ, UR9 ;  /* 0x00000009ff077e24 */ /* 0x000fe2000f8e00ff */
[----:B------:R-:W3:Y:S04]  /*2df0*/  LDG.E.U16 R17, desc[UR16][R4.64+0x2] ;  /* 0x0000021004117981 */ /* 0x000ee8000c1e1500 */
[----:B------:R-:W4:Y:S04]  /*2e00*/  LDG.E R14, desc[UR16][R14.64] ;  /* 0x000000100e0e7981 */ /* 0x000f28000c1e1900 */
[----:B------:R-:W5:Y:S04]  /*2e10*/  LDG.E.U16 R19, desc[UR16][R4.64+0x4] ;  /* 0x0000041004137981 */ /* 0x000f68000c1e1500 */
[----:B------:R-:W5:Y:S04]  /*2e20*/  LDG.E R18, desc[UR16][R6.64+0x4] ;  /* 0x0000041006127981 */ /* 0x000f68000c1e1900 */
[----:B------:R-:W5:Y:S04]  /*2e30*/  LDG.E.U16 R21, desc[UR16][R4.64+0x6] ;  /* 0x0000061004157981 */ /* 0x000f68000c1e1500 */
[----:B------:R-:W5:Y:S04]  /*2e40*/  LDG.E R20, desc[UR16][R6.64+0x8] ;  /* 0x0000081006147981 */ /* 0x000f68000c1e1900 */
[----:B------:R-:W5:Y:S01]  /*2e50*/  LDG.E R22, desc[UR16][R6.64+0xc] ;  /* 0x00000c1006167981 */ /* 0x000f62000c1e1900 */
[----:B------:R-:W-:Y:S01]  /*2e60*/  UIADD3 UR6, UPT, UPT, UR6, 0x4, URZ ;  /* 0x0000000406067890 */ /* 0x000fe2000fffe0ff */
[----:B--2---:R-:W-:-:S02]  /*2e70*/  HADD2.F32 R16, -RZ, R16.H0_H0 ;  /* 0x20000010ff107230 */ /* 0x004fc40000004100 */
[----:B---3--:R-:W-:-:S03]  /*2e80*/  HADD2.F32 R17, -RZ, R17.H0_H0 ;  /* 0x20000011ff117230 */ /* 0x008fc60000004100 */
[----:B----4-:R-:W-:Y:S01]  /*2e90*/  FFMA R16, R16, R14, R13 ;  /* 0x0000000e10107223 */ /* 0x010fe2000000000d */
[----:B-----5:R-:W-:-:S03]  /*2ea0*/  HADD2.F32 R19, -RZ, R19.H0_H0 ;  /* 0x20000013ff137230 */ /* 0x020fc60000004100 */
[----:B------:R-:W-:Y:S01]  /*2eb0*/  FFMA R16, R17, R18, R16 ;  /* 0x0000001211107223 */ /* 0x000fe20000000010 */
[----:B------:R-:W-:-:S03]  /*2ec0*/  HADD2.F32 R21, -RZ, R21.H0_H0 ;  /* 0x20000015ff157230 */ /* 0x000fc60000004100 */
[----:B------:R-:W-:-:S04]  /*2ed0*/  FFMA R16, R19, R20, R16 ;  /* 0x0000001413107223 */ /* 0x000fc80000000010 */
[----:B------:R-:W-:-:S07]  /*2ee0*/  FFMA R13, R21, R22, R16 ;  /* 0x00000016150d7223 */ /* 0x000fce0000000010 */
.L_x_126:
[----:B------:R-:W-:Y:S05]  /*2ef0*/  BRA.U !UP0, `(.L_x_125) ;  /* 0x0000000108c47547 */ /* 0x000fea000b800000 */
[----:B------:R-:W-:Y:S02]  /*2f00*/  UISETP.NE.AND UP1, UPT, UR20, 0x1, UPT ;  /* 0x000000011400788c */ /* 0x000fe4000bf25270 */
[----:B------:R-:W-:-:S07]  /*2f10*/  ULOP3.LUT UP0, URZ, UR23, 0x1, URZ, 0xc0, !UPT ;  /* 0x0000000117ff7892 */ /* 0x000fce000f80c0ff */
        /* <DEDUP_REMOVED lines=13> */
[----:B0-----:R-:W-:Y:S01]  /*2ff0*/  LEA R4, P0, R5, R14, 0x1 ;  /* 0x0000000e05047211 */ /* 0x001fe200078008ff */
[----:B------:R-:W-:-:S03]  /*3000*/  ULEA.HI.X UR18, UR11, UR13, UR18, 0x2, UP2 ;  /* 0x0000000d0b127291 */ /* 0x000fc600090f1412 */
[----:B------:R-:W-:Y:S01]  /*3010*/  LEA.HI.X R5, R5, R15, R6, 0x1, P0 ;  /* 0x0000000f05057211 */ /* 0x000fe200000f0c06 */
[----:B------:R-:W-:Y:S02]  /*3020*/  IMAD.U32 R6, RZ, RZ, UR19 ;  /* 0x00000013ff067e24 */ /* 0x000fe4000f8e00ff */
[----:B------:R-:W-:Y:S02]  /*3030*/  IMAD.U32 R7, RZ, RZ, UR10 ;  /* 0x0000000aff077e24 */ /* 0x000fe4000f8e00ff */
[----:B------:R-:W2:Y:S01]  /*3040*/  LDG.E.U16 R16, desc[UR16][R4.64] ;  /* 0x0000001004107981 */ /* 0x000ea2000c1e1500 */
[----:B------:R-:W-:Y:S02]  /*3050*/  IMAD.U32 R14, RZ, RZ, UR12 ;  /* 0x0000000cff0e7e24 */ /* 0x000fe4000f8e00ff */
[----:B------:R-:W-:Y:S01]  /*3060*/  IMAD.U32 R15, RZ, RZ, UR18 ;  /* 0x00000012ff0f7e24 */ /* 0x000fe2000f8e00ff */
[----:B------:R-:W3:Y:S04]  /*3070*/  LDG.E.U16 R17, desc[UR16][R4.64+0x2] ;  /* 0x0000021004117981 */ /* 0x000ee8000c1e1500 */
[----:B------:R-:W4:Y:S04]  /*3080*/  LDG.E R6, desc[UR16][R6.64] ;  /* 0x0000001006067981 */ /* 0x000f28000c1e1900 */
[----:B------:R-:W5:Y:S01]  /*3090*/  LDG.E R14, desc[UR16][R14.64+0x4] ;  /* 0x000004100e0e7981 */ /* 0x000f62000c1e1900 */
[----:B------:R-:W-:Y:S01]  /*30a0*/  UIADD3 UR6, UPT, UPT, UR6, 0x2, URZ ;  /* 0x0000000206067890 */ /* 0x000fe2000fffe0ff */
[----:B--2---:R-:W-:-:S02]  /*30b0*/  HADD2.F32 R16, -RZ, R16.H0_H0 ;  /* 0x20000010ff107230 */ /* 0x004fc40000004100 */
[----:B---3--:R-:W-:-:S03]  /*30c0*/  HADD2.F32 R18, -RZ, R17.H0_H0 ;  /* 0x20000011ff127230 */ /* 0x008fc60000004100 */
[----:B----4-:R-:W-:-:S04]  /*30d0*/  FFMA R13, R16, R6, R13 ;  /* 0x00000006100d7223 */ /* 0x010fc8000000000d */
[----:B-----5:R-:W-:-:S07]  /*30e0*/  FFMA R13, R18, R14, R13 ;  /* 0x0000000e120d7223 */ /* 0x020fce000000000d */
.L_x_127:
[----:B------:R-:W-:Y:S05]  /*30f0*/  BRA.U !UP0, `(.L_x_125) ;  /* 0x0000000108447547 */ /* 0x000fea000b800000 */
[----:B------:R-:W0:Y:S01]  /*3100*/  LDC.64 R14, c[0x0][0x3b0] ;  /* 0x0000ec00ff0e7b82 */ /* 0x000e220000000a00 */
[----:B------:R-:W1:Y:S01]  /*3110*/  LDCU.64 UR12, c[0x0][0x380] ;  /* 0x00007000ff0c77ac */ /* 0x000e620008000a00 */
[----:B------:R-:W-:Y:S01]  /*3120*/  IADD3 R5, P0, PT, R11, UR6, RZ ;  /* 0x000000060b057c10 */ /* 0x000fe2000ff1e0ff */
[----:B------:R-:W-:-:S04]  /*3130*/  UIADD3 UR9, UPT, UPT, UR15, UR6, URZ ;  /* 0x000000060f097290 */ /* 0x000fc8000fffe0ff */
[----:B------:R-:W-:Y:S01]  /*3140*/  IMAD.X R6, RZ, RZ, R10, P0 ;  /* 0x000000ffff067224 */ /* 0x000fe200000e060a */
[----:B------:R-:W-:-:S04]  /*3150*/  UIADD3 UR9, UP0, UPT, UR14, UR9, URZ ;  /* 0x000000090e097290 */ /* 0x000fc8000ff1e0ff */
[----:B------:R-:W-:Y:S02]  /*3160*/  UIADD3.X UR10, UPT, UPT, URZ, UR22, URZ, UP0, !UPT ;  /* 0x00000016ff0a7290 */ /* 0x000fe400087fe4ff */
[----:B-1----:R-:W-:-:S04]  /*3170*/  ULEA UR6, UP0, UR9, UR12, 0x2 ;  /* 0x0000000c09067291 */ /* 0x002fc8000f8010ff */
[----:B------:R-:W-:Y:S01]  /*3180*/  ULEA.HI.X UR9, UR9, UR13, UR10, 0x2, UP0 ;  /* 0x0000000d09097291 */ /* 0x000fe200080f140a */
[----:B0-----:R-:W-:-:S04]  /*3190*/  LEA R4, P0, R5, R14, 0x1 ;  /* 0x0000000e05047211 */ /* 0x001fc800078008ff */
[----:B------:R-:W-:Y:S01]  /*31a0*/  LEA.HI.X R5, R5, R15, R6, 0x1, P0 ;  /* 0x0000000f05057211 */ /* 0x000fe200000f0c06 */
[----:B------:R-:W-:Y:S02]  /*31b0*/  IMAD.U32 R6, RZ, RZ, UR6 ;  /* 0x00000006ff067e24 */ /* 0x000fe4000f8e00ff */
[----:B------:R-:W-:Y:S02]  /*31c0*/  IMAD.U32 R7, RZ, RZ, UR9 ;  /* 0x00000009ff077e24 */ /* 0x000fe4000f8e00ff */
[----:B------:R-:W2:Y:S04]  /*31d0*/  LDG.E.U16 R4, desc[UR16][R4.64] ;  /* 0x0000001004047981 */ /* 0x000ea8000c1e1500 */
[----:B------:R-:W3:Y:S01]  /*31e0*/  LDG.E R6, desc[UR16][R6.64] ;  /* 0x0000001006067981 */ /* 0x000ee2000c1e1900 */
[----:B--2---:R-:W-:-:S05]  /*31f0*/  HADD2.F32 R14, -RZ, R4.H0_H0 ;  /* 0x20000004ff0e7230 */ /* 0x004fca0000004100 */
[----:B---3--:R-:W-:-:S07]  /*3200*/  FFMA R13, R14, R6, R13 ;  /* 0x000000060e0d7223 */ /* 0x008fce000000000d */
.L_x_125:
[----:B------:R-:W0:Y:S01]  /*3210*/  LDCU UR6, c[0x0][0x39c] ;  /* 0x00007380ff0677ac */ /* 0x000e220008000800 */
[----:B------:R-:W-:Y:S01]  /*3220*/  IMAD.MOV.U32 R4, RZ, RZ, 0x1 ;  /* 0x00000001ff047424 */ /* 0x000fe200078e00ff */
[----:B------:R-:W-:-:S04]  /*3230*/  FSETP.GT.AND P0, PT, R13, RZ, PT ;  /* 0x000000ff0d00720b */ /* 0x000fc80003f04000 */
[----:B------:R-:W-:Y:S01]  /*3240*/  SHF.L.U32 R4, R4, UR5, RZ ;  /* 0x0000000504047c19 */ /* 0x000fe200080006ff */
[----:B------:R-:W-:-:S03]  /*3250*/  UIADD3 UR5, UPT, UPT, UR5, 0x1, URZ ;  /* 0x0000000105057890 */ /* 0x000fc6000fffe0ff */
[----:B------:R-:W-:-:S04]  /*3260*/  SEL R5, R4, RZ, P0 ;  /* 0x000000ff04057207 */ /* 0x000fc80000000000 */
[----:B------:R-:W-:Y:S01]  /*3270*/  LOP3.LUT R12, R5, R12, RZ, 0xfc, !PT ;  /* 0x0000000c050c7212 */ /* 0x000fe200078efcff */
[----:B0-----:R-:W-:-:S09]  /*3280*/  UISETP.NE.AND UP0, UPT, UR5, UR6, UPT ;  /* 0x000000060500728c */ /* 0x001fd2000bf05270 */
[----:B------:R-:W-:Y:S05]  /*3290*/  BRA.U UP0, `(.L_x_128) ;  /* 0xfffffff500747547 */ /* 0x000fea000b83ffff */
[----:B------:R-:W0:Y:S01]  /*32a0*/  LDCU UR5, c[0x0][0x3d0] ;  /* 0x00007a00ff0577ac */ /* 0x000e220008000800 */
[----:B------:R-:W-:Y:S01]  /*32b0*/  BSSY.RECONVERGENT B2, `(.L_x_129) ;  /* 0x0000126000027945 */ /* 0x000fe20003800200 */
[----:B------:R-:W1:Y:S01]  /*32c0*/  LDCU UR6, c[0x0][0x3a4] ;  /* 0x00007480ff0677ac */ /* 0x000e620008000800 */
[----:B0-----:R-:W-:-:S13]  /*32d0*/  ISETP.GE.AND P0, PT, R3, UR5, PT ;  /* 0x0000000503007c0c */ /* 0x001fda000bf06270 */
[----:B-1----:R-:W-:Y:S05]  /*32e0*/  @P0 BRA `(.L_x_130) ;  /* 0x0000001000880947 */ /* 0x002fea0003800000 */
[----:B------:R-:W0:Y:S01]  /*32f0*/  LDCU UR5, c[0x0][0x3a0] ;  /* 0x00007400ff0577ac */ /* 0x000e220008000800 */
[----:B------:R-:W-:Y:S01]  /*3300*/  IMAD.MOV.U32 R4, RZ, RZ, RZ ;  /* 0x000000ffff047224 */ /* 0x000fe200078e00ff */
[----:B0-----:R-:W0:Y:S01]  /*3310*/  I2F.U32.RP R6, UR5 ;  /* 0x0000000500067d06 */ /* 0x001e220008209000 */
[----:B------:R-:W-:-:S07]  /*3320*/  ISETP.NE.U32.AND P1, PT, RZ, UR5, PT ;  /* 0x00000005ff007c0c */ /* 0x000fce000bf25070 */
[----:B0-----:R-:W0:Y:S02]  /*3330*/  MUFU.RCP R6, R6 ;  /* 0x0000000600067308 */ /* 0x001e240000001000 */
[----:B0-----:R-:W-:-:S06]  /*3340*/  VIADD R7, R6, 0xffffffe ;  /* 0x0ffffffe06077836 */ /* 0x001fcc0000000000 */
[----:B------:R-:W0:Y:S02]  /*3350*/  F2I.FTZ.U32.TRUNC.NTZ R5, R7 ;  /* 0x0000000700057305 */ /* 0x000e24000021f000 */
[----:B0-----:R-:W-:-:S04]  /*3360*/  IMAD.MOV R13, RZ, RZ, -R5 ;  /* 0x000000ffff0d7224 */ /* 0x001fc800078e0a05 */
[----:B------:R-:W-:-:S04]  /*3370*/  IMAD R13, R13, UR5, RZ ;  /* 0x000000050d0d7c24 */ /* 0x000fc8000f8e02ff */
[----:B------:R-:W-:-:S06]  /*3380*/  IMAD.HI.U32 R13, R5, R13, R4 ;  /* 0x0000000d050d7227 */ /* 0x000fcc00078e0004 */
[----:B------:R-:W-:-:S04]  /*3390*/  IMAD.HI.U32 R4, R13, R12, RZ ;  /* 0x0000000c0d047227 */ /* 0x000fc800078e00ff */
[----:B------:R-:W-:Y:S02]  /*33a0*/  IMAD.MOV R5, RZ, RZ, -R4 ;  /* 0x000000ffff057224 */ /* 0x000fe400078e0a04 */
[----:B------:R-:W-:Y:S02]  /*33b0*/  IMAD.MOV.U32 R13, RZ, RZ, R3 ;  /* 0x000000ffff0d7224 */ /* 0x000fe400078e0003 */
[----:B------:R-:W-:-:S05]  /*33c0*/  IMAD R12, R5, UR5, R12 ;  /* 0x00000005050c7c24 */ /* 0x000fca000f8e020c */
[----:B------:R-:W-:-:S13]  /*33d0*/  ISETP.GE.U32.AND P0, PT, R12, UR5, PT ;  /* 0x000000050c007c0c */ /* 0x000fda000bf06070 */
[----:B------:R-:W-:-:S05]  /*33e0*/  @P0 VIADD R12, R12, -UR5 ;  /* 0x800000050c0c0c36 */ /* 0x000fca0008000000 */
[----:B------:R-:W-:-:S13]  /*33f0*/  ISETP.GE.U32.AND P0, PT, R12, UR5, PT ;  /* 0x000000050c007c0c */ /* 0x000fda000bf06070 */
[----:B------:R-:W-:Y:S01]  /*3400*/  @P0 VIADD R12, R12, -UR5 ;  /* 0x800000050c0c0c36 */ /* 0x000fe20008000000 */
[----:B------:R-:W-:-:S07]  /*3410*/  @!P1 LOP3.LUT R12, RZ, UR5, RZ, 0x33, !PT ;  /* 0x00000005ff0c9c12 */ /* 0x000fce000f8e33ff */
.L_x_148:
[----:B0-2---:R-:W0:Y:S01]  /*3420*/  LDC.64 R4, c[0x0][0x3a0] ;  /* 0x0000e800ff047b82 */ /* 0x005e220000000a00 */
[----:B------:R-:W-:Y:S01]  /*3430*/  IMAD.MOV.U32 R6, RZ, RZ, RZ ;  /* 0x000000ffff067224 */ /* 0x000fe200078e00ff */
        /* <DEDUP_REMOVED lines=8> */
[----:B------:R-:W-:Y:S01]  /*34c0*/  IMAD.HI.U32 R6, R7, R15, R6 ;  /* 0x0000000f07067227 */ /* 0x000fe200078e0006 */
[----:B------:R-:W-:-:S05]  /*34d0*/  LOP3.LUT R7, R13, R12, RZ, 0x3c, !PT ;  /* 0x0000000c0d077212 */ /* 0x000fca00078e3cff */
        /* <DEDUP_REMOVED lines=24> */
[----:B------:R-:W-:Y:S01]  /*3660*/  UMOV UR5, 0x400 ;  /* 0x0000040000057882 */ /* 0x000fe20000000000 */
[----:B------:R-:W-:Y:S01]  /*3670*/  LOP3.LUT R4, R15, 0x7ffffffc, RZ, 0xc0, !PT ;  /* 0x7ffffffc0f047812 */ /* 0x000fe200078ec0ff */
[----:B------:R-:W-:Y:S02]  /*3680*/  IMAD.U32 R16, RZ, RZ, UR5 ;  /* 0x00000005ff107e24 */ /* 0x000fe4000f8e00ff */
[----:B------:R-:W-:-:S03]  /*3690*/  IMAD.MOV.U32 R15, RZ, RZ, RZ ;  /* 0x000000ffff0f7224 */ /* 0x000fc600078e00ff */
[----:B0-----:R-:W-:-:S07]  /*36a0*/  LEA R18, R5, R16, 0x18 ;  /* 0x0000001005127211 */ /* 0x001fce00078ec0ff */
.L_x_143:
[----:B01----:R-:W0:Y:S01]  /*36b0*/  LDC.64 R6, c[0x0][0x388] ;  /* 0x0000e200ff067b82 */ /* 0x003e220000000a00 */
[----:B------:R-:W-:-:S04]  /*36c0*/  IMAD.U32 R5, RZ, RZ, UR6 ;  /* 0x00000006ff057e24 */ /* 0x000fc8000f8e00ff */
[----:B------:R-:W-:-:S04]  /*36d0*/  IMAD R17, R14, R5, R15 ;  /* 0x000000050e117224 */ /* 0x000fc800078e020f */
[----:B0-----:R-:W-:-:S05]  /*36e0*/  IMAD.WIDE R6, R17, 0x4, R6 ;  /* 0x0000000411067825 */ /* 0x001fca00078e0206 */
        /* <DEDUP_REMOVED lines=9> */
[----:B------:R-:W-:-:S05]  /*3780*/  SHF.R.S32.HI R21, RZ, 0x5, R21 ;  /* 0x00000005ff157819 */ /* 0x000fca0000011415 */
[----:B------:R-:W-:Y:S01]  /*3790*/  IMAD R25, R21, 0x4, R18 ;  /* 0x0000000415197824 */ /* 0x000fe200078e0212 */
[----:B---3--:R-:W-:Y:S01]  /*37a0*/  SHF.R.S32.HI R18, RZ, 0x1f, R19 ;  /* 0x0000001fff127819 */ /* 0x008fe20000011413 */
[----:B------:R-:W1:Y:S04]  /*37b0*/  S2R R21, SR_CgaCtaId ;  /* 0x0000000000157919 */ /* 0x000e680000008800 */
[----:B------:R-:W2:Y:S02]  /*37c0*/  ATOMS.OR R25, [R25], R26 ;  /* 0x0000001a1919738c */ /* 0x000ea40003000000 */
[----:B--2---:R-:W-:-:S13]  /*37d0*/  LOP3.LUT P1, RZ, R26, R25, RZ, 0xc0, !PT ;  /* 0x000000191aff7212 */ /* 0x004fda000782c0ff */
[----:B01----:R-:W-:Y:S05]  /*37e0*/  @P1 BRA `(.L_x_136) ;  /* 0x00000000004c1947 */ /* 0x003fea0003800000 */
[----:B------:R-:W0:Y:S01]  /*37f0*/  S2R R26, SR_LANEID ;  /* 0x00000000001a7919 */ /* 0x000e220000000000 */
[----:B------:R-:W-:Y:S01]  /*3800*/  VOTEU.ANY UR5, UPT, PT ;  /* 0x0000000000057886 */ /* 0x000fe200038e0100 */
[----:B------:R-:W-:Y:S01]  /*3810*/  VIADD R25, R16, 0x6000 ;  /* 0x0000600010197836 */ /* 0x000fe20000000000 */
[----:B------:R-:W0:Y:S01]  /*3820*/  FLO.U32 R7, UR5 ;  /* 0x0000000500077d00 */ /* 0x000e2200080e0000 */
[----:B------:R-:W1:Y:S01]  /*3830*/  S2R R6, SR_CgaCtaId ;  /* 0x0000000000067919 */ /* 0x000e620000008800 */
[----:B------:R-:W2:Y:S01]  /*3840*/  S2R R27, SR_LTMASK ;  /* 0x00000000001b7919 */ /* 0x000ea20000003900 */
[----:B0-----:R-:W-:-:S05]  /*3850*/  ISETP.EQ.U32.AND P1, PT, R7, R26, PT ;  /* 0x0000001a0700720c */ /* 0x001fca0003f22070 */
[----:B------:R-:W0:Y:S01]  /*3860*/  POPC R26, UR5 ;  /* 0x00000005001a7d09 */ /* 0x000e220008000000 */
[----:B-1----:R-:W-:Y:S02]  /*3870*/  LEA R29, R6, R25, 0x18 ;  /* 0x00000019061d7211 */ /* 0x002fe400078ec0ff */
[----:B--2---:R-:W-:-:S05]  /*3880*/  LOP3.LUT R27, R27, UR5, RZ, 0xc0, !PT ;  /* 0x000000051b1b7c12 */ /* 0x004fca000f8ec0ff */
        /* <DEDUP_REMOVED lines=9> */
.L_x_136:
[----:B------:R-:W-:Y:S05]  /*3920*/  BSYNC.RECONVERGENT B3 ;  /* 0x0000000000037941 */ /* 0x000fea0003800200 */
.L_x_135:
[----:B------:R-:W-:Y:S01]  /*3930*/  UMOV UR5, 0x400 ;  /* 0x0000040000057882 */ /* 0x000fe20000000000 */
[-C--:B------:R-:W-:Y:S01]  /*3940*/  LEA.HI R18, R18, R19.reuse, RZ, 0x5 ;  /* 0x0000001312127211 */ /* 0x080fe200078f28ff */
[----:B------:R-:W-:Y:S01]  /*3950*/  IMAD.U32 R16, RZ, RZ, UR5 ;  /* 0x00000005ff107e24 */ /* 0x000fe2000f8e00ff */
[----:B0-----:R-:W-:Y:S01]  /*3960*/  SHF.L.W.U32 R25, R23, R19, RZ ;  /* 0x0000001317197219 */ /* 0x001fe20000000eff */
[----:B------:R-:W-:Y:S01]  /*3970*/  BSSY.RECONVERGENT B3, `(.L_x_137) ;  /* 0x000001e000037945 */ /* 0x000fe20003800200 */
[----:B------:R-:W-:Y:S02]  /*3980*/  SHF.R.S32.HI R7, RZ, 0x5, R18 ;  /* 0x00000005ff077819 */ /* 0x000fe40000011412 */
[----:B------:R-:W-:Y:S02]  /*3990*/  LEA R18, R21, R16, 0x18 ;  /* 0x0000001015127211 */ /* 0x000fe400078ec0ff */
        /* <DEDUP_REMOVED lines=27> */
.L_x_138:
[----:B------:R-:W-:Y:S05]  /*3b50*/  BSYNC.RECONVERGENT B3 ;  /* 0x0000000000037941 */ /* 0x000fea0003800200 */
.L_x_137:
        /* <DEDUP_REMOVED lines=27> */
.L_x_140:
[----:B------:R-:W-:Y:S05]  /*3d10*/  BSYNC.RECONVERGENT B3 ;  /* 0x0000000000037941 */ /* 0x000fea0003800200 */
.L_x_139:
        /* <DEDUP_REMOVED lines=24> */
.L_x_142:
[----:B------:R-:W-:Y:S05]  /*3ea0*/  BSYNC.RECONVERGENT B3 ;  /* 0x0000000000037941 */ /* 0x000fea0003800200 */
.L_x_141:
[----:B------:R-:W-:Y:S05]  /*3eb0*/  @P1 BRA `(.L_x_143) ;  /* 0xfffffff400fc1947 */ /* 0x000fea000383ffff */
.L_x_134:
[----:B------:R-:W-:Y:S05]  /*3ec0*/  BSYNC.RECONVERGENT B0 ;  /* 0x0000000000007941 */ /* 0x000fea0003800200 */
.L_x_133:
[----:B------:R-:W-:-:S13]  /*3ed0*/  ISETP.NE.AND P1, PT, R24, RZ, PT ;  /* 0x000000ff1800720c */ /* 0x000fda0003f25270 */
[----:B------:R-:W-:Y:S05]  /*3ee0*/  @!P1 BRA `(.L_x_132) ;  /* 0x0000000400809947 */ /* 0x000fea0003800000 */
[----:B01----:R-:W0:Y:S01]  /*3ef0*/  LDC.64 R6, c[0x0][0x388] ;  /* 0x0000e200ff067b82 */ /* 0x003e220000000a00 */
[----:B------:R-:W-:-:S04]  /*3f00*/  IMAD R5, R14, R5, R4 ;  /* 0x000000050e057224 */ /* 0x000fc800078e0204 */
        /* <DEDUP_REMOVED lines=34> */
.L_x_145:
[----:B------:R-:W-:Y:S05]  /*4130*/  BSYNC.RECONVERGENT B0 ;  /* 0x0000000000007941 */ /* 0x000fea0003800200 */
.L_x_144:
[----:B------:R-:W-:Y:S05]  /*4140*/  @!P1 BRA `(.L_x_132) ;  /* 0x0000000000e89947 */ /* 0x000fea0003800000 */
[----:B0-----:R-:W2:Y:S01]  /*4150*/  LDG.E R17, desc[UR16][R4.64+0x4] ;  /* 0x0000041004117981 */ /* 0x001ea2000c1e1900 */
[----:B------:R-:W-:Y:S01]  /*4160*/  BSSY.RECONVERGENT B0, `(.L_x_146) ;  /* 0x000001c000007945 */ /* 0x000fe20003800200 */
[----:B------:R-:W-:Y:S02]  /*4170*/  ISETP.NE.AND P1, PT, R24, 0x2, PT ;  /* 0x000000021800780c */ /* 0x000fe40003f25270 */
[----:B--2---:R-:W-:Y:S02]  /*4180*/  SHF.R.S32.HI R16, RZ, 0x1f, R17 ;  /* 0x0000001fff107819 */ /* 0x004fe40000011411 */
        /* <DEDUP_REMOVED lines=25> */
.L_x_147:
[----:B------:R-:W-:Y:S05]  /*4320*/  BSYNC.RECONVERGENT B0 ;  /* 0x0000000000007941 */ /* 0x000fea0003800200 */
.L_x_146:
        /* <DEDUP_REMOVED lines=28> */
.L_x_132:
[----:B------:R-:W-:Y:S05]  /*44f0*/  BSYNC.RECONVERGENT B1 ;  /* 0x0000000000017941 */ /* 0x000fea0003800200 */
.L_x_131:
[----:B------:R-:W-:Y:S05]  /*4500*/  @!P0 BRA `(.L_x_148) ;  /* 0xffffffec00c48947 */ /* 0x000fea000383ffff */
.L_x_130:
[----:B------:R-:W-:Y:S05]  /*4510*/  BSYNC.RECONVERGENT B2 ;  /* 0x0000000000027941 */ /* 0x000fea0003800200 */
.L_x_129:
[----:B------:R-:W3:Y:S01]  /*4520*/  LDCU UR5, c[0x0][0x398] ;  /* 0x00007300ff0577ac */ /* 0x000ee20008000800 */
[----:B------:R-:W-:-:S04]  /*4530*/  UIADD3 UR4, UPT, UPT, UR4, 0x1, URZ ;  /* 0x0000000104047890 */ /* 0x000fc8000fffe0ff */
[----:B---3--:R-:W-:-:S09]  /*4540*/  UISETP.NE.AND UP0, UPT, UR4, UR5, UPT ;  /* 0x000000050400728c */ /* 0x008fd2000bf05270 */
[----:B------:R-:W-:Y:S05]  /*4550*/  BRA.U UP0, `(.L_x_149) ;  /* 0xffffffe100a87547 */ /* 0x000fea000b83ffff */
.L_x_78:
[----:B------:R-:W4:Y:S08]  /*4560*/  S2UR UR6, SR_CgaCtaId ;  /* 0x00000000000679c3 */ /* 0x000f300000008800 */
[----:B------:R-:W-:Y:S01]  /*4570*/  BAR.SYNC.DEFER_BLOCKING 0x0 ;  /* 0x0000000000007b1d */ /* 0x000fe20000010000 */
[----:B------:R-:W-:-:S05]  /*4580*/  ISETP.NE.AND P1, PT, R3, RZ, PT ;  /* 0x000000ff0300720c */ /* 0x000fca0003f25270 */
[----:B------:R-:W-:-:S08]  /*4590*/  UMOV UR5, 0x400 ;  /* 0x0000040000057882 */ /* 0x000fd00000000000 */
[----:B0-23--:R-:W0:Y:S01]  /*45a0*/  @!P1 LDC.64 R4, c[0x0][0x3c0] ;  /* 0x0000f000ff049b82 */ /* 0x00de220000000a00 */
[----:B----4-:R-:W-:-:S09]  /*45b0*/  ULEA UR9, UR6, UR5, 0x18 ;  /* 0x0000000506097291 */ /* 0x010fd2000f8ec0ff */
[----:B------:R-:W2:Y:S02]  /*45c0*/  LDS R6, [UR9+0x6000] ;  /* 0x00600009ff067984 */ /* 0x000ea40008000800 */
[----:B------:R-:W2:Y:S01]  /*45d0*/  LDCU UR9, c[0x0][0x3cc] ;  /* 0x00007980ff0977ac */ /* 0x000ea20008000800 */
[----:B0-----:R-:W-:Y:S01]  /*45e0*/  @!P1 IMAD.WIDE.U32 R4, R0, 0x4, R4 ;  /* 0x0000000400049825 */ /* 0x001fe200078e0004 */
[----:B--2---:R-:W-:-:S04]  /*45f0*/  VIMNMX R8, PT, PT, R6, UR9, PT ;  /* 0x0000000906087c48 */ /* 0x004fc8000bfe0100 */
[----:B------:R-:W-:Y:S01]  /*4600*/  ISETP.GE.AND P0, PT, R3, R8, PT ;  /* 0x000000080300720c */ /* 0x000fe20003f06270 */
[----:B------:R0:W-:-:S12]  /*4610*/  @!P1 STG.E desc[UR16][R4.64], R8 ;  /* 0x0000000804009986 */ /* 0x0001d8000c101910 */
[----:B0-----:R-:W-:Y:S05]  /*4620*/  @P0 EXIT ;  /* 0x000000000000094d */ /* 0x001fea0003800000 */
[----:B-1----:R-:W0:Y:S01]  /*4630*/  LDC.64 R6, c[0x0][0x3b8] ;  /* 0x0000ee00ff067b82 */ /* 0x002e220000000a00 */
[----:B------:R-:W-:-:S04]  /*4640*/  UIADD3 UR5, UPT, UPT, UR5, 0x4000, URZ ;  /* 0x0000400005057890 */ /* 0x000fc8000fffe0ff */
[----:B------:R-:W-:-:S12]  /*4650*/  ULEA UR5, UR6, UR5, 0x18 ;  /* 0x0000000506057291 */ /* 0x000fd8000f8ec0ff */
.L_x_150:
[----:B-1----:R-:W-:Y:S01]  /*4660*/  LEA R9, R3, UR5, 0x2 ;  /* 0x0000000503097c11 */ /* 0x002fe2000f8e10ff */
[--C-:B------:R-:W-:Y:S02]  /*4670*/  IMAD R5, R0, UR9, R3.reuse ;  /* 0x0000000900057c24 */ /* 0x100fe4000f8e0203 */
[----:B------:R-:W-:Y:S02]  /*4680*/  IMAD.IADD R3, R2, 0x1, R3 ;  /* 0x0000000102037824 */ /* 0x000fe400078e0203 */
[----:B0-----:R-:W-:Y:S01]  /*4690*/  IMAD.WIDE R4, R5, 0x4, R6 ;  /* 0x0000000405047825 */ /* 0x001fe200078e0206 */
[----:B------:R-:W0:Y:S02]  /*46a0*/  LDS R9, [R9] ;  /* 0x0000000009097984 */ /* 0x000e240000000800 */
[----:B------:R-:W-:Y:S02]  /*46b0*/  ISETP.GE.AND P0, PT, R3, R8, PT ;  /* 0x000000080300720c */ /* 0x000fe40003f06270 */
[----:B0-----:R1:W-:Y:S11]  /*46c0*/  STG.E desc[UR16][R4.64], R9 ;  /* 0x0000000904007986 */ /* 0x0013f6000c101910 */
[----:B------:R-:W-:Y:S05]  /*46d0*/  @!P0 BRA `(.L_x_150) ;  /* 0xfffffffc00e08947 */ /* 0x000fea000383ffff */
[----:B------:R-:W-:Y:S05]  /*46e0*/  EXIT ;  /* 0x000000000000794d */ /* 0x000fea0003800000 */
        .weak           $__internal_1_$__cuda_sm20_div_u16
        .type           $__internal_1_$__cuda_sm20_div_u16,@function
        .size           $__internal_1_$__cuda_sm20_div_u16,(.L_x_256 - $__internal_1_$__cuda_sm20_div_u16)
$__internal_1_$__cuda_sm20_div_u16:
        /* <DEDUP_REMOVED lines=8> */
[----:B------:R-:W-:Y:S02]  /*4770*/  IMAD.MOV.U32 R5, RZ, RZ, 0x0 ;  /* 0x00000000ff057424 */ /* 0x000fe400078e00ff */
[----:B------:R-:W-:-:S06]  /*4780*/  FMUL R6, R6, R7 ;  /* 0x0000000706067220 */ /* 0x000fcc0000400000 */
[----:B------:R-:W0:Y:S02]  /*4790*/  MUFU.RCP R6, R6 ;  /* 0x0000000600067308 */ /* 0x000e240000001000 */
[----:B0-----:R-:W-:-:S04]  /*47a0*/  FMUL R7, R7, R6 ;  /* 0x0000000607077220 */ /* 0x001fc80000400000 */
[----:B------:R-:W-:-:S04]  /*47b0*/  VIADD R7, R7, 0x2 ;  /* 0x0000000207077836 */ /* 0x000fc80000000000 */
[----:B------:R-:W-:Y:S01]  /*47c0*/  FMUL.RZ R7, R4, R7 ;  /* 0x0000000704077220 */ /* 0x000fe2000040c000 */
[----:B------:R-:W-:-:S05]  /*47d0*/  IMAD.MOV.U32 R4, RZ, RZ, R9 ;  /* 0x000000ffff047224 */ /* 0x000fca00078e0009 */
[----:B------:R-:W0:Y:S02]  /*47e0*/  F2I.U32.TRUNC.NTZ R7, R7 ;  /* 0x0000000700077305 */ /* 0x000e24000020f000 */
[----:B0-----:R-:W-:Y:S01]  /*47f0*/  LOP3.LUT R8, R7, 0xffff, RZ, 0xc0, !PT ;  /* 0x0000ffff07087812 */ /* 0x001fe200078ec0ff */
[----:B------:R-:W-:Y:S01]  /*4800*/  @!P0 IMAD.MOV.U32 R8, RZ, RZ, -0x1 ;  /* 0xffffffffff088424 */ /* 0x000fe200078e00ff */
[----:B------:R-:W-:Y:S06]  /*4810*/  RET.REL.NODEC R4 `(_Z21lsh_multiprobe_search7LSH_GPUPK6__halfPiS3_iii) ;  /* 0xffffffb404f87950 */ /* 0x000fec0003c3ffff */
.L_x_151:
        /* <DEDUP_REMOVED lines=14> */
.L_x_256:


//--------------------- .text._Z16lsh_search_batch7LSH_GPUPK6__halfPiS3_ii --------------------------
	.section	.text._Z16lsh_search_batch7LSH_GPUPK6__halfPiS3_ii,"ax",@progbits
	.align	128
        .global         _Z16lsh_search_batch7LSH_GPUPK6__halfPiS3_ii
        .type           _Z16lsh_search_batch7LSH_GPUPK6__halfPiS3_ii,@function
        .size           _Z16lsh_search_batch7LSH_GPUPK6__halfPiS3_ii,(.L_x_257 - _Z16lsh_search_batch7LSH_GPUPK6__halfPiS3_ii)
        .other          _Z16lsh_search_batch7LSH_GPUPK6__halfPiS3_ii,@"STO_CUDA_ENTRY STV_DEFAULT"
_Z16lsh_search_batch7LSH_GPUPK6__halfPiS3_ii:
.text._Z16lsh_search_batch7LSH_GPUPK6__halfPiS3_ii:
        /* <DEDUP_REMOVED lines=9> */
[----:B--2---:R-:W-:Y:S01]  /*0090*/  IMAD R4, R0, UR4, RZ ;  /* 0x0000000400047c24 */ /* 0x004fe2000f8e02ff */
[----:B-1----:R-:W-:Y:S01]  /*00a0*/  LOP3.LUT R7, R2, 0xffff, RZ, 0xc0, !PT ;  /* 0x0000ffff02077812 */ /* 0x002fe200078ec0ff */
[----:B0-----:R-:W-:-:S05]  /*00b0*/  IMAD.IADD R5, R3, 0x1, R2 ;  /* 0x0000000103057824 */ /* 0x001fca00078e0202 */
[----:B------:R-:W-:Y:S02]  /*00c0*/  LOP3.LUT R6, R5, 0xfff, RZ, 0x3c, !PT ;  /* 0x00000fff05067812 */ /* 0x000fe400078e3cff */
[----:B------:R-:W-:Y:S02]  /*00d0*/  SHF.R.S32.HI R5, RZ, 0x1f, R4 ;  /* 0x0000001fff057819 */ /* 0x000fe40000011404 */
[----:B------:R-:W-:-:S07]  /*00e0*/  LOP3.LUT R6, R6, 0xffff, RZ, 0xc0, !PT ;  /* 0x0000ffff06067812 */ /* 0x000fce00078ec0ff */
[----:B------:R-:W-:Y:S05]  /*00f0*/  CALL.REL.NOINC `($__internal_2_$__cuda_sm20_div_u16) ;  /* 0x0000004000147944 */ /* 0x000fea0003c00000 */
        /* <DEDUP_REMOVED lines=10> */
.L_x_154:
[----:B------:R-:W-:Y:S02]  /*01a0*/  IMAD R9, R7, 0x4, R8 ;  /* 0x0000000407097824 */ /* 0x000fe400078e0208 */
[----:B------:R-:W-:Y:S02]  /*01b0*/  VIADD R6, R6, 0x1 ;  /* 0x0000000106067836 */ /* 0x000fe40000000000 */
[----:B------:R-:W-:Y:S01]  /*01c0*/  IMAD.IADD R7, R2, 0x1, R7 ;  /* 0x0000000102077824 */ /* 0x000fe200078e0207 */
[----:B------:R0:W-:Y:S02]  /*01d0*/  STS [R9], RZ ;  /* 0x000000ff09007388 */ /* 0x0001e40000000800 */
[----:B------:R-:W-:-:S04]  /*01e0*/  LOP3.LUT R10, R6, R11, RZ, 0x3c, !PT ;  /* 0x0000000b060a7212 */ /* 0x000fc800078e3cff */
[----:B------:R-:W-:-:S13]  /*01f0*/  ISETP.NE.AND P0, PT, R10, 0x2, PT ;  /* 0x000000020a00780c */ /* 0x000fda0003f05270 */
[----:B0-----:R-:W-:Y:S05]  /*0200*/  @P0 BRA `(.L_x_154) ;  /* 0xfffffffc00e40947 */ /* 0x001fea000383ffff */
.L_x_153:
[----:B------:R-:W-:Y:S05]  /*0210*/  BSYNC.RECONVERGENT B0 ;  /* 0x0000000000007941 */ /* 0x000fea0003800200 */
.L_x_152:
[----:B------:R-:W0:Y:S01]  /*0220*/  S2UR UR5, SR_CgaCtaId ;  /* 0x00000000000579c3 */ /* 0x000e220000008800 */
[----:B------:R-:W-:Y:S01]  /*0230*/  BSSY.RECONVERGENT B0, `(.L_x_155) ;  /* 0x000000e000007945 */ /* 0x000fe20003800200 */
[----:B------:R-:W-:Y:S02]  /*0240*/  UMOV UR4, 0x400 ;  /* 0x0000040000047882 */ /* 0x000fe40000000000 */
[----:B0-----:R-:W-:-:S12]  /*0250*/  ULEA UR5, UR5, UR4, 0x18 ;  /* 0x0000000405057291 */ /* 0x001fd8000f8ec0ff */
.L_x_156:
        /* <DEDUP_REMOVED lines=12> */
.L_x_155:
[----:B------:R-:W-:Y:S01]  /*0320*/  BAR.SYNC.DEFER_BLOCKING 0x0 ;  /* 0x0000000000007b1d */ /* 0x000fe20000010000 */
[----:B------:R-:W-:-:S05]  /*0330*/  ISETP.NE.AND P0, PT, R3, RZ, PT ;  /* 0x000000ff0300720c */ /* 0x000fca0003f05270 */
[----:B------:R-:W1:Y:S01]  /*0340*/  LDCU UR4, c[0x0][0x398] ;  /* 0x00007300ff0477ac */ /* 0x000e620008000800 */
[----:B------:R-:W-:Y:S01]  /*0350*/  BSSY.RECONVERGENT B0, `(.L_x_157) ;  /* 0x00003c6000007945 */ /* 0x000fe20003800200 */
[----:B------:R-:W2:Y:S06]  /*0360*/  LDCU.64 UR8, c[0x0][0x358] ;  /* 0x00006b00ff0877ac */ /* 0x000eac0008000a00 */
[----:B------:R-:W-:Y:S01]  /*0370*/  @!P0 STS [UR5+0x5000], RZ ;  /* 0x005000ffff008988 */ /* 0x000fe20008000805 */
[----:B------:R-:W-:Y:S01]  /*0380*/  BAR.SYNC.DEFER_BLOCKING 0x0 ;  /* 0x0000000000007b1d */ /* 0x000fe20000010000 */
[----:B-1----:R-:W-:-:S13]  /*0390*/  ISETP.GE.AND P0, PT, R3, UR4, PT ;  /* 0x0000000403007c0c */ /* 0x002fda000bf06270 */
[----:B--2---:R-:W-:Y:S05]  /*03a0*/  @P0 BRA `(.L_x_158) ;  /* 0x0000003c00000947 */ /* 0x004fea0003800000 */
[----:B------:R-:W1:Y:S02]  /*03b0*/  LDCU UR4, c[0x0][0x39c] ;  /* 0x00007380ff0477ac */ /* 0x000e640008000800 */
[----:B-1----:R-:W-:-:S09]  /*03c0*/  UISETP.GT.AND UP0, UPT, UR4, URZ, UPT ;  /* 0x000000ff0400728c */ /* 0x002fd2000bf04270 */
[----:B------:R-:W-:Y:S05]  /*03d0*/  BRA.U UP0, `(.L_x_159) ;  /* 0x00000011000c7547 */ /* 0x000fea000b800000 */
[----:B------:R-:W-:-:S07]  /*03e0*/  IMAD.MOV.U32 R7, RZ, RZ, R3 ;  /* 0x000000ffff077224 */ /* 0x000fce00078e0003 */
.L_x_177:
[----:B-1-3--:R-:W1:Y:S01]  /*03f0*/  LDC.64 R4, c[0x0][0x390] ;  /* 0x0000e400ff047b82 */ /* 0x00ae620000000a00 */
[----:B0-----:R-:W0:Y:S01]  /*0400*/  LDCU.64 UR6, c[0x0][0x3a0] ;  /* 0x00007400ff0677ac */ /* 0x001e220008000a00 */
[----:B--2---:R-:W2:Y:S01]  /*0410*/  LDCU UR4, c[0x0][0x398] ;  /* 0x00007300ff0477ac */ /* 0x004ea20008000800 */
[----:B0-----:R-:W-:-:S04]  /*0420*/  IMAD R6, R7, UR6, RZ ;  /* 0x0000000607067c24 */ /* 0x001fc8000f8e02ff */
[----:B-1----:R-:W-:-:S06]  /*0430*/  IMAD.WIDE.U32 R4, R6, 0x4, R4 ;  /* 0x0000000406047825 */ /* 0x002fcc00078e0004 */
[----:B------:R-:W3:Y:S01]  /*0440*/  LDG.E R4, desc[UR8][R4.64] ;  /* 0x0000000804047981 */ /* 0x000ee2000c1e1900 */
[----:B------:R-:W-:Y:S01]  /*0450*/  IMAD.U32 R9, RZ, RZ, UR7 ;  /* 0x00000007ff097e24 */ /* 0x000fe2000f8e00ff */
[----:B------:R-:W-:Y:S01]  /*0460*/  BSSY.RECONVERGENT B2, `(.L_x_160) ;  /* 0x00000f8000027945 */ /* 0x000fe20003800200 */
[----:B------:R-:W-:-:S05]  /*0470*/  IMAD.IADD R7, R2, 0x1, R7 ;  /* 0x0000000102077824 */ /* 0x000fca00078e0207 */
[----:B--2---:R-:W-:Y:S02]  /*0480*/  ISETP.GE.AND P0, PT, R7, UR4, PT ;  /* 0x0000000407007c0c */ /* 0x004fe4000bf06270 */
[----:B---3--:R-:W-:-:S04]  /*0490*/  VIMNMX R10, PT, PT, R4, R9, PT ;  /* 0x00000009040a7248 */ /* 0x008fc80003fe0100 */
        /* <DEDUP_REMOVED lines=10> */
.L_x_172:
[----:B-1----:R-:W1:Y:S02]  /*0540*/  LDCU UR4, c[0x0][0x3a4] ;  /* 0x00007480ff0477ac */ /* 0x002e640008000800 */
[----:B-1----:R-:W-:-:S04]  /*0550*/  IMAD.U32 R9, RZ, RZ, UR4 ;  /* 0x00000004ff097e24 */ /* 0x002fc8000f8e00ff */
[----:B0-----:R-:W-:-:S04]  /*0560*/  IMAD R17, R6, R9, R11 ;  /* 0x0000000906117224 */ /* 0x001fc800078e020b */
[----:B0-----:R-:W-:-:S05]  /*0570*/  IMAD.WIDE R16, R17, 0x4, R4 ;  /* 0x0000000411107825 */ /* 0x001fca00078e0204 */
[----:B------:R-:W2:Y:S04]  /*0580*/  LDG.E R14, desc[UR8][R16.64] ;  /* 0x00000008100e7981 */ /* 0x000ea8000c1e1900 */
[----:B------:R-:W3:Y:S01]  /*0590*/  LDG.E R12, desc[UR8][R16.64+0x4] ;  /* 0x00000408100c7981 */ /* 0x000ee2000c1e1900 */
[----:B------:R-:W-:Y:S03]  /*05a0*/  BSSY.RECONVERGENT B3, `(.L_x_164) ;  /* 0x0000025000037945 */ /* 0x000fe60003800200 */
[----:B------:R-:W5:Y:S04]  /*05b0*/  LDG.E R10, desc[UR8][R16.64+0x8] ;  /* 0x00000808100a7981 */ /* 0x000f68000c1e1900 */
        /* <DEDUP_REMOVED lines=35> */
.L_x_165:
[----:B------:R-:W-:Y:S05]  /*07f0*/  BSYNC.RECONVERGENT B3 ;  /* 0x0000000000037941 */ /* 0x000fea0003800200 */
.L_x_164:
        /* <DEDUP_REMOVED lines=29> */
.L_x_167:
[----:B------:R-:W-:Y:S05]  /*09d0*/  BSYNC.RECONVERGENT B3 ;  /* 0x0000000000037941 */ /* 0x000fea0003800200 */
.L_x_166:
        /* <DEDUP_REMOVED lines=29> */
.L_x_169:
[----:B------:R-:W-:Y:S05]  /*0bb0*/  BSYNC.RECONVERGENT B3 ;  /* 0x0000000000037941 */ /* 0x000fea0003800200 */
.L_x_168:
        /* <DEDUP_REMOVED lines=26> */
.L_x_171:
[----:B------:R-:W-:Y:S05]  /*0d60*/  BSYNC.RECONVERGENT B3 ;  /* 0x0000000000037941 */ /* 0x000fea0003800200 */
.L_x_170:
[----:B------:R-:W-:Y:S05]  /*0d70*/  @P2 BRA `(.L_x_172) ;  /* 0xfffffff400f02947 */ /* 0x000fea000383ffff */
.L_x_163:
[----:B------:R-:W-:Y:S05]  /*0d80*/  BSYNC.RECONVERGENT B1 ;  /* 0x0000000000017941 */ /* 0x000fea0003800200 */
.L_x_162:
        /* <DEDUP_REMOVED lines=37> */
.L_x_174:
[----:B------:R-:W-:Y:S05]  /*0fe0*/  BSYNC.RECONVERGENT B1 ;  /* 0x0000000000017941 */ /* 0x000fea0003800200 */
.L_x_173:
        /* <DEDUP_REMOVED lines=32> */
.L_x_176:
[----:B------:R-:W-:Y:S05]  /*11f0*/  BSYNC.RECONVERGENT B1 ;  /* 0x0000000000017941 */ /* 0x000fea0003800200 */
.L_x_175:
        /* <DEDUP_REMOVED lines=12> */
[----:B01----:R-:W-:Y:S01]  /*12c0*/  MOV R10, 0x400 ;  /* 0x00000400000a7802 */ /* 0x003fe20000000f00 */
[----:B------:R-:W2:Y:S01]  /*12d0*/  FLO.U32 R6, UR4 ;  /* 0x0000000400067d00 */ /* 0x000ea200080e0000 */
[----:B------:R-:W0:Y:S03]  /*12e0*/  S2R R13, SR_CgaCtaId ;  /* 0x00000000000d7919 */ /* 0x000e260000008800 */
[----:B------:R-:W-:Y:S01]  /*12f0*/  VIADD R4, R10, 0x5000 ;  /* 0x000050000a047836 */ /* 0x000fe20000000000 */
[----:B------:R-:W1:Y:S03]  /*1300*/  S2R R8, SR_LTMASK ;  /* 0x0000000000087919 */ /* 0x000e660000003900 */
[----:B------:R-:W3:Y:S01]  /*1310*/  POPC R5, UR4 ;  /* 0x0000000400057d09 */ /* 0x000ee20008000000 */
[----:B--2---:R-:W-:-:S02]  /*1320*/  ISETP.EQ.U32.AND P1, PT, R6, R9, PT ;  /* 0x000000090600720c */ /* 0x004fc40003f22070 */
[----:B0-----:R-:W-:Y:S02]  /*1330*/  LEA R12, R13, R4, 0x18 ;  /* 0x000000040d0c7211 */ /* 0x001fe400078ec0ff */
[----:B-1----:R-:W-:-:S04]  /*1340*/  LOP3.LUT R8, R8, UR4, RZ, 0xc0, !PT ;  /* 0x0000000408087c12 */ /* 0x002fc8000f8ec0ff */
        /* <DEDUP_REMOVED lines=9> */
.L_x_161:
[----:B------:R-:W-:Y:S05]  /*13e0*/  BSYNC.RECONVERGENT B2 ;  /* 0x0000000000027941 */ /* 0x000fea0003800200 */
.L_x_160:
[----:B------:R-:W-:Y:S05]  /*13f0*/  @!P0 BRA `(.L_x_177) ;  /* 0xffffffec00fc8947 */ /* 0x000fea000383ffff */
[----:B------:R-:W-:Y:S05]  /*1400*/  BRA `(.L_x_158) ;  /* 0x0000002800e87947 */ /* 0x000fea0003800000 */
.L_x_159:
[----:B0-----:R-:W0:Y:S02]  /*1410*/  LDC R11, c[0x0][0x3a8] ;  /* 0x0000ea00ff0b7b82 */ /* 0x001e240000000800 */
[----:B0-----:R-:W-:-:S13]  /*1420*/  ISETP.GT.AND P0, PT, R11, RZ, PT ;  /* 0x000000ff0b00720c */ /* 0x001fda0003f04270 */
[----:B------:R-:W-:Y:S05]  /*1430*/  @P0 BRA `(.L_x_178) ;  /* 0x00000010000c0947 */ /* 0x000fea0003800000 */
[----:B------:R-:W-:-:S07]  /*1440*/  IMAD.MOV.U32 R7, RZ, RZ, R3 ;  /* 0x000000ffff077224 */ /* 0x000fce00078e0003 */
.L_x_196:
[----:B0--3--:R-:W0:Y:S01]  /*1450*/  LDC.64 R4, c[0x0][0x390] ;  /* 0x0000e400ff047b82 */ /* 0x009e220000000a00 */
[----:B-1----:R-:W1:Y:S01]  /*1460*/  LDCU.64 UR6, c[0x0][0x3a0] ;  /* 0x00007400ff0677ac */ /* 0x002e620008000a00 */
[----:B--2---:R-:W2:Y:S01]  /*1470*/  LDCU UR4, c[0x0][0x398] ;  /* 0x00007300ff0477ac */ /* 0x004ea20008000800 */
[----:B-1----:R-:W-:-:S04]  /*1480*/  IMAD R6, R7, UR6, RZ ;  /* 0x0000000607067c24 */ /* 0x002fc8000f8e02ff */
[----:B0-----:R-:W-:-:S06]  /*1490*/  IMAD.WIDE.U32 R4, R6, 0x4, R4 ;  /* 0x0000000406047825 */ /* 0x001fcc00078e0004 */
        /* <DEDUP_REMOVED lines=16> */
.L_x_191:
        /* <DEDUP_REMOVED lines=43> */
.L_x_184:
[----:B------:R-:W-:Y:S05]  /*1850*/  BSYNC.RECONVERGENT B3 ;  /* 0x0000000000037941 */ /* 0x000fea0003800200 */
.L_x_183:
        /* <DEDUP_REMOVED lines=29> */
.L_x_186:
[----:B------:R-:W-:Y:S05]  /*1a30*/  BSYNC.RECONVERGENT B3 ;  /* 0x0000000000037941 */ /* 0x000fea0003800200 */
.L_x_185:
        /* <DEDUP_REMOVED lines=29> */
.L_x_188:
[----:B------:R-:W-:Y:S05]  /*1c10*/  BSYNC.RECONVERGENT B3 ;  /* 0x0000000000037941 */ /* 0x000fea0003800200 */
.L_x_187:
        /* <DEDUP_REMOVED lines=26> */
.L_x_190:
[----:B------:R-:W-:Y:S05]  /*1dc0*/  BSYNC.RECONVERGENT B3 ;  /* 0x0000000000037941 */ /* 0x000fea0003800200 */
.L_x_189:
[----:B------:R-:W-:Y:S05]  /*1dd0*/  @P2 BRA `(.L_x_191) ;  /* 0xfffffff400f02947 */ /* 0x000fea000383ffff */
.L_x_182:
[----:B------:R-:W-:Y:S05]  /*1de0*/  BSYNC.RECONVERGENT B1 ;  /* 0x0000000000017941 */ /* 0x000fea0003800200 */
.L_x_181:
        /* <DEDUP_REMOVED lines=37> */
.L_x_193:
[----:B------:R-:W-:Y:S05]  /*2040*/  BSYNC.RECONVERGENT B1 ;  /* 0x0000000000017941 */ /* 0x000fea0003800200 */
.L_x_192:
        /* <DEDUP_REMOVED lines=32> */
.L_x_195:
[----:B------:R-:W-:Y:S05]  /*2250*/  BSYNC.RECONVERGENT B1 ;  /* 0x0000000000017941 */ /* 0x000fea0003800200 */
.L_x_194:
        /* <DEDUP_REMOVED lines=30> */
.L_x_180:
[----:B------:R-:W-:Y:S05]  /*2440*/  BSYNC.RECONVERGENT B2 ;  /* 0x0000000000027941 */ /* 0x000fea0003800200 */
.L_x_179:
[----:B------:R-:W-:Y:S05]  /*2450*/  @!P0 BRA `(.L_x_196) ;  /* 0xffffffec00fc8947 */ /* 0x000fea000383ffff */
[----:B------:R-:W-:Y:S05]  /*2460*/  BRA `(.L_x_158) ;  /* 0x0000001800d07947 */ /* 0x000fea0003800000 */
.L_x_178:
[----:B------:R-:W0:Y:S01]  /*2470*/  LDC.64 R8, c[0x0][0x3b0] ;  /* 0x0000ec00ff087b82 */ /* 0x000e220000000a00 */
[----:B------:R-:W-:-:S05]  /*2480*/  LOP3.LUT R6, R11, 0x7, RZ, 0xc0, !PT ;  /* 0x000000070b067812 */ /* 0x000fca00078ec0ff */
[----:B------:R-:W-:-:S05]  /*2490*/  VIADD R10, R6, 0xffffffff ;  /* 0xffffffff060a7836 */ /* 0x000fca0000000000 */
[----:B------:R-:W-:Y:S02]  /*24a0*/  ISETP.GE.U32.AND P0, PT, R10, 0x3, PT ;  /* 0x000000030a00780c */ /* 0x000fe40003f06070 */
[C---:B0-----:R-:W-:Y:S02]  /*24b0*/  LEA R7, P1, R4.reuse, R8, 0x1 ;  /* 0x0000000804077211 */ /* 0x041fe400078208ff */
[----:B------:R-:W-:Y:S02]  /*24c0*/  LOP3.LUT R8, R11, 0x3, RZ, 0xc0, !PT ;  /* 0x000000030b087812 */ /* 0x000fe400078ec0ff */
[----:B------:R-:W-:Y:S02]  /*24d0*/  IADD3 R7, P2, PT, R7, 0x8, RZ ;  /* 0x0000000807077810 */ /* 0x000fe40007f5e0ff */
[----:B------:R-:W-:Y:S02]  /*24e0*/  LEA.HI.X R10, R4, R9, R5, 0x1, P1 ;  /* 0x00000009040a7211 */ /* 0x000fe400008f0c05 */
[----:B------:R-:W-:Y:S01]  /*24f0*/  LOP3.LUT R9, R11, 0x7ffffff8, RZ, 0xc0, !PT ;  /* 0x7ffffff80b097812 */ /* 0x000fe200078ec0ff */
[----:B------:R-:W-:-:S02]  /*2500*/  IMAD.MOV.U32 R11, RZ, RZ, R3 ;  /* 0x000000ffff0b7224 */ /* 0x000fc400078e0003 */
[----:B------:R-:W-:-:S07]  /*2510*/  IMAD.X R10, RZ, RZ, R10, P2 ;  /* 0x000000ffff0a7224 */ /* 0x000fce00010e060a */
.L_x_220:
[----:B0-----:R-:W0:Y:S01]  /*2520*/  LDCU UR4, c[0x0][0x3a8] ;  /* 0x00007500ff0477ac */ /* 0x001e220008000800 */
[----:B-1----:R-:W-:Y:S02]  /*2530*/  IMAD.MOV.U32 R13, RZ, RZ, RZ ;  /* 0x000000ffff0d7224 */ /* 0x002fe400078e00ff */
[----:B------:R-:W-:Y:S01]  /*2540*/  IMAD.MOV.U32 R18, RZ, RZ, RZ ;  /* 0x000000ffff127224 */ /* 0x000fe200078e00ff */
[----:B------:R-:W0:Y:S02]  /*2550*/  LDCU UR6, c[0x0][0x39c] ;  /* 0x00007380ff0677ac */ /* 0x000e240008000800 */
[----:B0-----:R-:W-:-:S06]  /*2560*/  UIMAD UR4, UR4, UR6, URZ ;  /* 0x00000006040472a4 */ /* 0x001fcc000f8e02ff */
[----:B------:R-:W-:-:S05]  /*2570*/  IMAD R12, R11, UR4, RZ ;  /* 0x000000040b0c7c24 */ /* 0x000fca000f8e02ff */
[----:B------:R-:W-:-:S07]  /*2580*/  SHF.R.S32.HI R19, RZ, 0x1f, R12 ;  /* 0x0000001fff137819 */ /* 0x000fce000001140c */
.L_x_202:
[----:B------:R-:W0:Y:S01]  /*2590*/  LDC R24, c[0x0][0x3a8] ;  /* 0x0000ea00ff187b82 */ /* 0x000e220000000800 */
[----:B------:R-:W-:Y:S02]  /*25a0*/  IMAD.MOV.U32 R22, RZ, RZ, RZ ;  /* 0x000000ffff167224 */ /* 0x000fe400078e00ff */
[----:B------:R-:W-:Y:S01]  /*25b0*/  IMAD.MOV.U32 R20, RZ, RZ, RZ ;  /* 0x000000ffff147224 */ /* 0x000fe200078e00ff */
[----:B0-----:R-:W-:Y:S01]  /*25c0*/  ISETP.GE.U32.AND P1, PT, R24, 0x8, PT ;  /* 0x000000081800780c */ /* 0x001fe20003f26070 */
[----:B------:R-:W-:-:S12]  /*25d0*/  IMAD R21, R13, R24, RZ ;  /* 0x000000180d157224 */ /* 0x000fd800078e02ff */
[----:B------:R-:W-:Y:S05]  /*25e0*/  @!P1 BRA `(.L_x_197) ;  /* 0x0000000000d49947 */ /* 0x000fea0003800000 */
[----:B------:R-:W0:Y:S01]  /*25f0*/  LDCU.64 UR6, c[0x0][0x380] ;  /* 0x00007000ff0677ac */ /* 0x000e220008000a00 */
[----:B------:R-:W-:Y:S01]  /*2600*/  IADD3 R26, P1, PT, R12, R21, RZ ;  /* 0x000000150c1a7210 */ /* 0x000fe20007f3e0ff */
[----:B------:R-:W-:Y:S02]  /*2610*/  IMAD.MOV R20, RZ, RZ, -R9 ;  /* 0x000000ffff147224 */ /* 0x000fe400078e0a09 */
[----:B------:R-:W-:Y:S02]  /*2620*/  IMAD.MOV.U32 R22, RZ, RZ, RZ ;  /* 0x000000ffff167224 */ /* 0x000fe400078e00ff */
[----:B------:R-:W-:Y:S02]  /*2630*/  IMAD.X R15, RZ, RZ, R19, P1 ;  /* 0x000000ffff0f7224 */ /* 0x000fe400008e0613 */
[----:B------:R-:W-:Y:S01]  /*2640*/  IMAD.MOV.U32 R14, RZ, RZ, R7 ;  /* 0x000000ffff0e7224 */ /* 0x000fe200078e0007 */
[----:B0-----:R-:W-:-:S04]  /*2650*/  LEA R23, P2, R26, UR6, 0x2 ;  /* 0x000000061a177c11 */ /* 0x001fc8000f8410ff */
[----:B------:R-:W-:Y:S02]  /*2660*/  IADD3 R23, P1, PT, R23, 0x10, RZ ;  /* 0x0000001017177810 */ /* 0x000fe40007f3e0ff */
[----:B------:R-:W-:Y:S01]  /*2670*/  LEA.HI.X R26, R26, UR7, R15, 0x2, P2 ;  /* 0x000000071a1a7c11 */ /* 0x000fe200090f140f */
[----:B------:R-:W-:-:S04]  /*2680*/  IMAD.MOV.U32 R15, RZ, RZ, R10 ;  /* 0x000000ffff0f7224 */ /* 0x000fc800078e000a */
[----:B------:R-:W-:-:S07]  /*2690*/  IMAD.X R26, RZ, RZ, R26, P1 ;  /* 0x000000ffff1a7224 */ /* 0x000fce00008e061a */
.L_x_198:
[----:B------:R-:W2:Y:S01]  /*26a0*/  LDG.E.U16 R25, desc[UR8][R14.64+-0x8] ;  /* 0xfffff8080e197981 */ /* 0x000ea2000c1e1500 */
[----:B------:R-:W-:Y:S02]  /*26b0*/  IMAD.MOV.U32 R16, RZ, RZ, R23 ;  /* 0x000000ffff107224 */ /* 0x000fe400078e0017 */
[----:B------:R-:W-:Y:S01]  /*26c0*/  IMAD.MOV.U32 R17, RZ, RZ, R26 ;  /* 0x000000ffff117224 */ /* 0x000fe200078e001a */
[----:B------:R-:W3:Y:S04]  /*26d0*/  LDG.E.U16 R27, desc[UR8][R14.64+-0x6] ;  /* 0xfffffa080e1b7981 */ /* 0x000ee8000c1e1500 */
[----:B------:R-:W4:Y:S04]  /*26e0*/  LDG.E R26, desc[UR8][R16.64+-0x10] ;  /* 0xfffff008101a7981 */ /* 0x000f28000c1e1900 */
[----:B------:R-:W5:Y:S04]  /*26f0*/  LDG.E R23, desc[UR8][R16.64+-0xc] ;  /* 0xfffff40810177981 */ /* 0x000f68000c1e1900 */
[----:B------:R-:W5:Y:S01]  /*2700*/  LDG.E.U16 R28, desc[UR8][R14.64+-0x2] ;  /* 0xfffffe080e1c7981 */ /* 0x000f62000c1e1500 */
[----:B--2---:R-:W-:-:S02]  /*2710*/  HADD2.F32 R25, -RZ, R25.H0_H0 ;  /* 0x20000019ff197230 */ /* 0x004fc40000004100 */
[----:B---3--:R-:W-:-:S03]  /*2720*/  HADD2.F32 R27, -RZ, R27.H0_H0 ;  /* 0x2000001bff1b7230 */ /* 0x008fc60000004100 */
[----:B----4-:R-:W-:Y:S02]  /*2730*/  FFMA R26, R25, R26, R22 ;  /* 0x0000001a191a7223 */ /* 0x010fe40000000016 */
[----:B------:R-:W2:Y:S02]  /*2740*/  LDG.E.U16 R22, desc[UR8][R14.64+-0x4] ;  /* 0xfffffc080e167981 */ /* 0x000ea4000c1e1500 */
[----:B-----5:R-:W-:Y:S02]  /*2750*/  FFMA R26, R27, R23, R26 ;  /* 0x000000171b1a7223 */ /* 0x020fe4000000001a */
[----:B------:R-:W3:Y:S04]  /*2760*/  LDG.E R27, desc[UR8][R16.64+-0x8] ;  /* 0xfffff808101b7981 */ /* 0x000ee8000c1e1900 */
[----:B------:R-:W4:Y:S01]  /*2770*/  LDG.E R23, desc[UR8][R16.64+-0x4] ;  /* 0xfffffc0810177981 */ /* 0x000f22000c1e1900 */
[----:B--2---:R-:W-:-:S03]  /*2780*/  HADD2.F32 R25, -RZ, R22.H0_H0 ;  /* 0x20000016ff197230 */ /* 0x004fc60000004100 */
[----:B------:R-:W2:Y:S02]  /*2790*/  LDG.E.U16 R22, desc[UR8][R14.64] ;  /* 0x000000080e167981 */ /* 0x000ea4000c1e1500 */
[----:B---3--:R-:W-:Y:S01]  /*27a0*/  FFMA R26, R25, R27, R26 ;  /* 0x0000001b191a7223 */ /* 0x008fe2000000001a */
[----:B------:R-:W-:Y:S01]  /*27b0*/  HADD2.F32 R25, -RZ, R28.H0_H0 ;  /* 0x2000001cff197230 */ /* 0x000fe20000004100 */
[----:B------:R-:W3:Y:S04]  /*27c0*/  LDG.E.U16 R27, desc[UR8][R14.64+0x2] ;  /* 0x000002080e1b7981 */ /* 0x000ee8000c1e1500 */
[----:B----4-:R-:W-:Y:S01]  /*27d0*/  FFMA R25, R25, R23, R26 ;  /* 0x0000001719197223 */ /* 0x010fe2000000001a */
[----:B------:R-:W4:Y:S04]  /*27e0*/  LDG.E.U16 R28, desc[UR8][R14.64+0x6] ;  /* 0x000006080e1c7981 */ /* 0x000f28000c1e1500 */
[----:B------:R-:W5:Y:S04]  /*27f0*/  LDG.E R26, desc[UR8][R16.64] ;  /* 0x00000008101a7981 */ /* 0x000f68000c1e1900 */
[----:B------:R-:W4:Y:S01]  /*2800*/  LDG.E R23, desc[UR8][R16.64+0x4] ;  /* 0x0000040810177981 */ /* 0x000f22000c1e1900 */
[----:B--2---:R-:W-:-:S02]  /*2810*/  HADD2.F32 R22, -RZ, R22.H0_H0 ;  /* 0x20000016ff167230 */ /* 0x004fc40000004100 */
[----:B---3--:R-:W-:-:S03]  /*2820*/  HADD2.F32 R27, -RZ, R27.H0_H0 ;  /* 0x2000001bff1b7230 */ /* 0x008fc60000004100 */
[----:B-----5:R-:W-:Y:S02]  /*2830*/  FFMA R26, R22, R26, R25 ;  /* 0x0000001a161a7223 */ /* 0x020fe40000000019 */
[----:B------:R0:W2:Y:S02]  /*2840*/  LDG.E.U16 R22, desc[UR8][R14.64+0x4] ;  /* 0x000004080e167981 */ /* 0x0000a4000c1e1500 */
[----:B----4-:R-:W-:Y:S02]  /*2850*/  FFMA R26, R27, R23, R26 ;  /* 0x000000171b1a7223 */ /* 0x010fe4000000001a */
[----:B------:R-:W3:Y:S04]  /*2860*/  LDG.E R27, desc[UR8][R16.64+0x8] ;  /* 0x00000808101b7981 */ /* 0x000ee8000c1e1900 */
[----:B------:R-:W4:Y:S01]  /*2870*/  LDG.E R23, desc[UR8][R16.64+0xc] ;  /* 0x00000c0810177981 */ /* 0x000f22000c1e1900 */
[----:B------:R-:W-:-:S05]  /*2880*/  VIADD R20, R20, 0x8 ;  /* 0x0000000814147836 */ /* 0x000fca0000000000 */
[----:B------:R-:W-:Y:S02]  /*2890*/  ISETP.NE.AND P1, PT, R20, RZ, PT ;  /* 0x000000ff1400720c */ /* 0x000fe40003f25270 */
[----:B0-----:R-:W-:-:S05]  /*28a0*/  IADD3 R14, P2, PT, R14, 0x10, RZ ;  /* 0x000000100e0e7810 */ /* 0x001fca0007f5e0ff */
[----:B------:R-:W-:Y:S02]  /*28b0*/  IMAD.X R15, RZ, RZ, R15, P2 ;  /* 0x000000ffff0f7224 */ /* 0x000fe400010e060f */
[----:B--2---:R-:W-:-:S05]  /*28c0*/  HADD2.F32 R25, -RZ, R22.H0_H0 ;  /* 0x20000016ff197230 */ /* 0x004fca0000004100 */
[----:B---3--:R-:W-:Y:S01]  /*28d0*/  FFMA R26, R25, R27, R26 ;  /* 0x0000001b191a7223 */ /* 0x008fe2000000001a */
[----:B------:R-:W-:-:S05]  /*28e0*/  HADD2.F32 R25, -RZ, R28.H0_H0 ;  /* 0x2000001cff197230 */ /* 0x000fca0000004100 */
[----:B----4-:R-:W-:Y:S01]  /*28f0*/  FFMA R22, R25, R23, R26 ;  /* 0x0000001719167223 */ /* 0x010fe2000000001a */
[----:B------:R-:W-:-:S05]  /*2900*/  IADD3 R23, P3, PT, R16, 0x20, RZ ;  /* 0x0000002010177810 */ /* 0x000fca0007f7e0ff */
[----:B------:R-:W-:Y:S01]  /*2910*/  IMAD.X R26, RZ, RZ, R17, P3 ;  /* 0x000000ffff1a7224 */ /* 0x000fe200018e0611 */
[----:B------:R-:W-:Y:S07]  /*2920*/  @P1 BRA `(.L_x_198) ;  /* 0xfffffffc005c1947 */ /* 0x000fee000383ffff */
[----:B------:R-:W-:-:S07]  /*2930*/  IMAD.MOV.U32 R20, RZ, RZ, R9 ;  /* 0x000000ffff147224 */ /* 0x000fce00078e0009 */
.L_x_197:
[----:B------:R-:W-:-:S13]  /*2940*/  ISETP.NE.AND P1, PT, R6, RZ, PT ;  /* 0x000000ff0600720c */ /* 0x000fda0003f25270 */
[----:B------:R-:W-:Y:S05]  /*2950*/  @!P1 BRA `(.L_x_199) ;  /* 0x0000000400389947 */ /* 0x000fea0003800000 */
[----:B------:R-:W-:Y:S01]  /*2960*/  ISETP.NE.AND P1, PT, R8, RZ, PT ;  /* 0x000000ff0800720c */ /* 0x000fe20003f25270 */
[----:B------:R-:W-:-:S12]  /*2970*/  @!P0 BRA `(.L_x_200) ;  /* 0x0000000000808947 */ /* 0x000fd80003800000 */
[----:B------:R-:W0:Y:S01]  /*2980*/  LDC.64 R14, c[0x0][0x3b0] ;  /* 0x0000ec00ff0e7b82 */ /* 0x000e220000000a00 */
[----:B------:R-:W1:Y:S01]  /*2990*/  LDCU.64 UR6, c[0x0][0x380] ;  /* 0x00007000ff0677ac */ /* 0x000e620008000a00 */
[----:B------:R-:W-:Y:S01]  /*29a0*/  IADD3 R16, P2, PT, R4, R20, RZ ;  /* 0x0000001404107210 */ /* 0x000fe20007f5e0ff */
[----:B------:R-:W-:-:S04]  /*29b0*/  IMAD.IADD R17, R21, 0x1, R20 ;  /* 0x0000000115117824 */ /* 0x000fc800078e0214 */
[----:B------:R-:W-:Y:S01]  /*29c0*/  IMAD.X R23, RZ, RZ, R5, P2 ;  /* 0x000000ffff177224 */ /* 0x000fe200010e0605 */
[----:B------:R-:W-:-:S05]  /*29d0*/  IADD3 R17, P3, PT, R12, R17, RZ ;  /* 0x000000110c117210 */ /* 0x000fca0007f7e0ff */
[----:B------:R-:W-:Y:S01]  /*29e0*/  IMAD.X R26, RZ, RZ, R19, P3 ;  /* 0x000000ffff1a7224 */ /* 0x000fe200018e0613 */
[----:B0-----:R-:W-:-:S04]  /*29f0*/  LEA R14, P2, R16, R14, 0x1 ;  /* 0x0000000e100e7211 */ /* 0x001fc800078408ff */
[----:B------:R-:W-:Y:S02]  /*2a00*/  LEA.HI.X R15, R16, R15, R23, 0x1, P2 ;  /* 0x0000000f100f7211 */ /* 0x000fe400010f0c17 */
[----:B-1----:R-:W-:-:S03]  /*2a10*/  LEA R16, P2, R17, UR6, 0x2 ;  /* 0x0000000611107c11 */ /* 0x002fc6000f8410ff */
[----:B------:R-:W2:Y:S01]  /*2a20*/  LDG.E.U16 R23, desc[UR8][R14.64] ;  /* 0x000000080e177981 */ /* 0x000ea2000c1e1500 */
[----:B------:R-:W-:-:S03]  /*2a30*/  LEA.HI.X R17, R17, UR7, R26, 0x2, P2 ;  /* 0x0000000711117c11 */ /* 0x000fc600090f141a */
[----:B------:R-:W3:Y:S04]  /*2a40*/  LDG.E.U16 R29, desc[UR8][R14.64+0x2] ;  /* 0x000002080e1d7981 */ /* 0x000ee8000c1e1500 */
[----:B------:R-:W4:Y:S01]  /*2a50*/  LDG.E R16, desc[UR8][R16.64] ;  /* 0x0000000810107981 */ /* 0x000f22000c1e1900 */
[----:B------:R-:W-:Y:S01]  /*2a60*/  IADD3 R25, P2, P3, R12, R20, R21 ;  /* 0x000000140c197210 */ /* 0x000fe20007b5e015 */
[----:B--2---:R-:W-:-:S05]  /*2a70*/  HADD2.F32 R23, -RZ, R23.H0_H0 ;  /* 0x20000017ff177230 */ /* 0x004fca0000004100 */
[----:B----4-:R-:W-:Y:S01]  /*2a80*/  FFMA R28, R23, R16, R22 ;  /* 0x00000010171c7223 */ /* 0x010fe20000000016 */
[----:B------:R-:W-:Y:S02]  /*2a90*/  IADD3.X R22, PT, PT, R19, RZ, RZ, P2, P3 ;  /* 0x000000ff13167210 */ /* 0x000fe400017e64ff */
[----:B------:R-:W-:-:S04]  /*2aa0*/  LEA R26, P2, R25, UR6, 0x2 ;  /* 0x00000006191a7c11 */ /* 0x000fc8000f8410ff */
[----:B------:R-:W-:Y:S02]  /*2ab0*/  LEA.HI.X R27, R25, UR7, R22, 0x2, P2 ;  /* 0x00000007191b7c11 */ /* 0x000fe400090f1416 */
[----:B------:R-:W2:Y:S04]  /*2ac0*/  LDG.E.U16 R22, desc[UR8][R14.64+0x4] ;  /* 0x000004080e167981 */ /* 0x000ea8000c1e1500 */
[----:B------:R-:W4:Y:S04]  /*2ad0*/  LDG.E R23, desc[UR8][R26.64+0x4] ;  /* 0x000004081a177981 */ /* 0x000f28000c1e1900 */
[----:B------:R-:W5:Y:S04]  /*2ae0*/  LDG.E.U16 R25, desc[UR8][R14.64+0x6] ;  /* 0x000006080e197981 */ /* 0x000f68000c1e1500 */
[----:B------:R-:W5:Y:S04]  /*2af0*/  LDG.E R16, desc[UR8][R26.64+0x8] ;  /* 0x000008081a107981 */ /* 0x000f68000c1e1900 */
[----:B------:R-:W5:Y:S01]  /*2b00*/  LDG.E R17, desc[UR8][R26.64+0xc] ;  /* 0x00000c081a117981 */ /* 0x000f62000c1e1900 */
[----:B---3--:R-:W-:-:S02]  /*2b10*/  HADD2.F32 R29, -RZ, R29.H0_H0 ;  /* 0x2000001dff1d7230 */ /* 0x008fc40000004100 */
[----:B------:R-:W-:Y:S02]  /*2b20*/  VIADD R20, R20, 0x4 ;  /* 0x0000000414147836 */ /* 0x000fe40000000000 */
[----:B--2---:R-:W-:Y:S02]  /*2b30*/  HADD2.F32 R22, -RZ, R22.H0_H0 ;  /* 0x20000016ff167230 */ /* 0x004fe40000004100 */
[----:B----4-:R-:W-:Y:S01]  /*2b40*/  FFMA R23, R29, R23, R28 ;  /* 0x000000171d177223 */ /* 0x010fe2000000001c */
[----:B-----5:R-:W-:-:S03]  /*2b50*/  HADD2.F32 R25, -RZ, R25.H0_H0 ;  /* 0x20000019ff197230 */ /* 0x020fc60000004100 */
[----:B------:R-:W-:-:S04]  /*2b60*/  FFMA R22, R22, R16, R23 ;  /* 0x0000001016167223 */ /* 0x000fc80000000017 */
[----:B------:R-:W-:-:S07]  /*2b70*/  FFMA R22, R25, R17, R22 ;  /* 0x0000001119167223 */ /* 0x000fce0000000016 */
.L_x_200:
[----:B------:R-:W-:Y:S05]  /*2b80*/  @!P1 BRA `(.L_x_199) ;  /* 0x0000000000ac9947 */ /* 0x000fea0003800000 */
[----:B------:R-:W-:Y:S02]  /*2b90*/  ISETP.NE.AND P2, PT, R8, 0x1, PT ;  /* 0x000000010800780c */ /* 0x000fe40003f45270 */
[----:B------:R-:W-:-:S11]  /*2ba0*/  LOP3.LUT P1, RZ, R24, 0x1, RZ, 0xc0, !PT ;  /* 0x0000000118ff7812 */ /* 0x000fd6000782c0ff */
[----:B------:R-:W-:Y:S05]  /*2bb0*/  @!P2 BRA `(.L_x_201) ;  /* 0x000000000060a947 */ /* 0x000fea0003800000 */
        /* <DEDUP_REMOVED lines=9> */
[----:B-1----:R-:W-:Y:S02]  /*2c50*/  LEA R16, P2, R24, UR6, 0x2 ;  /* 0x0000000618107c11 */ /* 0x002fe4000f8410ff */
[----:B------:R-:W-:Y:S01]  /*2c60*/  IADD3 R23, P3, P4, R12, R20, R21 ;  /* 0x000000140c177210 */ /* 0x000fe20007c7e015 */
[----:B------:R-:W2:Y:S01]  /*2c70*/  LDG.E.U16 R26, desc[UR8][R14.64] ;  /* 0x000000080e1a7981 */ /* 0x000ea2000c1e1500 */
[----:B------:R-:W-:Y:S02]  /*2c80*/  LEA.HI.X R17, R24, UR7, R17, 0x2, P2 ;  /* 0x0000000718117c11 */ /* 0x000fe400090f1411 */
[----:B------:R-:W-:Y:S01]  /*2c90*/  IADD3.X R28, PT, PT, R19, RZ, RZ, P3, P4 ;  /* 0x000000ff131c7210 */ /* 0x000fe20001fe84ff */
[----:B------:R-:W3:Y:S01]  /*2ca0*/  LDG.E.U16 R27, desc[UR8][R14.64+0x2] ;  /* 0x000002080e1b7981 */ /* 0x000ee2000c1e1500 */
[----:B------:R-:W-:-:S03]  /*2cb0*/  LEA R24, P2, R23, UR6, 0x2 ;  /* 0x0000000617187c11 */ /* 0x000fc6000f8410ff */
[----:B------:R-:W4:Y:S01]  /*2cc0*/  LDG.E R16, desc[UR8][R16.64] ;  /* 0x0000000810107981 */ /* 0x000f22000c1e1900 */
[----:B------:R-:W-:-:S05]  /*2cd0*/  LEA.HI.X R25, R23, UR7, R28, 0x2, P2 ;  /* 0x0000000717197c11 */ /* 0x000fca00090f141c */
[----:B------:R-:W5:Y:S01]  /*2ce0*/  LDG.E R24, desc[UR8][R24.64+0x4] ;  /* 0x0000040818187981 */ /* 0x000f62000c1e1900 */
[----:B------:R-:W-:Y:S02]  /*2cf0*/  VIADD R20, R20, 0x2 ;  /* 0x0000000214147836 */ /* 0x000fe40000000000 */
[----:B--2---:R-:W-:Y:S02]  /*2d00*/  HADD2.F32 R23, -RZ, R26.H0_H0 ;  /* 0x2000001aff177230 */ /* 0x004fe40000004100 */
[----:B---3--:R-:W-:-:S03]  /*2d10*/  HADD2.F32 R27, -RZ, R27.H0_H0 ;  /* 0x2000001bff1b7230 */ /* 0x008fc60000004100 */
[----:B----4-:R-:W-:-:S04]  /*2d20*/  FFMA R22, R23, R16, R22 ;  /* 0x0000001017167223 */ /* 0x010fc80000000016 */
[----:B-----5:R-:W-:-:S07]  /*2d30*/  FFMA R22, R27, R24, R22 ;  /* 0x000000181b167223 */ /* 0x020fce0000000016 */
.L_x_201:
[----:B------:R-:W-:Y:S05]  /*2d40*/  @!P1 BRA `(.L_x_199) ;  /* 0x00000000003c9947 */ /* 0x000fea0003800000 */
        /* <DEDUP_REMOVED lines=15> */
.L_x_199:
        /* <DEDUP_REMOVED lines=47> */
.L_x_215:
[----:B0-----:R-:W0:Y:S01]  /*3130*/  LDCU UR4, c[0x0][0x3a4] ;  /* 0x00007480ff0477ac */ /* 0x001e220008000800 */
[----:B------:R-:W1:Y:S01]  /*3140*/  LDC.64 R12, c[0x0][0x388] ;  /* 0x0000e200ff0c7b82 */ /* 0x000e620000000a00 */
[----:B0-----:R-:W-:-:S04]  /*3150*/  IMAD.U32 R18, RZ, RZ, UR4 ;  /* 0x00000004ff127e24 */ /* 0x001fc8000f8e00ff */
[----:B------:R-:W-:-:S04]  /*3160*/  IMAD R21, R15, R18, R17 ;  /* 0x000000120f157224 */ /* 0x000fc800078e0211 */
[----:B-1----:R-:W-:-:S05]  /*3170*/  IMAD.WIDE R12, R21, 0x4, R12 ;  /* 0x00000004150c7825 */ /* 0x002fca00078e020c */
[----:B------:R-:W2:Y:S04]  /*3180*/  LDG.E R27, desc[UR8][R12.64] ;  /* 0x000000080c1b7981 */ /* 0x000ea8000c1e1900 */
[----:B------:R0:W5:Y:S04]  /*3190*/  LDG.E R23, desc[UR8][R12.64+0x4] ;  /* 0x000004080c177981 */ /* 0x000168000c1e1900 */
[----:B------:R0:W5:Y:S04]  /*31a0*/  LDG.E R21, desc[UR8][R12.64+0x8] ;  /* 0x000008080c157981 */ /* 0x000168000c1e1900 */
[----:B------:R0:W5:Y:S01]  /*31b0*/  LDG.E R25, desc[UR8][R12.64+0xc] ;  /* 0x00000c080c197981 */ /* 0x000162000c1e1900 */
[----:B------:R-:W-:Y:S01]  /*31c0*/  BSSY.RECONVERGENT B3, `(.L_x_207) ;  /* 0x000001c000037945 */ /* 0x000fe20003800200 */
[----:B--2---:R-:W-:-:S04]  /*31d0*/  SHF.R.S32.HI R24, RZ, 0x1f, R27 ;  /* 0x0000001fff187819 */ /* 0x004fc8000001141b */
[----:B------:R-:W-:-:S04]  /*31e0*/  LEA.HI R24, R24, R27, RZ, 0x5 ;  /* 0x0000001b18187211 */ /* 0x000fc800078f28ff */
[----:B------:R-:W-:-:S05]  /*31f0*/  SHF.R.S32.HI R29, RZ, 0x5, R24 ;  /* 0x00000005ff1d7819 */ /* 0x000fca0000011418 */
[----:B------:R-:W-:Y:S01]  /*3200*/  IMAD R29, R29, 0x4, R20 ;  /* 0x000000041d1d7824 */ /* 0x000fe200078e0214 */
[----:B------:R-:W-:-:S05]  /*3210*/  SHF.L.W.U32 R20, R14, R27, RZ ;  /* 0x0000001b0e147219 */ /* 0x000fca0000000eff */
[----:B------:R-:W1:Y:S02]  /*3220*/  ATOMS.OR R29, [R29], R20 ;  /* 0x000000141d1d738c */ /* 0x000e640003000000 */
[----:B-1----:R-:W-:-:S13]  /*3230*/  LOP3.LUT P1, RZ, R20, R29, RZ, 0xc0, !PT ;  /* 0x0000001d14ff7212 */ /* 0x002fda000782c0ff */
[----:B0-----:R-:W-:Y:S05]  /*3240*/  @P1 BRA `(.L_x_208) ;  /* 0x00000000004c1947 */ /* 0x001fea0003800000 */
[----:B------:R-:W0:Y:S01]  /*3250*/  S2R R20, SR_LANEID ;  /* 0x0000000000147919 */ /* 0x000e220000000000 */
[----:B------:R-:W-:Y:S01]  /*3260*/  VOTEU.ANY UR4, UPT, PT ;  /* 0x0000000000047886 */ /* 0x000fe200038e0100 */
[----:B------:R-:W-:Y:S01]  /*3270*/  VIADD R29, R19, 0x5000 ;  /* 0x00005000131d7836 */ /* 0x000fe20000000000 */
[----:B------:R-:W0:Y:S01]  /*3280*/  FLO.U32 R13, UR4 ;  /* 0x00000004000d7d00 */ /* 0x000e2200080e0000 */
[----:B------:R-:W1:Y:S01]  /*3290*/  S2R R12, SR_CgaCtaId ;  /* 0x00000000000c7919 */ /* 0x000e620000008800 */
[----:B------:R-:W2:Y:S06]  /*32a0*/  S2R R26, SR_LTMASK ;  /* 0x00000000001a7919 */ /* 0x000eac0000003900 */
[----:B------:R-:W3:Y:S01]  /*32b0*/  POPC R24, UR4 ;  /* 0x0000000400187d09 */ /* 0x000ee20008000000 */
[----:B0-----:R-:W-:-:S02]  /*32c0*/  ISETP.EQ.U32.AND P1, PT, R13, R20, PT ;  /* 0x000000140d00720c */ /* 0x001fc40003f22070 */
[----:B-1----:R-:W-:Y:S02]  /*32d0*/  LEA R28, R12, R29, 0x18 ;  /* 0x0000001d0c1c7211 */ /* 0x002fe400078ec0ff */
[----:B--2---:R-:W-:-:S04]  /*32e0*/  LOP3.LUT R26, R26, UR4, RZ, 0xc0, !PT ;  /* 0x000000041a1a7c12 */ /* 0x004fc8000f8ec0ff */
        /* <DEDUP_REMOVED lines=9> */
.L_x_208:
[----:B------:R-:W-:Y:S05]  /*3380*/  BSYNC.RECONVERGENT B3 ;  /* 0x0000000000037941 */ /* 0x000fea0003800200 */
.L_x_207:
[----:B------:R-:W1:Y:S01]  /*3390*/  S2R R12, SR_CgaCtaId ;  /* 0x00000000000c7919 */ /* 0x000e620000008800 */
[----:B0----5:R-:W-:Y:S01]  /*33a0*/  SHF.R.S32.HI R20, RZ, 0x1f, R23 ;  /* 0x0000001fff147819 */ /* 0x021fe20000011417 */
[----:B------:R-:W-:Y:S01]  /*33b0*/  UMOV UR4, 0x400 ;  /* 0x0000040000047882 */ /* 0x000fe20000000000 */
[-C--:B------:R-:W-:Y:S01]  /*33c0*/  SHF.L.W.U32 R24, R14, R23.reuse, RZ ;  /* 0x000000170e187219 */ /* 0x080fe20000000eff */
[----:B------:R-:W-:Y:S01]  /*33d0*/  IMAD.U32 R19, RZ, RZ, UR4 ;  /* 0x00000004ff137e24 */ /* 0x000fe2000f8e00ff */
[----:B------:R-:W-:Y:S01]  /*33e0*/  LEA.HI R20, R20, R23, RZ, 0x5 ;  /* 0x0000001714147211 */ /* 0x000fe200078f28ff */
[----:B------:R-:W-:Y:S03]  /*33f0*/  BSSY.RECONVERGENT B3, `(.L_x_209) ;  /* 0x0000019000037945 */ /* 0x000fe60003800200 */
[----:B------:R-:W-:Y:S02]  /*3400*/  SHF.R.S32.HI R13, RZ, 0x5, R20 ;  /* 0x00000005ff0d7819 */ /* 0x000fe40000011414 */
[----:B-1----:R-:W-:-:S05]  /*3410*/  LEA R20, R12, R19, 0x18 ;  /* 0x000000130c147211 */ /* 0x002fca00078ec0ff */
        /* <DEDUP_REMOVED lines=22> */
.L_x_210:
[----:B------:R-:W-:Y:S05]  /*3580*/  BSYNC.RECONVERGENT B3 ;  /* 0x0000000000037941 */ /* 0x000fea0003800200 */
.L_x_209:
[----:B0-----:R-:W-:Y:S01]  /*3590*/  SHF.R.S32.HI R24, RZ, 0x1f, R21 ;  /* 0x0000001fff187819 */ /* 0x001fe20000011415 */
[----:B------:R-:W-:Y:S01]  /*35a0*/  BSSY.RECONVERGENT B3, `(.L_x_211) ;  /* 0x000001d000037945 */ /* 0x000fe20003800200 */
[----:B------:R-:W-:Y:S02]  /*35b0*/  SHF.R.S32.HI R26, RZ, 0x1f, R25 ;  /* 0x0000001fff1a7819 */ /* 0x000fe40000011419 */
[----:B------:R-:W-:-:S04]  /*35c0*/  LEA.HI R24, R24, R21, RZ, 0x5 ;  /* 0x0000001518187211 */ /* 0x000fc800078f28ff */
[----:B------:R-:W-:Y:S02]  /*35d0*/  SHF.R.S32.HI R13, RZ, 0x5, R24 ;  /* 0x00000005ff0d7819 */ /* 0x000fe40000011418 */
[----:B------:R-:W-:-:S03]  /*35e0*/  SHF.L.W.U32 R24, R14, R21, RZ ;  /* 0x000000150e187219 */ /* 0x000fc60000000eff */
[----:B------:R-:W-:Y:S01]  /*35f0*/  IMAD R23, R13, 0x4, R20 ;  /* 0x000000040d177824 */ /* 0x000fe200078e0214 */
[----:B------:R-:W-:-:S04]  /*3600*/  LEA.HI R13, R26, R25, RZ, 0x5 ;  /* 0x000000191a0d7211 */ /* 0x000fc800078f28ff */
[----:B------:R-:W-:Y:S01]  /*3610*/  SHF.R.S32.HI R13, RZ, 0x5, R13 ;  /* 0x00000005ff0d7819 */ /* 0x000fe2000001140d */
        /* <DEDUP_REMOVED lines=21> */
.L_x_212:
[----:B------:R-:W-:Y:S05]  /*3770*/  BSYNC.RECONVERGENT B3 ;  /* 0x0000000000037941 */ /* 0x000fea0003800200 */
.L_x_211:
[----:B------:R-:W-:Y:S01]  /*3780*/  IMAD R13, R13, 0x4, R20 ;  /* 0x000000040d0d7824 */ /* 0x000fe200078e0214 */
[----:B0-----:R-:W-:Y:S01]  /*3790*/  SHF.L.W.U32 R24, R14, R25, RZ ;  /* 0x000000190e187219 */ /* 0x001fe20000000eff */
[----:B------:R-:W-:Y:S01]  /*37a0*/  VIADD R17, R17, 0x4 ;  /* 0x0000000411117836 */ /* 0x000fe20000000000 */
[----:B------:R-:W-:Y:S03]  /*37b0*/  BSSY.RECONVERGENT B3, `(.L_x_213) ;  /* 0x0000017000037945 */ /* 0x000fe60003800200 */
[----:B------:R-:W0:Y:S01]  /*37c0*/  ATOMS.OR R13, [R13], R24 ;  /* 0x000000180d0d738c */ /* 0x000e220003000000 */
[----:B------:R-:W-:Y:S02]  /*37d0*/  ISETP.NE.AND P2, PT, R17, R16, PT ;  /* 0x000000101100720c */ /* 0x000fe40003f45270 */
        /* <DEDUP_REMOVED lines=10> */
[----:B-1----:R-:W-:-:S06]  /*3880*/  LOP3.LUT R26, R26, UR4, RZ, 0xc0, !PT ;  /* 0x000000041a1a7c12 */ /* 0x002fcc000f8ec0ff */
[----:B------:R-:W0:Y:S03]  /*3890*/  POPC R26, R26 ;  /* 0x0000001a001a7309 */ /* 0x000e260000000000 */
        /* <DEDUP_REMOVED lines=8> */
.L_x_214:
[----:B------:R-:W-:Y:S05]  /*3920*/  BSYNC.RECONVERGENT B3 ;  /* 0x0000000000037941 */ /* 0x000fea0003800200 */
.L_x_213:
[----:B------:R-:W-:Y:S05]  /*3930*/  @P2 BRA `(.L_x_215) ;  /* 0xfffffff400fc2947 */ /* 0x000fea000383ffff */
.L_x_206:
[----:B------:R-:W-:Y:S05]  /*3940*/  BSYNC.RECONVERGENT B1 ;  /* 0x0000000000017941 */ /* 0x000fea0003800200 */
.L_x_205:
[----:B------:R-:W-:-:S13]  /*3950*/  ISETP.NE.AND P1, PT, R22, RZ, PT ;  /* 0x000000ff1600720c */ /* 0x000fda0003f25270 */
[----:B------:R-:W-:Y:S05]  /*3960*/  @!P1 BRA `(.L_x_204) ;  /* 0x00000004007c9947 */ /* 0x000fea0003800000 */
[----:B0-----:R-:W0:Y:S01]  /*3970*/  LDC.64 R12, c[0x0][0x388] ;  /* 0x0000e200ff0c7b82 */ /* 0x001e220000000a00 */
        /* <DEDUP_REMOVED lines=8> */
[----:B--2---:R-:W-:Y:S02]  /*3a00*/  SHF.R.S32.HI R18, RZ, 0x1f, R19 ;  /* 0x0000001fff127819 */ /* 0x004fe40000011413 */
[----:B------:R-:W-:-:S02]  /*3a10*/  SHF.L.W.U32 R21, R14, R19, RZ ;  /* 0x000000130e157219 */ /* 0x000fc40000000eff */
        /* <DEDUP_REMOVED lines=24> */
.L_x_217:
[----:B------:R-:W-:Y:S05]  /*3ba0*/  BSYNC.RECONVERGENT B1 ;  /* 0x0000000000017941 */ /* 0x000fea0003800200 */
.L_x_216:
        /* <DEDUP_REMOVED lines=30> */
.L_x_219:
[----:B------:R-:W-:Y:S05]  /*3d90*/  BSYNC.RECONVERGENT B1 ;  /* 0x0000000000017941 */ /* 0x000fea0003800200 */
.L_x_218:
        /* <DEDUP_REMOVED lines=28> */
.L_x_204:
[----:B------:R-:W-:Y:S05]  /*3f60*/  BSYNC.RECONVERGENT B2 ;  /* 0x0000000000027941 */ /* 0x000fea0003800200 */
.L_x_203:
[----:B------:R-:W2:Y:S01]  /*3f70*/  LDCU UR4, c[0x0][0x398] ;  /* 0x00007300ff0477ac */ /* 0x000ea20008000800 */
[----:B------:R-:W-:-:S05]  /*3f80*/  IMAD.IADD R11, R2, 0x1, R11 ;  /* 0x00000001020b7824 */ /* 0x000fca00078e020b */
[----:B--2---:R-:W-:-:S13]  /*3f90*/  ISETP.GE.AND P1, PT, R11, UR4, PT ;  /* 0x000000040b007c0c */ /* 0x004fda000bf26270 */
[----:B------:R-:W-:Y:S05]  /*3fa0*/  @!P1 BRA `(.L_x_220) ;  /* 0xffffffe4005c9947 */ /* 0x000fea000383ffff */
.L_x_158:
[----:B------:R-:W-:Y:S05]  /*3fb0*/  BSYNC.RECONVERGENT B0 ;  /* 0x0000000000007941 */ /* 0x000fea0003800200 */
.L_x_157:
[----:B------:R-:W4:Y:S08]  /*3fc0*/  S2UR UR6, SR_CgaCtaId ;  /* 0x00000000000679c3 */ /* 0x000f300000008800 */
[----:B------:R-:W-:Y:S01]  /*3fd0*/  BAR.SYNC.DEFER_BLOCKING 0x0 ;  /* 0x0000000000007b1d */ /* 0x000fe20000010000 */
[----:B------:R-:W-:-:S05]  /*3fe0*/  ISETP.NE.AND P1, PT, R3, RZ, PT ;  /* 0x000000ff0300720c */ /* 0x000fca0003f25270 */
[----:B------:R-:W-:-:S08]  /*3ff0*/  UMOV UR4, 0x400 ;  /* 0x0000040000047882 */ /* 0x000fd00000000000 */
[----:B---3--:R-:W3:Y:S01]  /*4000*/  @!P1 LDC.64 R4, c[0x0][0x3c0] ;  /* 0x0000f000ff049b82 */ /* 0x008ee20000000a00 */
[----:B----4-:R-:W-:-:S09]  /*4010*/  ULEA UR7, UR6, UR4, 0x18 ;  /* 0x0000000406077291 */ /* 0x010fd2000f8ec0ff */
[----:B0-----:R-:W2:Y:S02]  /*4020*/  LDS R6, [UR7+0x5000] ;  /* 0x00500007ff067984 */ /* 0x001ea40008000800 */
[----:B------:R-:W2:Y:S01]  /*4030*/  LDCU UR7, c[0x0][0x3cc] ;  /* 0x00007980ff0777ac */ /* 0x000ea20008000800 */
[----:B---3--:R-:W-:Y:S01]  /*4040*/  @!P1 IMAD.WIDE.U32 R4, R0, 0x4, R4 ;  /* 0x0000000400049825 */ /* 0x008fe200078e0004 */
[----:B--2---:R-:W-:-:S04]  /*4050*/  VIMNMX R8, PT, PT, R6, UR7, PT ;  /* 0x0000000706087c48 */ /* 0x004fc8000bfe0100 */
[----:B------:R-:W-:Y:S01]  /*4060*/  ISETP.GE.AND P0, PT, R3, R8, PT ;  /* 0x000000080300720c */ /* 0x000fe20003f06270 */
[----:B------:R0:W-:-:S12]  /*4070*/  @!P1 STG.E desc[UR8][R4.64], R8 ;  /* 0x0000000804009986 */ /* 0x0001d8000c101908 */
[----:B0-----:R-:W-:Y:S05]  /*4080*/  @P0 EXIT ;  /* 0x000000000000094d */ /* 0x001fea0003800000 */
[----:B------:R-:W0:Y:S01]  /*4090*/  LDC.64 R6, c[0x0][0x3b8] ;  /* 0x0000ee00ff067b82 */ /* 0x000e220000000a00 */
[----:B------:R-:W-:-:S04]  /*40a0*/  UIADD3 UR4, UPT, UPT, UR4, 0x4000, URZ ;  /* 0x0000400004047890 */ /* 0x000fc8000fffe0ff */
[----:B------:R-:W-:-:S12]  /*40b0*/  ULEA UR4, UR6, UR4, 0x18 ;  /* 0x0000000406047291 */ /* 0x000fd8000f8ec0ff */
.L_x_221:
[----:B--2---:R-:W-:Y:S01]  /*40c0*/  LEA R9, R3, UR4, 0x2 ;  /* 0x0000000403097c11 */ /* 0x004fe2000f8e10ff */
        /* <DEDUP_REMOVED lines=8> */
        .weak           $__internal_2_$__cuda_sm20_div_u16
        .type           $__internal_2_$__cuda_sm20_div_u16,@function
        .size           $__internal_2_$__cuda_sm20_div_u16,(.L_x_257 - $__internal_2_$__cuda_sm20_div_u16)
$__internal_2_$__cuda_sm20_div_u16:
        /* <DEDUP_REMOVED lines=18> */
[----:B------:R-:W-:Y:S06]  /*4270*/  RET.REL.NODEC R6 `(_Z16lsh_search_batch7LSH_GPUPK6__halfPiS3_ii) ;  /* 0xffffffbc06607950 */ /* 0x000fec0003c3ffff */
.L_x_222:
        /* <DEDUP_REMOVED lines=16> */
.L_x_257:


//--------------------- .text._Z16lsh_insert_batch7LSH_GPUPK6__halfPii --------------------------
	.section	.text._Z16lsh_insert_batch7LSH_GPUPK6__halfPii,"ax",@progbits
	.align	128
        .global         _Z16lsh_insert_batch7LSH_GPUPK6__halfPii
        .type           _Z16lsh_insert_batch7LSH_GPUPK6__halfPii,@function
        .size           _Z16lsh_insert_batch7LSH_GPUPK6__halfPii,(.L_x_262 - _Z16lsh_insert_batch7LSH_GPUPK6__halfPii)
        .other          _Z16lsh_insert_batch7LSH_GPUPK6__halfPii,@"STO_CUDA_ENTRY STV_DEFAULT"
_Z16lsh_insert_batch7LSH_GPUPK6__halfPii:
.text._Z16lsh_insert_batch7LSH_GPUPK6__halfPii:
[----:B------:R-:W-:Y:S01]  /*0000*/  LDC R1, c[0x0][0x37c] ;  /* 0x0000df00ff017b82 */ /* 0x000fe20000000800 */
[----:B------:R-:W0:Y:S01]  /*0010*/  S2R R5, SR_CTAID.X ;  /* 0x0000000000057919 */ /* 0x000e220000002500 */
[----:B------:R-:W0:Y:S02]  /*0020*/  LDCU UR4, c[0x0][0x3c0] ;  /* 0x00007800ff0477ac */ /* 0x000e240008000800 */
[----:B0-----:R-:W-:-:S13]  /*0030*/  ISETP.GE.AND P0, PT, R5, UR4, PT ;  /* 0x0000000405007c0c */ /* 0x001fda000bf06270 */
[----:B------:R-:W-:Y:S05]  /*0040*/  @P0 EXIT ;  /* 0x000000000000094d */ /* 0x000fea0003800000 */
[----:B------:R-:W0:Y:S08]  /*0050*/  LDC R6, c[0x0][0x398] ;  /* 0x0000e600ff067b82 */ /* 0x000e300000000800 */
[----:B------:R-:W1:Y:S01]  /*0060*/  LDC.64 R2, c[0x0][0x3b8] ;  /* 0x0000ee00ff027b82 */ /* 0x000e620000000a00 */
[----:B0-----:R-:W-:-:S13]  /*0070*/  ISETP.GE.AND P0, PT, R6, 0x1, PT ;  /* 0x000000010600780c */ /* 0x001fda0003f06270 */
[----:B-1----:R-:W-:Y:S05]  /*0080*/  @!P0 EXIT ;  /* 0x000000000000894d */ /* 0x002fea0003800000 */
[----:B------:R-:W0:Y:S01]  /*0090*/  LDCU.64 UR18, c[0x0][0x358] ;  /* 0x00006b00ff1277ac */ /* 0x000e220008000a00 */
[----:B------:R-:W-:Y:S01]  /*00a0*/  IMAD.WIDE.U32 R2, R5, 0x4, R2 ;  /* 0x0000000405027825 */ /* 0x000fe200078e0002 */
[----:B------:R-:W1:Y:S04]  /*00b0*/  LDCU UR4, c[0x0][0x39c] ;  /* 0x00007380ff0477ac */ /* 0x000e680008000800 */
[----:B0-----:R0:W5:Y:S01]  /*00c0*/  LDG.E R0, desc[UR18][R2.64] ;  /* 0x0000001202007981 */ /* 0x001162000c1e1900 */
[----:B-1----:R-:W-:-:S09]  /*00d0*/  UISETP.GE.AND UP0, UPT, UR4, 0x1, UPT ;  /* 0x000000010400788c */ /* 0x002fd2000bf06270 */
[----:B0-----:R-:W-:Y:S05]  /*00e0*/  BRA.U !UP0, `(.L_x_223) ;  /* 0x0000001508ac7547 */ /* 0x001fea000b800000 */
[----:B------:R-:W0:Y:S02]  /*00f0*/  LDCU UR7, c[0x0][0x3a8] ;  /* 0x00007500ff0777ac */ /* 0x000e240008000800 */
[----:B0-----:R-:W-:-:S09]  /*0100*/  UISETP.GE.AND UP0, UPT, UR7, 0x1, UPT ;  /* 0x000000010700788c */ /* 0x001fd2000bf06270 */
[----:B------:R-:W-:Y:S05]  /*0110*/  BRA.U !UP0, `(.L_x_224) ;  /* 0x0000000d08787547 */ /* 0x000fea000b800000 */
[----:B------:R-:W0:Y:S01]  /*0120*/  LDC.64 R8, c[0x0][0x3b0] ;  /* 0x0000ec00ff087b82 */ /* 0x000e220000000a00 */
[----:B------:R-:W-:Y:S01]  /*0130*/  IMAD R6, R5, UR7, RZ ;  /* 0x0000000705067c24 */ /* 0x000fe2000f8e02ff */
[----:B------:R-:W-:Y:S02]  /*0140*/  ULOP3.LUT UR8, UR7, 0x7ffffff8, URZ, 0xc0, !UPT ;  /* 0x7ffffff807087892 */ /* 0x000fe4000f8ec0ff */
[----:B------:R-:W-:Y:S02]  /*0150*/  ULOP3.LUT UR22, UR7, 0x7, URZ, 0xc0, !UPT ;  /* 0x0000000707167892 */ /* 0x000fe4000f8ec0ff */
[----:B------:R-:W-:Y:S01]  /*0160*/  SHF.R.S32.HI R7, RZ, 0x1f, R6 ;  /* 0x0000001fff077819 */ /* 0x000fe20000011406 */
[----:B------:R-:W-:Y:S02]  /*0170*/  ULOP3.LUT UR7, UR7, 0x3, URZ, 0xc0, !UPT ;  /* 0x0000000307077892 */ /* 0x000fe4000f8ec0ff */
[----:B------:R-:W-:Y:S01]  /*0180*/  UIADD3 UR14, UPT, UPT, -UR8, URZ, URZ ;  /* 0x000000ff080e7290 */ /* 0x000fe2000fffe1ff */
[----:B------:R-:W-:Y:S01]  /*0190*/  UMOV UR4, URZ ;  /* 0x000000ff00047c82 */ /* 0x000fe20008000000 */
[----:B0-----:R-:W-:-:S04]  /*01a0*/  LEA R8, P0, R6, R8, 0x1 ;  /* 0x0000000806087211 */ /* 0x001fc800078008ff */
[----:B------:R-:W-:Y:S02]  /*01b0*/  IADD3 R8, P1, PT, R8, 0x8, RZ ;  /* 0x0000000808087810 */ /* 0x000fe40007f3e0ff */
[----:B------:R-:W-:-:S04]  /*01c0*/  LEA.HI.X R9, R6, R9, R7, 0x1, P0 ;  /* 0x0000000906097211 */ /* 0x000fc800000f0c07 */
[----:B------:R-:W-:-:S07]  /*01d0*/  IADD3.X R9, PT, PT, RZ, R9, RZ, P1, !PT ;  /* 0x00000009ff097210 */ /* 0x000fce0000ffe4ff */
.L_x_231:
[----:B------:R-:W0:Y:S01]  /*01e0*/  LDCU UR5, c[0x0][0x3a8] ;  /* 0x00007500ff0577ac */ /* 0x000e220008000800 */
[----:B------:R-:W-:Y:S01]  /*01f0*/  IMAD.MOV.U32 R11, RZ, RZ, RZ ;  /* 0x000000ffff0b7224 */ /* 0x000fe200078e00ff */
[----:B------:R-:W0:Y:S02]  /*0200*/  LDCU UR6, c[0x0][0x39c] ;  /* 0x00007380ff0677ac */ /* 0x000e240008000800 */
[----:B0-----:R-:W-:-:S04]  /*0210*/  UIMAD UR5, UR5, UR6, URZ ;  /* 0x00000006050572a4 */ /* 0x001fc8000f8e02ff */
[----:B------:R-:W-:-:S03]  /*0220*/  UIMAD UR15, UR5, UR4, URZ ;  /* 0x00000004050f72a4 */ /* 0x000fc6000f8e02ff */
[----:B------:R-:W-:Y:S01]  /*0230*/  UMOV UR5, URZ ;  /* 0x000000ff00057c82 */ /* 0x000fe20008000000 */
[----:B------:R-:W-:-:S12]  /*0240*/  USHF.R.S32.HI UR23, URZ, 0x1f, UR15 ;  /* 0x0000001fff177899 */ /* 0x000fd8000801140f */
.L_x_230:
[----:B------:R-:W0:Y:S01]  /*0250*/  LDCU UR24, c[0x0][0x3a8] ;  /* 0x00007500ff1877ac */ /* 0x000e220008000800 */
[----:B------:R-:W-:Y:S01]  /*0260*/  HFMA2 R10, -RZ, RZ, 0, 0 ;  /* 0x00000000ff0a7431 */ /* 0x000fe200000001ff */
[----:B------:R-:W-:Y:S01]  /*0270*/  UMOV UR6, URZ ;  /* 0x000000ff00067c82 */ /* 0x000fe20008000000 */
[----:B0-----:R-:W-:Y:S02]  /*0280*/  UISETP.GE.U32.AND UP0, UPT, UR24, 0x8, UPT ;  /* 0x000000081800788c */ /* 0x001fe4000bf06070 */
[----:B------:R-:W-:-:S07]  /*0290*/  UIMAD UR16, UR5, UR24, URZ ;  /* 0x00000018051072a4 */ /* 0x000fce000f8e02ff */
[----:B------:R-:W-:Y:S05]  /*02a0*/  BRA.U !UP0, `(.L_x_225) ;  /* 0x0000000108d87547 */ /* 0x000fea000b800000 */
[----:B------:R-:W0:Y:S01]  /*02b0*/  LDCU.64 UR12, c[0x0][0x380] ;  /* 0x00007000ff0c77ac */ /* 0x000e220008000a00 */
[----:B------:R-:W-:Y:S01]  /*02c0*/  IMAD.MOV.U32 R10, RZ, RZ, RZ ;  /* 0x000000ffff0a7224 */ /* 0x000fe200078e00ff */
[----:B------:R-:W-:Y:S01]  /*02d0*/  MOV R12, R8 ;  /* 0x00000008000c7202 */ /* 0x000fe20000000f00 */
[----:B------:R-:W-:Y:S01]  /*02e0*/  IMAD.MOV.U32 R3, RZ, RZ, R9 ;  /* 0x000000ffff037224 */ /* 0x000fe200078e0009 */
[----:B------:R-:W-:-:S04]  /*02f0*/  UIADD3 UR9, UP0, UPT, UR15, UR16, URZ ;  /* 0x000000100f097290 */ /* 0x000fc8000ff1e0ff */
[----:B------:R-:W-:Y:S02]  /*0300*/  UIADD3.X UR10, UPT, UPT, URZ, UR23, URZ, UP0, !UPT ;  /* 0x00000017ff0a7290 */ /* 0x000fe400087fe4ff */
[----:B0-----:R-:W-:-:S04]  /*0310*/  ULEA UR6, UP0, UR9, UR12, 0x2 ;  /* 0x0000000c09067291 */ /* 0x001fc8000f8010ff */
[----:B------:R-:W-:Y:S02]  /*0320*/  ULEA.HI.X UR9, UR9, UR13, UR10, 0x2, UP0 ;  /* 0x0000000d09097291 */ /* 0x000fe400080f140a */
[----:B------:R-:W-:-:S04]  /*0330*/  UIADD3 UR6, UP0, UPT, UR6, 0x10, URZ ;  /* 0x0000001006067890 */ /* 0x000fc8000ff1e0ff */
[----:B------:R-:W-:Y:S02]  /*0340*/  UIADD3.X UR9, UPT, UPT, URZ, UR9, URZ, UP0, !UPT ;  /* 0x00000009ff097290 */ /* 0x000fe400087fe4ff */
[----:B------:R-:W-:Y:S01]  /*0350*/  MOV R4, UR6 ;  /* 0x0000000600047c02 */ /* 0x000fe20008000f00 */
[----:B------:R-:W-:-:S03]  /*0360*/  UMOV UR6, UR14 ;  /* 0x0000000e00067c82 */ /* 0x000fc60008000000 */
[----:B------:R-:W-:-:S07]  /*0370*/  IMAD.U32 R5, RZ, RZ, UR9 ;  /* 0x00000009ff057e24 */ /* 0x000fce000f8e00ff */
.L_x_226:
[----:B------:R-:W-:Y:S01]  /*0380*/  MOV R2, R12 ;  /* 0x0000000c00027202 */ /* 0x000fe20000000f00 */
[----:B------:R-:W2:Y:S04]  /*0390*/  LDG.E R24, desc[UR18][R4.64+-0x10] ;  /* 0xfffff01204187981 */ /* 0x000ea8000c1e1900 */
[----:B------:R-:W3:Y:S04]  /*03a0*/  LDG.E.U16 R23, desc[UR18][R2.64+-0x8] ;  /* 0xfffff81202177981 */ /* 0x000ee8000c1e1500 */
[----:B------:R-:W4:Y:S04]  /*03b0*/  LDG.E.U16 R26, desc[UR18][R2.64+-0x6] ;  /* 0xfffffa12021a7981 */ /* 0x000f28000c1e1500 */
[----:B------:R-:W4:Y:S04]  /*03c0*/  LDG.E R22, desc[UR18][R4.64+-0xc] ;  /* 0xfffff41204167981 */ /* 0x000f28000c1e1900 */
[----:B------:R-:W4:Y:S04]  /*03d0*/  LDG.E.U16 R18, desc[UR18][R2.64+-0x4] ;  /* 0xfffffc1202127981 */ /* 0x000f28000c1e1500 */
[----:B------:R-:W4:Y:S04]  /*03e0*/  LDG.E.U16 R20, desc[UR18][R2.64+-0x2] ;  /* 0xfffffe1202147981 */ /* 0x000f28000c1e1500 */
[----:B------:R-:W4:Y:S04]  /*03f0*/  LDG.E R21, desc[UR18][R4.64+-0x8] ;  /* 0xfffff81204157981 */ /* 0x000f28000c1e1900 */
[----:B------:R-:W4:Y:S04]  /*0400*/  LDG.E.U16 R16, desc[UR18][R2.64] ;  /* 0x0000001202107981 */ /* 0x000f28000c1e1500 */
[----:B------:R-:W4:Y:S04]  /*0410*/  LDG.E R19, desc[UR18][R4.64+-0x4] ;  /* 0xfffffc1204137981 */ /* 0x000f28000c1e1900 */
[----:B------:R-:W4:Y:S04]  /*0420*/  LDG.E.U16 R14, desc[UR18][R2.64+0x2] ;  /* 0x00000212020e7981 */ /* 0x000f28000c1e1500 */
[----:B------:R-:W4:Y:S04]  /*0430*/  LDG.E R17, desc[UR18][R4.64] ;  /* 0x0000001204117981 */ /* 0x000f28000c1e1900 */
[----:B------:R-:W4:Y:S04]  /*0440*/  LDG.E.U16 R12, desc[UR18][R2.64+0x4] ;  /* 0x00000412020c7981 */ /* 0x000f28000c1e1500 */
[----:B------:R-:W4:Y:S04]  /*0450*/  LDG.E R15, desc[UR18][R4.64+0x4] ;  /* 0x00000412040f7981 */ /* 0x000f28000c1e1900 */
[----:B------:R-:W4:Y:S01]  /*0460*/  LDG.E R13, desc[UR18][R4.64+0x8] ;  /* 0x00000812040d7981 */ /* 0x000f22000c1e1900 */
[----:B---3--:R-:W-:-:S03]  /*0470*/  HADD2.F32 R25, -RZ, R23.H0_H0 ;  /* 0x20000017ff197230 */ /* 0x008fc60000004100 */
[----:B------:R-:W3:Y:S02]  /*0480*/  LDG.E.U16 R23, desc[UR18][R2.64+0x6] ;  /* 0x0000061202177981 */ /* 0x000ee4000c1e1500 */
[----:B--2---:R-:W-:Y:S02]  /*0490*/  FFMA R25, R25, R24, R10 ;  /* 0x0000001819197223 */ /* 0x004fe4000000000a */
[----:B------:R0:W2:Y:S01]  /*04a0*/  LDG.E R10, desc[UR18][R4.64+0xc] ;  /* 0x00000c12040a7981 */ /* 0x0000a2000c1e1900 */
[----:B----4-:R-:W-:-:S05]  /*04b0*/  HADD2.F32 R26, -RZ, R26.H0_H0 ;  /* 0x2000001aff1a7230 */ /* 0x010fca0000004100 */
[----:B------:R-:W-:Y:S01]  /*04c0*/  FFMA R22, R26, R22, R25 ;  /* 0x000000161a167223 */ /* 0x000fe20000000019 */
[----:B------:R-:W-:Y:S02]  /*04d0*/  HADD2.F32 R25, -RZ, R18.H0_H0 ;  /* 0x20000012ff197230 */ /* 0x000fe40000004100 */
[----:B------:R-:W-:-:S03]  /*04e0*/  HADD2.F32 R27, -RZ, R20.H0_H0 ;  /* 0x20000014ff1b7230 */ /* 0x000fc60000004100 */
[----:B------:R-:W-:Y:S01]  /*04f0*/  FFMA R22, R25, R21, R22 ;  /* 0x0000001519167223 */ /* 0x000fe20000000016 */
[----:B------:R-:W-:Y:S01]  /*0500*/  UIADD3 UR6, UPT, UPT, UR6, 0x8, URZ ;  /* 0x0000000806067890 */ /* 0x000fe2000fffe0ff */
[----:B------:R-:W-:Y:S02]  /*0510*/  HADD2.F32 R21, -RZ, R16.H0_H0 ;  /* 0x20000010ff157230 */ /* 0x000fe40000004100 */
[----:B------:R-:W-:Y:S01]  /*0520*/  FFMA R22, R27, R19, R22 ;  /* 0x000000131b167223 */ /* 0x000fe20000000016 */
[----:B------:R-:W-:Y:S01]  /*0530*/  UISETP.NE.AND UP0, UPT, UR6, URZ, UPT ;  /* 0x000000ff0600728c */ /* 0x000fe2000bf05270 */
[----:B------:R-:W-:Y:S02]  /*0540*/  HADD2.F32 R19, -RZ, R14.H0_H0 ;  /* 0x2000000eff137230 */ /* 0x000fe40000004100 */
[----:B------:R-:W-:Y:S01]  /*0550*/  FFMA R22, R21, R17, R22 ;  /* 0x0000001115167223 */ /* 0x000fe20000000016 */
[----:B------:R-:W-:Y:S01]  /*0560*/  HADD2.F32 R17, -RZ, R12.H0_H0 ;  /* 0x2000000cff117230 */ /* 0x000fe20000004100 */
[----:B------:R-:W-:-:S02]  /*0570*/  IADD3 R12, P0, PT, R2, 0x10, RZ ;  /* 0x00000010020c7810 */ /* 0x000fc40007f1e0ff */
[----:B------:R-:W-:Y:S01]  /*0580*/  FFMA R22, R19, R15, R22 ;  /* 0x0000000f13167223 */ /* 0x000fe20000000016 */
[----:B0-----:R-:W-:-:S03]  /*0590*/  IADD3 R4, P1, PT, R4, 0x20, RZ ;  /* 0x0000002004047810 */ /* 0x001fc60007f3e0ff */
[----:B------:R-:W-:Y:S01]  /*05a0*/  FFMA R13, R17, R13, R22 ;  /* 0x0000000d110d7223 */ /* 0x000fe20000000016 */
[----:B------:R-:W-:Y:S01]  /*05b0*/  IMAD.X R3, RZ, RZ, R3, P0 ;  /* 0x000000ffff037224 */ /* 0x000fe200000e0603 */
[----:B------:R-:W-:Y:S01]  /*05c0*/  IADD3.X R5, PT, PT, RZ, R5, RZ, P1, !PT ;  /* 0x00000005ff057210 */ /* 0x000fe20000ffe4ff */
[----:B---3--:R-:W-:-:S05]  /*05d0*/  HADD2.F32 R2, -RZ, R23.H0_H0 ;  /* 0x20000017ff027230 */ /* 0x008fca0000004100 */
[----:B--2---:R-:W-:Y:S01]  /*05e0*/  FFMA R10, R2, R10, R13 ;  /* 0x0000000a020a7223 */ /* 0x004fe2000000000d */
[----:B------:R-:W-:Y:S06]  /*05f0*/  BRA.U UP0, `(.L_x_226) ;  /* 0xfffffffd00607547 */ /* 0x000fec000b83ffff */
[----:B------:R-:W-:-:S05]  /*0600*/  UMOV UR6, UR8 ;  /* 0x0000000800067c82 */ /* 0x000fca0008000000 */
.L_x_225:
[----:B------:R-:W-:-:S09]  /*0610*/  UISETP.NE.AND UP0, UPT, UR22, URZ, UPT ;  /* 0x000000ff1600728c */ /* 0x000fd2000bf05270 */
[----:B------:R-:W-:Y:S05]  /*0620*/  BRA.U !UP0, `(.L_x_227) ;  /* 0x0000000508687547 */ /* 0x000fea000b800000 */
        /* <DEDUP_REMOVED lines=18> */
[----:B------:R-:W-:Y:S02]  /*0750*/  MOV R12, UR17 ;  /* 0x00000011000c7c02 */ /* 0x000fe40008000f00 */
[----:B------:R-:W-:Y:S01]  /*0760*/  LEA.HI.X R5, R2, R5, R3, 0x1, P0 ;  /* 0x0000000502057211 */ /* 0x000fe200000f0c03 */
[----:B------:R-:W-:-:S04]  /*0770*/  IMAD.U32 R13, RZ, RZ, UR11 ;  /* 0x0000000bff0d7e24 */ /* 0x000fc8000f8e00ff */
[----:B------:R-:W2:Y:S01]  /*0780*/  LDG.E.U16 R14, desc[UR18][R4.64] ;  /* 0x00000012040e7981 */ /* 0x000ea2000c1e1500 */
[----:B------:R-:W-:Y:S01]  /*0790*/  MOV R2, UR13 ;  /* 0x0000000d00027c02 */ /* 0x000fe20008000f00 */
[----:B------:R-:W-:Y:S02]  /*07a0*/  IMAD.U32 R3, RZ, RZ, UR9 ;  /* 0x00000009ff037e24 */ /* 0x000fe4000f8e00ff */
[----:B------:R-:W3:Y:S04]  /*07b0*/  LDG.E.U16 R16, desc[UR18][R4.64+0x2] ;  /* 0x0000021204107981 */ /* 0x000ee8000c1e1500 */
[----:B------:R-:W4:Y:S04]  /*07c0*/  LDG.E R12, desc[UR18][R12.64] ;  /* 0x000000120c0c7981 */ /* 0x000f28000c1e1900 */
[----:B------:R-:W4:Y:S04]  /*07d0*/  LDG.E.U16 R18, desc[UR18][R4.64+0x4] ;  /* 0x0000041204127981 */ /* 0x000f28000c1e1500 */
[----:B------:R-:W4:Y:S04]  /*07e0*/  LDG.E R17, desc[UR18][R2.64+0x4] ;  /* 0x0000041202117981 */ /* 0x000f28000c1e1900 */
[----:B------:R-:W4:Y:S04]  /*07f0*/  LDG.E.U16 R20, desc[UR18][R4.64+0x6] ;  /* 0x0000061204147981 */ /* 0x000f28000c1e1500 */
[----:B------:R-:W4:Y:S04]  /*0800*/  LDG.E R19, desc[UR18][R2.64+0x8] ;  /* 0x0000081202137981 */ /* 0x000f28000c1e1900 */
[----:B------:R-:W4:Y:S01]  /*0810*/  LDG.E R21, desc[UR18][R2.64+0xc] ;  /* 0x00000c1202157981 */ /* 0x000f22000c1e1900 */
[----:B------:R-:W-:Y:S01]  /*0820*/  UIADD3 UR6, UPT, UPT, UR6, 0x4, URZ ;  /* 0x0000000406067890 */ /* 0x000fe2000fffe0ff */
[----:B--2---:R-:W-:-:S02]  /*0830*/  HADD2.F32 R15, -RZ, R14.H0_H0 ;  /* 0x2000000eff0f7230 */ /* 0x004fc40000004100 */
[----:B---3--:R-:W-:-:S03]  /*0840*/  HADD2.F32 R16, -RZ, R16.H0_H0 ;  /* 0x20000010ff107230 */ /* 0x008fc60000004100 */
[----:B----4-:R-:W-:Y:S01]  /*0850*/  FFMA R15, R15, R12, R10 ;  /* 0x0000000c0f0f7223 */ /* 0x010fe2000000000a */
[----:B------:R-:W-:-:S03]  /*0860*/  HADD2.F32 R18, -RZ, R18.H0_H0 ;  /* 0x20000012ff127230 */ /* 0x000fc60000004100 */
[----:B------:R-:W-:Y:S01]  /*0870*/  FFMA R15, R16, R17, R15 ;  /* 0x00000011100f7223 */ /* 0x000fe2000000000f */
[----:B------:R-:W-:-:S03]  /*0880*/  HADD2.F32 R20, -RZ, R20.H0_H0 ;  /* 0x20000014ff147230 */ /* 0x000fc60000004100 */
[----:B------:R-:W-:-:S04]  /*0890*/  FFMA R15, R18, R19, R15 ;  /* 0x00000013120f7223 */ /* 0x000fc8000000000f */
[----:B------:R-:W-:-:S07]  /*08a0*/  FFMA R10, R20, R21, R15 ;  /* 0x00000015140a7223 */ /* 0x000fce000000000f */
.L_x_228:
[----:B------:R-:W-:Y:S05]  /*08b0*/  BRA.U !UP0, `(.L_x_227) ;  /* 0x0000000108c47547 */ /* 0x000fea000b800000 */
[----:B------:R-:W-:Y:S02]  /*08c0*/  UISETP.NE.AND UP1, UPT, UR7, 0x1, UPT ;  /* 0x000000010700788c */ /* 0x000fe4000bf25270 */
[----:B------:R-:W-:-:S07]  /*08d0*/  ULOP3.LUT UP0, URZ, UR24, 0x1, URZ, 0xc0, !UPT ;  /* 0x0000000118ff7892 */ /* 0x000fce000f80c0ff */
[----:B------:R-:W-:Y:S05]  /*08e0*/  BRA.U !UP1, `(.L_x_229) ;  /* 0x0000000109707547 */ /* 0x000fea000b800000 */
[----:B------:R-:W0:Y:S01]  /*08f0*/  LDC.64 R12, c[0x0][0x3b0] ;  /* 0x0000ec00ff0c7b82 */ /* 0x000e220000000a00 */
[----:B------:R-:W1:Y:S01]  /*0900*/  LDCU.64 UR12, c[0x0][0x380] ;  /* 0x00007000ff0c77ac */ /* 0x000e620008000a00 */
[----:B------:R-:W-:Y:S01]  /*0910*/  IADD3 R3, P0, PT, R6, UR6, RZ ;  /* 0x0000000606037c10 */ /* 0x000fe2000ff1e0ff */
[----:B------:R-:W-:-:S03]  /*0920*/  UIADD3 UR9, UPT, UPT, UR16, UR6, URZ ;  /* 0x0000000610097290 */ /* 0x000fc6000fffe0ff */
[----:B------:R-:W-:Y:S01]  /*0930*/  IADD3.X R4, PT, PT, RZ, R7, RZ, P0, !PT ;  /* 0x00000007ff047210 */ /* 0x000fe200007fe4ff */
[----:B------:R-:W-:Y:S02]  /*0940*/  UIADD3 UR11, UP2, UP3, UR15, UR6, UR16 ;  /* 0x000000060f0b7290 */ /* 0x000fe4000fb5e010 */
[----:B------:R-:W-:Y:S02]  /*0950*/  UIADD3 UR9, UP1, UPT, UR15, UR9, URZ ;  /* 0x000000090f097290 */ /* 0x000fe4000ff3e0ff */
[----:B------:R-:W-:Y:S02]  /*0960*/  UIADD3.X UR17, UPT, UPT, UR23, URZ, URZ, UP2, UP3 ;  /* 0x000000ff17117290 */ /* 0x000fe400097e64ff */
[----:B------:R-:W-:Y:S02]  /*0970*/  UIADD3.X UR10, UPT, UPT, URZ, UR23, URZ, UP1, !UPT ;  /* 0x00000017ff0a7290 */ /* 0x000fe40008ffe4ff */
[----:B-1----:R-:W-:Y:S02]  /*0980*/  ULEA UR20, UP1, UR9, UR12, 0x2 ;  /* 0x0000000c09147291 */ /* 0x002fe4000f8210ff */
[----:B------:R-:W-:-:S02]  /*0990*/  ULEA UR12, UP2, UR11, UR12, 0x2 ;  /* 0x0000000c0b0c7291 */ /* 0x000fc4000f8410ff */
[----:B------:R-:W-:Y:S01]  /*09a0*/  ULEA.HI.X UR10, UR9, UR13, UR10, 0x2, UP1 ;  /* 0x0000000d090a7291 */ /* 0x000fe200088f140a */
[----:B0-----:R-:W-:Y:S01]  /*09b0*/  LEA R2, P0, R3, R12, 0x1 ;  /* 0x0000000c03027211 */ /* 0x001fe200078008ff */
[----:B------:R-:W-:-:S03]  /*09c0*/  ULEA.HI.X UR17, UR11, UR13, UR17, 0x2, UP2 ;  /* 0x0000000d0b117291 */ /* 0x000fc600090f1411 */
[----:B------:R-:W-:Y:S01]  /*09d0*/  LEA.HI.X R3, R3, R13, R4, 0x1, P0 ;  /* 0x0000000d03037211 */ /* 0x000fe200000f0c04 */
[----:B------:R-:W-:Y:S01]  /*09e0*/  IMAD.U32 R4, RZ, RZ, UR20 ;  /* 0x00000014ff047e24 */ /* 0x000fe2000f8e00ff */
[----:B------:R-:W-:-:S03]  /*09f0*/  MOV R5, UR10 ;  /* 0x0000000a00057c02 */ /* 0x000fc60008000f00 */
[----:B------:R-:W2:Y:S01]  /*0a00*/  LDG.E.U16 R14, desc[UR18][R2.64] ;  /* 0x00000012020e7981 */ /* 0x000ea2000c1e1500 */
[----:B------:R-:W-:Y:S01]  /*0a10*/  IMAD.U32 R12, RZ, RZ, UR12 ;  /* 0x0000000cff0c7e24 */ /* 0x000fe2000f8e00ff */
[----:B------:R-:W-:Y:S02]  /*0a20*/  MOV R13, UR17 ;  /* 0x00000011000d7c02 */ /* 0x000fe40008000f00 */
[----:B------:R-:W3:Y:S04]  /*0a30*/  LDG.E.U16 R16, desc[UR18][R2.64+0x2] ;  /* 0x0000021202107981 */ /* 0x000ee8000c1e1500 */
[----:B------:R-:W4:Y:S04]  /*0a40*/  LDG.E R4, desc[UR18][R4.64] ;  /* 0x0000001204047981 */ /* 0x000f28000c1e1900 */
[----:B------:R-:W4:Y:S01]  /*0a50*/  LDG.E R12, desc[UR18][R12.64+0x4] ;  /* 0x000004120c0c7981 */ /* 0x000f22000c1e1900 */
[----:B------:R-:W-:Y:S01]  /*0a60*/  UIADD3 UR6, UPT, UPT, UR6, 0x2, URZ ;  /* 0x0000000206067890 */ /* 0x000fe2000fffe0ff */
[----:B--2---:R-:W-:-:S02]  /*0a70*/  HADD2.F32 R15, -RZ, R14.H0_H0 ;  /* 0x2000000eff0f7230 */ /* 0x004fc40000004100 */
[----:B---3--:R-:W-:-:S03]  /*0a80*/  HADD2.F32 R17, -RZ, R16.H0_H0 ;  /* 0x20000010ff117230 */ /* 0x008fc60000004100 */
[----:B----4-:R-:W-:-:S04]  /*0a90*/  FFMA R10, R15, R4, R10 ;  /* 0x000000040f0a7223 */ /* 0x010fc8000000000a */
[----:B------:R-:W-:-:S07]  /*0aa0*/  FFMA R10, R17, R12, R10 ;  /* 0x0000000c110a7223 */ /* 0x000fce000000000a */
.L_x_229:
        /* <DEDUP_REMOVED lines=12> */
[----:B------:R-:W-:Y:S01]  /*0b70*/  IMAD.U32 R5, RZ, RZ, UR9 ;  /* 0x00000009ff057e24 */ /* 0x000fe2000f8e00ff */
[----:B------:R-:W-:-:S03]  /*0b80*/  MOV R4, UR6 ;  /* 0x0000000600047c02 */ /* 0x000fc60008000f00 */
[----:B------:R-:W2:Y:S04]  /*0b90*/  LDG.E.U16 R2, desc[UR18][R2.64] ;  /* 0x0000001202027981 */ /* 0x000ea8000c1e1500 */
[----:B------:R-:W3:Y:S01]  /*0ba0*/  LDG.E R4, desc[UR18][R4.64] ;  /* 0x0000001204047981 */ /* 0x000ee2000c1e1900 */
[----:B--2---:R-:W-:-:S05]  /*0bb0*/  HADD2.F32 R13, -RZ, R2.H0_H0 ;  /* 0x20000002ff0d7230 */ /* 0x004fca0000004100 */
[----:B---3--:R-:W-:-:S07]  /*0bc0*/  FFMA R10, R13, R4, R10 ;  /* 0x000000040d0a7223 */ /* 0x008fce000000000a */
.L_x_227:
[----:B------:R-:W0:Y:S01]  /*0bd0*/  LDCU UR6, c[0x0][0x39c] ;  /* 0x00007380ff0677ac */ /* 0x000e220008000800 */
[----:B------:R-:W-:Y:S01]  /*0be0*/  HFMA2 R2, -RZ, RZ, 0, 5.9604644775390625e-08 ;  /* 0x00000001ff027431 */ /* 0x000fe200000001ff */
[----:B------:R-:W-:-:S04]  /*0bf0*/  FSETP.GT.AND P0, PT, R10, RZ, PT ;  /* 0x000000ff0a00720b */ /* 0x000fc80003f04000 */
[----:B------:R-:W-:Y:S01]  /*0c00*/  SHF.L.U32 R2, R2, UR5, RZ ;  /* 0x0000000502027c19 */ /* 0x000fe200080006ff */
[----:B------:R-:W-:-:S03]  /*0c10*/  UIADD3 UR5, UPT, UPT, UR5, 0x1, URZ ;  /* 0x0000000105057890 */ /* 0x000fc6000fffe0ff */
[----:B------:R-:W-:Y:S01]  /*0c20*/  SEL R2, R2, RZ, P0 ;  /* 0x000000ff02027207 */ /* 0x000fe20000000000 */
[----:B0-----:R-:W-:-:S03]  /*0c30*/  UISETP.NE.AND UP0, UPT, UR5, UR6, UPT ;  /* 0x000000060500728c */ /* 0x001fc6000bf05270 */
[----:B------:R-:W-:-:S06]  /*0c40*/  LOP3.LUT R11, R2, R11, RZ, 0xfc, !PT ;  /* 0x0000000b020b7212 */ /* 0x000fcc00078efcff */
[----:B------:R-:W-:Y:S05]  /*0c50*/  BRA.U UP0, `(.L_x_230) ;  /* 0xfffffff5007c7547 */ /* 0x000fea000b83ffff */
[----:B------:R-:W0:Y:S01]  /*0c60*/  LDC.64 R2, c[0x0][0x3a0] ;  /* 0x0000e800ff027b82 */ /* 0x000e220000000a00 */
[----:B------:R-:W1:Y:S01]  /*0c70*/  S2R R15, SR_LANEID ;  /* 0x00000000000f7919 */ /* 0x000e620000000000 */
[----:B------:R-:W-:-:S06]  /*0c80*/  VOTEU.ANY UR5, UPT, PT ;  /* 0x0000000000057886 */ /* 0x000fcc00038e0100 */
[----:B------:R-:W2:Y:S01]  /*0c90*/  LDC R16, c[0x0][0x398] ;  /* 0x0000e600ff107b82 */ /* 0x000ea20000000800 */
[----:B0-----:R-:W0:Y:S01]  /*0ca0*/  I2F.U32.RP R10, R2 ;  /* 0x00000002000a7306 */ /* 0x001e220000209000 */
[----:B------:R-:W-:-:S07]  /*0cb0*/  ISETP.NE.U32.AND P1, PT, R2, RZ, PT ;  /* 0x000000ff0200720c */ /* 0x000fce0003f25070 */
[----:B0-----:R-:W0:Y:S02]  /*0cc0*/  MUFU.RCP R10, R10 ;  /* 0x0000000a000a7308 */ /* 0x001e240000001000 */
[----:B0-----:R-:W-:-:S06]  /*0cd0*/  VIADD R4, R10, 0xffffffe ;  /* 0x0ffffffe0a047836 */ /* 0x001fcc0000000000 */
[----:B------:R0:W3:Y:S02]  /*0ce0*/  F2I.FTZ.U32.TRUNC.NTZ R5, R4 ;  /* 0x0000000400057305 */ /* 0x0000e4000021f000 */
[----:B0-----:R-:W-:Y:S01]  /*0cf0*/  IMAD.MOV.U32 R4, RZ, RZ, RZ ;  /* 0x000000ffff047224 */ /* 0x001fe200078e00ff */
[----:B---3--:R-:W-:-:S05]  /*0d00*/  IADD3 R13, PT, PT, RZ, -R5, RZ ;  /* 0x80000005ff0d7210 */ /* 0x008fca0007ffe0ff */
[----:B------:R-:W-:-:S04]  /*0d10*/  IMAD R13, R13, R2, RZ ;  /* 0x000000020d0d7224 */ /* 0x000fc800078e02ff */
[----:B------:R-:W-:Y:S02]  /*0d20*/  IMAD.HI.U32 R12, R5, R13, R4 ;  /* 0x0000000d050c7227 */ /* 0x000fe400078e0004 */
[----:B------:R-:W0:Y:S01]  /*0d30*/  LDC.64 R4, c[0x0][0x390] ;  /* 0x0000e400ff047b82 */ /* 0x000e220000000a00 */
[----:B------:R-:W-:Y:S03]  /*0d40*/  POPC R13, UR5 ;  /* 0x00000005000d7d09 */ /* 0x000fe60008000000 */
[----:B------:R-:W-:-:S05]  /*0d50*/  IMAD.HI.U32 R12, R12, R11, RZ ;  /* 0x0000000b0c0c7227 */ /* 0x000fca00078e00ff */
[----:B------:R-:W-:-:S05]  /*0d60*/  IADD3 R12, PT, PT, -R12, RZ, RZ ;  /* 0x000000ff0c0c7210 */ /* 0x000fca0007ffe1ff */
[----:B------:R-:W-:Y:S02]  /*0d70*/  IMAD R11, R2, R12, R11 ;  /* 0x0000000c020b7224 */ /* 0x000fe400078e020b */
[----:B------:R-:W1:Y:S03]  /*0d80*/  FLO.U32 R12, UR5 ;  /* 0x00000005000c7d00 */ /* 0x000e6600080e0000 */
[----:B------:R-:W-:-:S13]  /*0d90*/  ISETP.GE.U32.AND P0, PT, R11, R2, PT ;  /* 0x000000020b00720c */ /* 0x000fda0003f06070 */
[----:B------:R-:W-:-:S05]  /*0da0*/  @P0 IMAD.IADD R11, R11, 0x1, -R2 ;  /* 0x000000010b0b0824 */ /* 0x000fca00078e0a02 */
[----:B------:R-:W-:-:S13]  /*0db0*/  ISETP.GE.U32.AND P0, PT, R11, R2, PT ;  /* 0x000000020b00720c */ /* 0x000fda0003f06070 */
[-C--:B------:R-:W-:Y:S02]  /*0dc0*/  @P0 IADD3 R11, PT, PT, R11, -R2.reuse, RZ ;  /* 0x800000020b0b0210 */ /* 0x080fe40007ffe0ff */
[----:B------:R-:W-:Y:S02]  /*0dd0*/  @!P1 LOP3.LUT R11, RZ, R2, RZ, 0x33, !PT ;  /* 0x00000002ff0b9212 */ /* 0x000fe400078e33ff */
[----:B-1----:R-:W-:-:S03]  /*0de0*/  ISETP.EQ.U32.AND P0, PT, R12, R15, PT ;  /* 0x0000000f0c00720c */ /* 0x002fc60003f02070 */
[----:B------:R-:W-:-:S04]  /*0df0*/  IMAD R15, R2, UR4, R11 ;  /* 0x00000004020f7c24 */ /* 0x000fc8000f8e020b */
[----:B0-----:R-:W-:-:S06]  /*0e00*/  IMAD.WIDE R4, R15, 0x4, R4 ;  /* 0x000000040f047825 */ /* 0x001fcc00078e0204 */
[----:B------:R-:W3:Y:S01]  /*0e10*/  @P0 ATOMG.E.ADD.STRONG.GPU PT, R5, desc[UR18][R4.64], R13 ;  /* 0x8000000d040509a8 */ /* 0x000ee200081ef112 */
[----:B------:R-:W-:Y:S01]  /*0e20*/  UIADD3 UR4, UPT, UPT, UR4, 0x1, URZ ;  /* 0x0000000104047890 */ /* 0x000fe2000fffe0ff */
[----:B------:R-:W0:Y:S02]  /*0e30*/  S2R R2, SR_LTMASK ;  /* 0x0000000000027919 */ /* 0x000e240000003900 */
[----:B0-----:R-:W-:-:S04]  /*0e40*/  LOP3.LUT R14, R2, UR5, RZ, 0xc0, !PT ;  /* 0x00000005020e7c12 */ /* 0x001fc8000f8ec0ff */
[----:B------:R-:W0:Y:S01]  /*0e50*/  POPC R11, R14 ;  /* 0x0000000e000b7309 */ /* 0x000e220000000000 */
[----:B---3--:R-:W0:Y:S02]  /*0e60*/  SHFL.IDX PT, R12, R5, R12, 0x1f ;  /* 0x00001f0c050c7589 */ /* 0x008e2400000e0000 */
[----:B0-----:R-:W-:-:S05]  /*0e70*/  IMAD.IADD R2, R12, 0x1, R11 ;  /* 0x000000010c027824 */ /* 0x001fca00078e020b */
[----:B------:R-:W-:-:S13]  /*0e80*/  ISETP.GE.AND P0, PT, R2, R3, PT ;  /* 0x000000030200720c */ /* 0x000fda0003f06270 */
[----:B------:R-:W0:Y:S01]  /*0e90*/  @!P0 LDC.64 R10, c[0x0][0x388] ;  /* 0x0000e200ff0a8b82 */ /* 0x000e220000000a00 */
[----:B------:R-:W-:-:S04]  /*0ea0*/  @!P0 IMAD R3, R15, R3, R2 ;  /* 0x000000030f038224 */ /* 0x000fc800078e0202 */
[----:B0-----:R-:W-:-:S05]  /*0eb0*/  @!P0 IMAD.WIDE R2, R3, 0x4, R10 ;  /* 0x0000000403028825 */ /* 0x001fca00078e020a */
[----:B-----5:R0:W-:Y:S01]  /*0ec0*/  @!P0 STG.E desc[UR18][R2.64], R0 ;  /* 0x0000000002008986 */ /* 0x0201e2000c101912 */
[----:B--2---:R-:W-:-:S13]  /*0ed0*/  ISETP.NE.AND P0, PT, R16, UR4, PT ;  /* 0x0000000410007c0c */ /* 0x004fda000bf05270 */
[----:B0-----:R-:W-:Y:S05]  /*0ee0*/  @!P0 EXIT ;  /* 0x000000000000894d */ /* 0x001fea0003800000 */
[----:B------:R-:W-:Y:S05]  /*0ef0*/  BRA `(.L_x_231) ;  /* 0xfffffff000b87947 */ /* 0x000fea000383ffff */
.L_x_224:
[C---:B------:R-:W-:Y:S02]  /*0f00*/  ISETP.GE.U32.AND P1, PT, R6.reuse, 0x4, PT ;  /* 0x000000040600780c */ /* 0x040fe40003f26070 */
[----:B------:R-:W-:Y:S02]  /*0f10*/  LOP3.LUT R16, R6, 0x3, RZ, 0xc0, !PT ;  /* 0x0000000306107812 */ /* 0x000fe400078ec0ff */
[----:B------:R-:W-:Y:S02]  /*0f20*/  MOV R7, RZ ;  /* 0x000000ff00077202 */ /* 0x000fe40000000f00 */
[----:B------:R-:W-:-:S07]  /*0f30*/  ISETP.NE.AND P0, PT, R16, RZ, PT ;  /* 0x000000ff1000720c */ /* 0x000fce0003f05270 */
[----:B------:R-:W-:Y:S06]  /*0f40*/  @!P1 BRA `(.L_x_232) ;  /* 0x0000000400109947 */ /* 0x000fec0003800000 */
[----:B------:R-:W0:Y:S01]  /*0f50*/  LDC.64 R2, c[0x0][0x390] ;  /* 0x0000e400ff027b82 */ /* 0x000e220000000a00 */
[----:B------:R-:W-:Y:S01]  /*0f60*/  LOP3.LUT R7, R6, 0x7ffffffc, RZ, 0xc0, !PT ;  /* 0x7ffffffc06077812 */ /* 0x000fe200078ec0ff */
[----:B------:R-:W-:-:S06]  /*0f70*/  UMOV UR4, URZ ;  /* 0x000000ff00047c82 */ /* 0x000fcc0008000000 */
[----:B------:R-:W1:Y:S02]  /*0f80*/  LDC.64 R4, c[0x0][0x3a0] ;  /* 0x0000e800ff047b82 */ /* 0x000e640000000a00 */
.L_x_233:
[----:B------:R-:W2:Y:S01]  /*0f90*/  S2R R8, SR_LANEID ;  /* 0x0000000000087919 */ /* 0x000ea20000000000 */
[----:B------:R-:W-:Y:S01]  /*0fa0*/  VOTEU.ANY UR5, UPT, PT ;  /* 0x0000000000057886 */ /* 0x000fe200038e0100 */
[----:B-1----:R-:W-:Y:S01]  /*0fb0*/  IMAD R9, R4, UR4, RZ ;  /* 0x0000000404097c24 */ /* 0x002fe2000f8e02ff */
[----:B------:R-:W2:Y:S03]  /*0fc0*/  FLO.U32 R17, UR5 ;  /* 0x0000000500117d00 */ /* 0x000ea600080e0000 */
[----:B0-----:R-:W-:-:S05]  /*0fd0*/  IMAD.WIDE R10, R9, 0x4, R2 ;  /* 0x00000004090a7825 */ /* 0x001fca00078e0202 */
[----:B------:R-:W0:Y:S01]  /*0fe0*/  POPC R13, UR5 ;  /* 0x00000005000d7d09 */ /* 0x000e220008000000 */
[----:B--2---:R-:W-:-:S13]  /*0ff0*/  ISETP.EQ.U32.AND P1, PT, R17, R8, PT ;  /* 0x000000081100720c */ /* 0x004fda0003f22070 */
[----:B0-----:R0:W2:Y:S01]  /*1000*/  @P1 ATOMG.E.ADD.STRONG.GPU PT, R12, desc[UR18][R10.64], R13 ;  /* 0x8000000d0a0c19a8 */ /* 0x0010a200081ef112 */
[----:B------:R-:W1:Y:S01]  /*1010*/  FLO.U32 R21, UR5 ;  /* 0x0000000500157d00 */ /* 0x000e6200080e0000 */
[----:B------:R-:W3:Y:S07]  /*1020*/  S2R R6, SR_LTMASK ;  /* 0x0000000000067919 */ /* 0x000eee0000003900 */
[----:B------:R-:W-:Y:S01]  /*1030*/  POPC R19, UR5 ;  /* 0x0000000500137d09 */ /* 0x000fe20008000000 */
[----:B0-----:R-:W-:Y:S01]  /*1040*/  IMAD.WIDE R10, R4, 0x4, R10 ;  /* 0x00000004040a7825 */ /* 0x001fe200078e020a */
[----:B-1----:R-:W-:-:S02]  /*1050*/  ISETP.EQ.U32.AND P2, PT, R21, R8, PT ;  /* 0x000000081500720c */ /* 0x002fc40003f42070 */
[----:B---3--:R-:W-:-:S04]  /*1060*/  LOP3.LUT R18, R6, UR5, RZ, 0xc0, !PT ;  /* 0x0000000506127c12 */ /* 0x008fc8000f8ec0ff */
[----:B------:R-:W0:Y:S01]  /*1070*/  POPC R15, R18 ;  /* 0x00000012000f7309 */ /* 0x000e220000000000 */
[----:B--2---:R-:W0:Y:S02]  /*1080*/  SHFL.IDX PT, R12, R12, R17, 0x1f ;  /* 0x00001f110c0c7589 */ /* 0x004e2400000e0000 */
[----:B0-----:R-:W-:-:S05]  /*1090*/  IMAD.IADD R20, R12, 0x1, R15 ;  /* 0x000000010c147824 */ /* 0x001fca00078e020f */
[----:B------:R-:W-:-:S13]  /*10a0*/  ISETP.GE.AND P1, PT, R20, R5, PT ;  /* 0x000000051400720c */ /* 0x000fda0003f26270 */
[----:B------:R-:W0:Y:S01]  /*10b0*/  @!P1 LDC.64 R14, c[0x0][0x388] ;  /* 0x0000e200ff0e9b82 */ /* 0x000e220000000a00 */
[----:B------:R-:W-:-:S04]  /*10c0*/  @!P1 IMAD R13, R9, R5, R20 ;  /* 0x00000005090d9224 */ /* 0x000fc800078e0214 */
[----:B0-----:R-:W-:-:S05]  /*10d0*/  @!P1 IMAD.WIDE R14, R13, 0x4, R14 ;  /* 0x000000040d0e9825 */ /* 0x001fca00078e020e */
[----:B-----5:R-:W-:Y:S04]  /*10e0*/  @!P1 STG.E desc[UR18][R14.64], R0 ;  /* 0x000000000e009986 */ /* 0x020fe8000c101912 */
[----:B------:R0:W2:Y:S01]  /*10f0*/  @P2 ATOMG.E.ADD.STRONG.GPU PT, R18, desc[UR18][R10.64], R19 ;  /* 0x800000130a1229a8 */ /* 0x0000a200081ef112 */
[----:B------:R-:W-:Y:S01]  /*1100*/  LOP3.LUT R17, R6, UR5, RZ, 0xc0, !PT ;  /* 0x0000000506117c12 */ /* 0x000fe2000f8ec0ff */
[----:B------:R-:W1:Y:S01]  /*1110*/  FLO.U32 R25, UR5 ;  /* 0x0000000500197d00 */ /* 0x000e6200080e0000 */
[----:B------:R-:W-:-:S07]  /*1120*/  IMAD.IADD R9, R9, 0x1, R4 ;  /* 0x0000000109097824 */ /* 0x000fce00078e0204 */
[----:B------:R-:W3:Y:S01]  /*1130*/  POPC R17, R17 ;  /* 0x0000001100117309 */ /* 0x000ee20000000000 */
[----:B0-----:R-:W-:Y:S01]  /*1140*/  IMAD.WIDE R10, R4, 0x4, R10 ;  /* 0x00000004040a7825 */ /* 0x001fe200078e020a */
[----:B-1----:R-:W-:-:S06]  /*1150*/  ISETP.EQ.U32.AND P2, PT, R25, R8, PT ;  /* 0x000000081900720c */ /* 0x002fcc0003f42070 */
[----:B------:R-:W0:Y:S01]  /*1160*/  POPC R23, UR5 ;  /* 0x0000000500177d09 */ /* 0x000e220008000000 */
[----:B--2---:R-:W3:Y:S02]  /*1170*/  SHFL.IDX PT, R18, R18, R21, 0x1f ;  /* 0x00001f1512127589 */ /* 0x004ee400000e0000 */
[----:B---3--:R-:W-:-:S04]  /*1180*/  IADD3 R20, PT, PT, R18, R17, RZ ;  /* 0x0000001112147210 */ /* 0x008fc80007ffe0ff */
[----:B------:R-:W-:-:S13]  /*1190*/  ISETP.GE.AND P1, PT, R20, R5, PT ;  /* 0x000000051400720c */ /* 0x000fda0003f26270 */
[----:B------:R-:W1:Y:S01]  /*11a0*/  @!P1 LDC.64 R12, c[0x0][0x388] ;  /* 0x0000e200ff0c9b82 */ /* 0x000e620000000a00 */
[----:B------:R-:W-:-:S04]  /*11b0*/  @!P1 IMAD R15, R9, R5, R20 ;  /* 0x00000005090f9224 */ /* 0x000fc800078e0214 */
[----:B-1----:R-:W-:-:S05]  /*11c0*/  @!P1 IMAD.WIDE R14, R15, 0x4, R12 ;  /* 0x000000040f0e9825 */ /* 0x002fca00078e020c */
[----:B------:R1:W-:Y:S04]  /*11d0*/  @!P1 STG.E desc[UR18][R14.64], R0 ;  /* 0x000000000e009986 */ /* 0x0003e8000c101912 */
[----:B0-----:R0:W2:Y:S01]  /*11e0*/  @P2 ATOMG.E.ADD.STRONG.GPU PT, R18, desc[UR18][R10.64], R23 ;  /* 0x800000170a1229a8 */ /* 0x0010a200081ef112 */
[----:B------:R-:W-:Y:S02]  /*11f0*/  LOP3.LUT R17, R6, UR5, RZ, 0xc0, !PT ;  /* 0x0000000506117c12 */ /* 0x000fe4000f8ec0ff */
[----:B------:R-:W-:-:S04]  /*1200*/  ISETP.EQ.U32.AND P2, PT, R21, R8, PT ;  /* 0x000000081500720c */ /* 0x000fc80003f42070 */
[----:B------:R-:W3:Y:S01]  /*1210*/  POPC R17, R17 ;  /* 0x0000001100117309 */ /* 0x000ee20000000000 */
[----:B-1----:R-:W-:Y:S02]  /*1220*/  IMAD.IADD R15, R9, 0x1, R4 ;  /* 0x00000001090f7824 */ /* 0x002fe400078e0204 */
[----:B0-----:R-:W-:Y:S01]  /*1230*/  IMAD.WIDE R10, R4, 0x4, R10 ;  /* 0x00000004040a7825 */ /* 0x001fe200078e020a */
[----:B--2---:R-:W3:Y:S02]  /*1240*/  SHFL.IDX PT, R18, R18, R25, 0x1f ;  /* 0x00001f1912127589 */ /* 0x004ee400000e0000 */
[----:B---3--:R-:W-:-:S04]  /*1250*/  IADD3 R20, PT, PT, R18, R17, RZ ;  /* 0x0000001112147210 */ /* 0x008fc80007ffe0ff */
[----:B------:R-:W-:-:S13]  /*1260*/  ISETP.GE.AND P1, PT, R20, R5, PT ;  /* 0x000000051400720c */ /* 0x000fda0003f26270 */
[----:B------:R-:W0:Y:S01]  /*1270*/  @!P1 LDC.64 R12, c[0x0][0x388] ;  /* 0x0000e200ff0c9b82 */ /* 0x000e220000000a00 */
[----:B------:R-:W-:-:S04]  /*1280*/  @!P1 IMAD R9, R15, R5, R20 ;  /* 0x000000050f099224 */ /* 0x000fc800078e0214 */
[----:B0-----:R-:W-:-:S05]  /*1290*/  @!P1 IMAD.WIDE R12, R9, 0x4, R12 ;  /* 0x00000004090c9825 */ /* 0x001fca00078e020c */
[----:B------:R-:W-:Y:S04]  /*12a0*/  @!P1 STG.E desc[UR18][R12.64], R0 ;  /* 0x000000000c009986 */ /* 0x000fe8000c101912 */
[----:B------:R-:W2:Y:S01]  /*12b0*/  @P2 ATOMG.E.ADD.STRONG.GPU PT, R10, desc[UR18][R10.64], R19 ;  /* 0x800000130a0a29a8 */ /* 0x000ea200081ef112 */
[----:B------:R-:W-:Y:S01]  /*12c0*/  LOP3.LUT R14, R6, UR5, RZ, 0xc0, !PT ;  /* 0x00000005060e7c12 */ /* 0x000fe2000f8ec0ff */
[----:B------:R-:W-:-:S05]  /*12d0*/  UIADD3 UR4, UPT, UPT, UR4, 0x4, URZ ;  /* 0x0000000404047890 */ /* 0x000fca000fffe0ff */
[----:B------:R-:W0:Y:S01]  /*12e0*/  POPC R14, R14 ;  /* 0x0000000e000e7309 */ /* 0x000e220000000000 */
[----:B--2---:R-:W0:Y:S02]  /*12f0*/  SHFL.IDX PT, R21, R10, R21, 0x1f ;  /* 0x00001f150a157589 */ /* 0x004e2400000e0000 */
[----:B0-----:R-:W-:-:S04]  /*1300*/  IADD3 R18, PT, PT, R21, R14, RZ ;  /* 0x0000000e15127210 */ /* 0x001fc80007ffe0ff */
[----:B------:R-:W-:-:S13]  /*1310*/  ISETP.GE.AND P1, PT, R18, R5, PT ;  /* 0x000000051200720c */ /* 0x000fda0003f26270 */
[----:B------:R-:W0:Y:S01]  /*1320*/  @!P1 LDC.64 R8, c[0x0][0x388] ;  /* 0x0000e200ff089b82 */ /* 0x000e220000000a00 */
[----:B------:R-:W-:-:S04]  /*1330*/  @!P1 IMAD.IADD R6, R15, 0x1, R4 ;  /* 0x000000010f069824 */ /* 0x000fc800078e0204 */
[----:B------:R-:W-:-:S04]  /*1340*/  @!P1 IMAD R15, R6, R5, R18 ;  /* 0x00000005060f9224 */ /* 0x000fc800078e0212 */
[----:B0-----:R-:W-:-:S05]  /*1350*/  @!P1 IMAD.WIDE R8, R15, 0x4, R8 ;  /* 0x000000040f089825 */ /* 0x001fca00078e0208 */
[----:B------:R2:W-:Y:S01]  /*1360*/  @!P1 STG.E desc[UR18][R8.64], R0 ;  /* 0x0000000008009986 */ /* 0x0005e2000c101912 */
[----:B------:R-:W-:-:S13]  /*1370*/  ISETP.NE.AND P1, PT, R7, UR4, PT ;  /* 0x0000000407007c0c */ /* 0x000fda000bf25270 */
[----:B--2---:R-:W-:Y:S05]  /*1380*/  @P1 BRA `(.L_x_233) ;  /* 0xfffffffc00001947 */ /* 0x004fea000383ffff */
.L_x_232:
[----:B------:R-:W-:Y:S05]  /*1390*/  @!P0 EXIT ;  /* 0x000000000000894d */ /* 0x000fea0003800000 */
[----:B------:R-:W0:Y:S01]  /*13a0*/  LDC R2, c[0x0][0x398] ;  /* 0x0000e600ff027b82 */ /* 0x000e220000000800 */
[----:B------:R-:W-:Y:S02]  /*13b0*/  ISETP.NE.AND P1, PT, R16, 0x1, PT ;  /* 0x000000011000780c */ /* 0x000fe40003f25270 */
[----:B0-----:R-:W-:-:S04]  /*13c0*/  LOP3.LUT R2, R2, 0x1, RZ, 0xc0, !PT ;  /* 0x0000000102027812 */ /* 0x001fc800078ec0ff */
[----:B------:R-:W-:-:S07]  /*13d0*/  ISETP.NE.U32.AND P0, PT, R2, 0x1, PT ;  /* 0x000000010200780c */ /* 0x000fce0003f05070 */
[----:B------:R-:W-:Y:S06]  /*13e0*/  @!P1 BRA `(.L_x_234) ;  /* 0x0000000000909947 */ /* 0x000fec0003800000 */
[----:B------:R-:W0:Y:S01]  /*13f0*/  S2R R17, SR_LANEID ;  /* 0x0000000000117919 */ /* 0x000e220000000000 */
[----:B------:R-:W1:Y:S01]  /*1400*/  LDC.64 R2, c[0x0][0x3a0] ;  /* 0x0000e800ff027b82 */ /* 0x000e620000000a00 */
[----:B------:R-:W-:Y:S02]  /*1410*/  VOTEU.ANY UR4, UPT, PT ;  /* 0x0000000000047886 */ /* 0x000fe400038e0100 */
[----:B------:R-:W0:Y:S05]  /*1420*/  FLO.U32 R10, UR4 ;  /* 0x00000004000a7d00 */ /* 0x000e2a00080e0000 */
[----:B------:R-:W2:Y:S03]  /*1430*/  LDC.64 R4, c[0x0][0x390] ;  /* 0x0000e400ff047b82 */ /* 0x000ea60000000a00 */
[----:B------:R-:W3:Y:S01]  /*1440*/  POPC R11, UR4 ;  /* 0x00000004000b7d09 */ /* 0x000ee20008000000 */
[----:B-1----:R-:W-:Y:S01]  /*1450*/  IMAD R6, R7, R2, RZ ;  /* 0x0000000207067224 */ /* 0x002fe200078e02ff */
[----:B0-----:R-:W-:-:S03]  /*1460*/  ISETP.EQ.U32.AND P1, PT, R10, R17, PT ;  /* 0x000000110a00720c */ /* 0x001fc60003f22070 */
[----:B--2---:R-:W-:-:S10]  /*1470*/  IMAD.WIDE R4, R6, 0x4, R4 ;  /* 0x0000000406047825 */ /* 0x004fd400078e0204 */
[----:B---3--:R0:W2:Y:S01]  /*1480*/  @P1 ATOMG.E.ADD.STRONG.GPU PT, R13, desc[UR18][R4.64], R11 ;  /* 0x8000000b040d19a8 */ /* 0x0080a200081ef112 */
[----:B------:R-:W1:Y:S01]  /*1490*/  FLO.U32 R14, UR4 ;  /* 0x00000004000e7d00 */ /* 0x000e6200080e0000 */
[----:B------:R-:W3:Y:S07]  /*14a0*/  S2R R18, SR_LTMASK ;  /* 0x0000000000127919 */ /* 0x000eee0000003900 */
[----:B------:R-:W-:Y:S01]  /*14b0*/  POPC R15, UR4 ;  /* 0x00000004000f7d09 */ /* 0x000fe20008000000 */
[----:B0-----:R-:W-:Y:S01]  /*14c0*/  IMAD.WIDE R4, R2, 0x4, R4 ;  /* 0x0000000402047825 */ /* 0x001fe200078e0204 */
[----:B-1----:R-:W-:-:S02]  /*14d0*/  ISETP.EQ.U32.AND P2, PT, R14, R17, PT ;  /* 0x000000110e00720c */ /* 0x002fc40003f42070 */
[----:B---3--:R-:W-:-:S06]  /*14e0*/  LOP3.LUT R12, R18, UR4, RZ, 0xc0, !PT ;  /* 0x00000004120c7c12 */ /* 0x008fcc000f8ec0ff */
[----:B------:R-:W0:Y:S01]  /*14f0*/  POPC R12, R12 ;  /* 0x0000000c000c7309 */ /* 0x000e220000000000 */
[----:B--2---:R-:W0:Y:S02]  /*1500*/  SHFL.IDX PT, R13, R13, R10, 0x1f ;  /* 0x00001f0a0d0d7589 */ /* 0x004e2400000e0000 */
[----:B0-----:R-:W-:-:S04]  /*1510*/  IADD3 R16, PT, PT, R13, R12, RZ ;  /* 0x0000000c0d107210 */ /* 0x001fc80007ffe0ff */
[----:B------:R-:W-:-:S13]  /*1520*/  ISETP.GE.AND P1, PT, R16, R3, PT ;  /* 0x000000031000720c */ /* 0x000fda0003f26270 */
[----:B------:R-:W0:Y:S01]  /*1530*/  @!P1 LDC.64 R8, c[0x0][0x388] ;  /* 0x0000e200ff089b82 */ /* 0x000e220000000a00 */
[----:B------:R-:W-:-:S04]  /*1540*/  @!P1 IMAD R11, R6, R3, R16 ;  /* 0x00000003060b9224 */ /* 0x000fc800078e0210 */
[----:B0-----:R-:W-:-:S05]  /*1550*/  @!P1 IMAD.WIDE R8, R11, 0x4, R8 ;  /* 0x000000040b089825 */ /* 0x001fca00078e0208 */
[----:B-----5:R-:W-:Y:S04]  /*1560*/  @!P1 STG.E desc[UR18][R8.64], R0 ;  /* 0x0000000008009986 */ /* 0x020fe8000c101912 */
[----:B------:R-:W2:Y:S01]  /*1570*/  @P2 ATOMG.E.ADD.STRONG.GPU PT, R5, desc[UR18][R4.64], R15 ;  /* 0x8000000f040529a8 */ /* 0x000ea200081ef112 */
[----:B------:R-:W-:Y:S01]  /*1580*/  LOP3.LUT R12, R18, UR4, RZ, 0xc0, !PT ;  /* 0x00000004120c7c12 */ /* 0x000fe2000f8ec0ff */
[----:B------:R-:W-:-:S03]  /*1590*/  VIADD R7, R7, 0x2 ;  /* 0x0000000207077836 */ /* 0x000fc60000000000 */
[----:B------:R-:W0:Y:S01]  /*15a0*/  POPC R11, R12 ;  /* 0x0000000c000b7309 */ /* 0x000e220000000000 */
[----:B--2---:R-:W0:Y:S02]  /*15b0*/  SHFL.IDX PT, R14, R5, R14, 0x1f ;  /* 0x00001f0e050e7589 */ /* 0x004e2400000e0000 */
[----:B0-----:R-:W-:-:S05]  /*15c0*/  IMAD.IADD R16, R14, 0x1, R11 ;  /* 0x000000010e107824 */ /* 0x001fca00078e020b */
[----:B------:R-:W-:-:S13]  /*15d0*/  ISETP.GE.AND P1, PT, R16, R3, PT ;  /* 0x000000031000720c */ /* 0x000fda0003f26270 */
[----:B------:R-:W0:Y:S01]  /*15e0*/  @!P1 LDC.64 R10, c[0x0][0x388] ;  /* 0x0000e200ff0a9b82 */ /* 0x000e220000000a00 */
[----:B------:R-:W-:-:S05]  /*15f0*/  @!P1 IADD3 R2, PT, PT, R6, R2, RZ ;  /* 0x0000000206029210 */ /* 0x000fca0007ffe0ff */
[----:B------:R-:W-:-:S04]  /*1600*/  @!P1 IMAD R3, R2, R3, R16 ;  /* 0x0000000302039224 */ /* 0x000fc800078e0210 */
[----:B0-----:R-:W-:-:S05]  /*1610*/  @!P1 IMAD.WIDE R2, R3, 0x4, R10 ;  /* 0x0000000403029825 */ /* 0x001fca00078e020a */
[----:B------:R0:W-:Y:S02]  /*1620*/  @!P1 STG.E desc[UR18][R2.64], R0 ;  /* 0x0000000002009986 */ /* 0x0001e4000c101912 */
.L_x_234:
[----:B------:R-:W-:Y:S05]  /*1630*/  @P0 EXIT ;  /* 0x000000000000094d */ /* 0x000fea0003800000 */
[----:B------:R-:W1:Y:S01]  /*1640*/  S2R R9, SR_LANEID ;  /* 0x0000000000097919 */ /* 0x000e620000000000 */
[----:B------:R-:W-:Y:S01]  /*1650*/  VOTEU.ANY UR4, UPT, PT ;  /* 0x0000000000047886 */ /* 0x000fe200038e0100 */
[----:B0-----:R-:W0:Y:S01]  /*1660*/  LDC.64 R2, c[0x0][0x390] ;  /* 0x0000e400ff027b82 */ /* 0x001e220000000a00 */
[----:B------:R-:W1:Y:S01]  /*1670*/  FLO.U32 R4, UR4 ;  /* 0x0000000400047d00 */ /* 0x000e6200080e0000 */
[----:B------:R-:W2:Y:S07]  /*1680*/  LDCU.64 UR6, c[0x0][0x3a0] ;  /* 0x00007400ff0677ac */ /* 0x000eae0008000a00 */
[----:B------:R-:W3:Y:S01]  /*1690*/  POPC R5, UR4 ;  /* 0x0000000400057d09 */ /* 0x000ee20008000000 */
[----:B-1----:R-:W-:Y:S01]  /*16a0*/  ISETP.EQ.U32.AND P0, PT, R4, R9, PT ;  /* 0x000000090400720c */ /* 0x002fe20003f02070 */
[----:B--2---:R-:W-:-:S04]  /*16b0*/  IMAD R9, R7, UR6, RZ ;  /* 0x0000000607097c24 */ /* 0x004fc8000f8e02ff */
[----:B0-----:R-:W-:-:S08]  /*16c0*/  IMAD.WIDE R2, R9, 0x4, R2 ;  /* 0x0000000409027825 */ /* 0x001fd000078e0202 */
[----:B---3--:R-:W2:Y:S01]  /*16d0*/  @P0 ATOMG.E.ADD.STRONG.GPU PT, R3, desc[UR18][R2.64], R5 ;  /* 0x80000005020309a8 */ /* 0x008ea200081ef112 */
[----:B------:R-:W0:Y:S02]  /*16e0*/  S2R R6, SR_LTMASK ;  /* 0x0000000000067919 */ /* 0x000e240000003900 */
[----:B0-----:R-:W-:-:S04]  /*16f0*/  LOP3.LUT R6, R6, UR4, RZ, 0xc0, !PT ;  /* 0x0000000406067c12 */ /* 0x001fc8000f8ec0ff */
[----:B------:R-:W0:Y:S01]  /*1700*/  POPC R7, R6 ;  /* 0x0000000600077309 */ /* 0x000e220000000000 */
[----:B--2---:R-:W0:Y:S02]  /*1710*/  SHFL.IDX PT, R4, R3, R4, 0x1f ;  /* 0x00001f0403047589 */ /* 0x004e2400000e0000 */
[----:B0-----:R-:W-:-:S04]  /*1720*/  IADD3 R8, PT, PT, R4, R7, RZ ;  /* 0x0000000704087210 */ /* 0x001fc80007ffe0ff */
[----:B------:R-:W-:-:S13]  /*1730*/  ISETP.GE.AND P0, PT, R8, UR7, PT ;  /* 0x0000000708007c0c */ /* 0x000fda000bf06270 */
[----:B------:R-:W-:Y:S05]  /*1740*/  @P0 EXIT ;  /* 0x000000000000094d */ /* 0x000fea0003800000 */
[----:B------:R-:W0:Y:S01]  /*1750*/  LDC.64 R2, c[0x0][0x388] ;  /* 0x0000e200ff027b82 */ /* 0x000e220000000a00 */
[----:B------:R-:W-:-:S04]  /*1760*/  IMAD R5, R9, UR7, R8 ;  /* 0x0000000709057c24 */ /* 0x000fc8000f8e0208 */
[----:B0-----:R-:W-:-:S05]  /*1770*/  IMAD.WIDE R2, R5, 0x4, R2 ;  /* 0x0000000405027825 */ /* 0x001fca00078e0202 */
[----:B-----5:R-:W-:Y:S01]  /*1780*/  STG.E desc[UR18][R2.64], R0 ;  /* 0x0000000002007986 */ /* 0x020fe2000c101912 */
[----:B------:R-:W-:Y:S05]  /*1790*/  EXIT ;  /* 0x000000000000794d */ /* 0x000fea0003800000 */
.L_x_223:
[C---:B------:R-:W-:Y:S01]  /*17a0*/  ISETP.GE.U32.AND P1, PT, R6.reuse, 0x4, PT ;  /* 0x000000040600780c */ /* 0x040fe20003f26070 */
[----:B------:R-:W-:Y:S01]  /*17b0*/  IMAD.MOV.U32 R7, RZ, RZ, RZ ;  /* 0x000000ffff077224 */ /* 0x000fe200078e00ff */
[----:B------:R-:W-:-:S04]  /*17c0*/  LOP3.LUT R16, R6, 0x3, RZ, 0xc0, !PT ;  /* 0x0000000306107812 */ /* 0x000fc800078ec0ff */
[----:B------:R-:W-:-:S07]  /*17d0*/  ISETP.NE.AND P0, PT, R16, RZ, PT ;  /* 0x000000ff1000720c */ /* 0x000fce0003f05270 */
[----:B------:R-:W-:Y:S06]  /*17e0*/  @!P1 BRA `(.L_x_235) ;  /* 0x0000000400109947 */ /* 0x000fec0003800000 */
[----:B------:R-:W0:Y:S01]  /*17f0*/  LDC.64 R2, c[0x0][0x390] ;  /* 0x0000e400ff027b82 */ /* 0x000e220000000a00 */
[----:B------:R-:W-:Y:S01]  /*1800*/  LOP3.LUT R7, R6, 0x7ffffffc, RZ, 0xc0, !PT ;  /* 0x7ffffffc06077812 */ /* 0x000fe200078ec0ff */
[----:B------:R-:W-:-:S06]  /*1810*/  UMOV UR4, URZ ;  /* 0x000000ff00047c82 */ /* 0x000fcc0008000000 */
[----:B------:R-:W1:Y:S02]  /*1820*/  LDC.64 R4, c[0x0][0x3a0] ;  /* 0x0000e800ff047b82 */ /* 0x000e640000000a00 */
.L_x_236:
        /* <DEDUP_REMOVED lines=25> */
[----:B------:R-:W-:-:S07]  /*19c0*/  IADD3 R9, PT, PT, R9, R4, RZ ;  /* 0x0000000409097210 */ /* 0x000fce0007ffe0ff */
[----:B------:R-:W3:Y:S01]  /*19d0*/  POPC R17, R17 ;  /* 0x0000001100117309 */ /* 0x000ee20000000000 */
[----:B0-----:R-:W-:Y:S01]  /*19e0*/  IMAD.WIDE R10, R4, 0x4, R10 ;  /* 0x00000004040a7825 */ /* 0x001fe200078e020a */
[----:B-1----:R-:W-:-:S06]  /*19f0*/  ISETP.EQ.U32.AND P2, PT, R25, R8, PT ;  /* 0x000000081900720c */ /* 0x002fcc0003f42070 */
[----:B------:R-:W0:Y:S01]  /*1a00*/  POPC R23, UR5 ;  /* 0x0000000500177d09 */ /* 0x000e220008000000 */
[----:B--2---:R-:W3:Y:S02]  /*1a10*/  SHFL.IDX PT, R18, R18, R21, 0x1f ;  /* 0x00001f1512127589 */ /* 0x004ee400000e0000 */
[----:B---3--:R-:W-:-:S05]  /*1a20*/  IMAD.IADD R20, R18, 0x1, R17 ;  /* 0x0000000112147824 */ /* 0x008fca00078e0211 */
        /* <DEDUP_REMOVED lines=9> */
[----:B-1----:R-:W-:Y:S01]  /*1ac0*/  IADD3 R15, PT, PT, R9, R4, RZ ;  /* 0x00000004090f7210 */ /* 0x002fe20007ffe0ff */
[----:B0-----:R-:W-:Y:S01]  /*1ad0*/  IMAD.WIDE R10, R4, 0x4, R10 ;  /* 0x00000004040a7825 */ /* 0x001fe200078e020a */
[----:B--2---:R-:W3:Y:S03]  /*1ae0*/  SHFL.IDX PT, R18, R18, R25, 0x1f ;  /* 0x00001f1912127589 */ /* 0x004ee600000e0000 */
[----:B---3--:R-:W-:-:S05]  /*1af0*/  IMAD.IADD R20, R18, 0x1, R17 ;  /* 0x0000000112147824 */ /* 0x008fca00078e0211 */
        /* <DEDUP_REMOVED lines=16> */
[----:B------:R2:W-:Y:S01]  /*1c00*/  @!P1 STG.E desc[UR18][R8.64], R0 ;  /* 0x0000000008009986 */ /* 0x0005e2000c101912 */
[----:B------:R-:W-:-:S13]  /*1c10*/  ISETP.NE.AND P1, PT, R7, UR4, PT ;  /* 0x0000000407007c0c */ /* 0x000fda000bf25270 */
[----:B--2---:R-:W-:Y:S05]  /*1c20*/  @P1 BRA `(.L_x_236) ;  /* 0xfffffffc00001947 */ /* 0x004fea000383ffff */
.L_x_235:
        /* <DEDUP_REMOVED lines=30> */
[----:B------:R-:W2:Y:S01]  /*1e10*/  @P2 ATOMG.E.ADD.STRONG.GPU PT, R5, desc[UR18][R4.64], R15 ;  /* 0x8000000f040529a8 */ /* 0x000ea200081ef112 */
[----:B------:R-:W-:Y:S02]  /*1e20*/  LOP3.LUT R12, R18, UR4, RZ, 0xc0, !PT ;  /* 0x00000004120c7c12 */ /* 0x000fe4000f8ec0ff */
[----:B------:R-:W-:Y:S02]  /*1e30*/  IADD3 R7, PT, PT, R7, 0x2, RZ ;  /* 0x0000000207077810 */ /* 0x000fe40007ffe0ff */
        /* <DEDUP_REMOVED lines=8> */
[----:B------:R0:W-:Y:S02]  /*1ec0*/  @!P1 STG.E desc[UR18][R2.64], R0 ;  /* 0x0000000002009986 */ /* 0x0001e4000c101912 */
.L_x_237:
        /* <DEDUP_REMOVED lines=23> */
.L_x_238:
        /* <DEDUP_REMOVED lines=12> */
.L_x_262:


//--------------------- .text._Z20lsh_init_projectionsPfiiiy --------------------------
	.section	.text._Z20lsh_init_projectionsPfiiiy,"ax",@progbits
	.align	128
        .global         _Z20lsh_init_projectionsPfiiiy
        .type           _Z20lsh_init_projectionsPfiiiy,@function
        .size           _Z20lsh_init_projectionsPfiiiy,(.L_x_258 - _Z20lsh_init_projectionsPfiiiy)
        .other          _Z20lsh_init_projectionsPfiiiy,@"STO_CUDA_ENTRY STV_DEFAULT"
_Z20lsh_init_projectionsPfiiiy:
.text._Z20lsh_init_projectionsPfiiiy:
[----:B------:R-:W0:Y:S01]  /*0000*/  LDC R1, c[0x0][0x37c] ;  /* 0x0000df00ff017b82 */ /* 0x000e220000000800 */
[----:B------:R-:W1:Y:S07]  /*0010*/  S2R R3, SR_TID.X ;  /* 0x0000000000037919 */ /* 0x000e6e0000002100 */
[----:B------:R-:W1:Y:S01]  /*0020*/  S2UR UR7, SR_CTAID.X ;  /* 0x00000000000779c3 */ /* 0x000e620000002500 */
[----:B------:R-:W2:Y:S01]  /*0030*/  LDCU.64 UR4, c[0x0][0x388] ;  /* 0x00007100ff0477ac */ /* 0x000ea20008000a00 */
[----:B0-----:R-:W-:Y:S01]  /*0040*/  VIADD R1, R1, 0xffffffd0 ;  /* 0xffffffd001017836 */ /* 0x001fe20000000000 */
[----:B------:R-:W0:Y:S05]  /*0050*/  LDCU UR6, c[0x0][0x390] ;  /* 0x00007200ff0677ac */ /* 0x000e2a0008000800 */
[----:B------:R-:W1:Y:S01]  /*0060*/  LDC R10, c[0x0][0x360] ;  /* 0x0000d800ff0a7b82 */ /* 0x000e620000000800 */
[----:B--2---:R-:W-:-:S04]  /*0070*/  UIMAD UR4, UR5, UR4, URZ ;  /* 0x00000004050472a4 */ /* 0x004fc8000f8e02ff */
[----:B0-----:R-:W-:Y:S01]  /*0080*/  UIMAD UR4, UR4, UR6, URZ ;  /* 0x00000006040472a4 */ /* 0x001fe2000f8e02ff */
[----:B-1----:R-:W-:-:S05]  /*0090*/  IMAD R10, R10, UR7, R3 ;  /* 0x000000070a0a7c24 */ /* 0x002fca000f8e0203 */
[----:B------:R-:W-:-:S13]  /*00a0*/  ISETP.GE.AND P0, PT, R10, UR4, PT ;  /* 0x000000040a007c0c */ /* 0x000fda000bf06270 */
[----:B------:R-:W-:Y:S05]  /*00b0*/  @P0 EXIT ;  /* 0x000000000000094d */ /* 0x000fea0003800000 */
[----:B------:R-:W0:Y:S01]  /*00c0*/  LDC.64 R2, c[0x0][0x398] ;  /* 0x0000e600ff027b82 */ /* 0x000e220000000a00 */
[----:B------:R-:W-:Y:S01]  /*00d0*/  ISETP.NE.AND P0, PT, R10, RZ, PT ;  /* 0x000000ff0a00720c */ /* 0x000fe20003f05270 */
[----:B------:R-:W1:Y:S01]  /*00e0*/  LDCU.64 UR6, c[0x0][0x358] ;  /* 0x00006b00ff0677ac */ /* 0x000e620008000a00 */
[----:B------:R-:W-:Y:S01]  /*00f0*/  BSSY.RECONVERGENT B0, `(.L_x_239) ;  /* 0x0000262000007945 */ /* 0x000fe20003800200 */
[----:B0-----:R-:W-:Y:S02]  /*0100*/  LOP3.LUT R0, R2, 0xaad26b49, RZ, 0x3c, !PT ;  /* 0xaad26b4902007812 */ /* 0x001fe400078e3cff */
[----:B------:R-:W-:-:S03]  /*0110*/  LOP3.LUT R2, R3, 0xf7dcefdd, RZ, 0x3c, !PT ;  /* 0xf7dcefdd03027812 */ /* 0x000fc600078e3cff */
[----:B------:R-:W-:Y:S02]  /*0120*/  IMAD R0, R0, 0x4182bed5, RZ ;  /* 0x4182bed500007824 */ /* 0x000fe400078e02ff */
[----:B------:R-:W-:Y:S02]  /*0130*/  IMAD R9, R2, -0x658354e5, RZ ;  /* 0x9a7cab1b02097824 */ /* 0x000fe400078e02ff */
[C---:B------:R-:W-:Y:S01]  /*0140*/  VIADD R3, R0.reuse, 0x75bcd15 ;  /* 0x075bcd1500037836 */ /* 0x040fe20000000000 */
[C---:B------:R-:W-:Y:S01]  /*0150*/  LOP3.LUT R6, R0.reuse, 0x159a55e5, RZ, 0x3c, !PT ;  /* 0x159a55e500067812 */ /* 0x040fe200078e3cff */
[C---:B------:R-:W-:Y:S01]  /*0160*/  VIADD R5, R0.reuse, 0x583f19 ;  /* 0x00583f1900057836 */ /* 0x040fe20000000000 */
[----:B------:R-:W-:Y:S01]  /*0170*/  IADD3 R2, PT, PT, R0, 0x64f0c9, R9 ;  /* 0x0064f0c900027810 */ /* 0x000fe20007ffe009 */
[C---:B------:R-:W-:Y:S01]  /*0180*/  VIADD R7, R9.reuse, 0x1f123bb5 ;  /* 0x1f123bb509077836 */ /* 0x040fe20000000000 */
[----:B------:R-:W-:Y:S02]  /*0190*/  LOP3.LUT R4, R9, 0x5491333, RZ, 0x3c, !PT ;  /* 0x0549133309047812 */ /* 0x000fe400078e3cff */
[----:B------:R-:W-:Y:S01]  /*01a0*/  SHF.R.S32.HI R0, RZ, 0x1f, R10 ;  /* 0x0000001fff007819 */ /* 0x000fe2000001140a */
[----:B------:R0:W-:Y:S04]  /*01b0*/  STL.64 [R1], R2 ;  /* 0x0000000201007387 */ /* 0x0001e80000100a00 */
[----:B------:R0:W-:Y:S04]  /*01c0*/  STL.64 [R1+0x8], R6 ;  /* 0x0000080601007387 */ /* 0x0001e80000100a00 */
[----:B------:R0:W-:Y:S01]  /*01d0*/  STL.64 [R1+0x10], R4 ;  /* 0x0000100401007387 */ /* 0x0001e20000100a00 */
[----:B-1----:R-:W-:Y:S05]  /*01e0*/  @!P0 BRA `(.L_x_240) ;  /* 0x0000002400488947 */ /* 0x002fea0003800000 */
[----:B------:R-:W-:Y:S02]  /*01f0*/  IMAD.MOV.U32 R13, RZ, RZ, R0 ;  /* 0x000000ffff0d7224 */ /* 0x000fe400078e0000 */
[----:B------:R-:W-:Y:S02]  /*0200*/  IMAD.MOV.U32 R11, RZ, RZ, RZ ;  /* 0x000000ffff0b7224 */ /* 0x000fe400078e00ff */
[----:B0-----:R-:W-:-:S07]  /*0210*/  IMAD.MOV.U32 R2, RZ, RZ, R10 ;  /* 0x000000ffff027224 */ /* 0x001fce00078e000a */
.L_x_249:
[----:B------:R-:W-:Y:S01]  /*0220*/  LOP3.LUT R0, R2, 0x3, RZ, 0xc0, !PT ;  /* 0x0000000302007812 */ /* 0x000fe200078ec0ff */
[----:B------:R-:W-:Y:S03]  /*0230*/  BSSY.RECONVERGENT B1, `(.L_x_241) ;  /* 0x0000247000017945 */ /* 0x000fe60003800200 */
[----:B------:R-:W-:-:S04]  /*0240*/  ISETP.NE.U32.AND P0, PT, R0, RZ, PT ;  /* 0x000000ff0000720c */ /* 0x000fc80003f05070 */
[----:B------:R-:W-:-:S13]  /*0250*/  ISETP.NE.AND.EX P0, PT, RZ, RZ, PT, P0 ;  /* 0x000000ffff00720c */ /* 0x000fda0003f05300 */
[----:B0-----:R-:W-:Y:S05]  /*0260*/  @!P0 BRA `(.L_x_242) ;  /* 0x00000024000c8947 */ /* 0x001fea0003800000 */
[----:B------:R-:W0:Y:S01]  /*0270*/  LDC.64 R8, c[0x4][RZ] ;  /* 0x01000000ff087b82 */ /* 0x000e220000000a00 */
[----:B------:R-:W-:Y:S01]  /*0280*/  IMAD.MOV.U32 R0, RZ, RZ, RZ ;  /* 0x000000ffff007224 */ /* 0x000fe200078e00ff */
[----:B------:R-:W-:Y:S02]  /*0290*/  CS2R R4, SRZ ;  /* 0x0000000000047805 */ /* 0x000fe4000001ff00 */
[----:B------:R-:W-:Y:S01]  /*02a0*/  CS2R R6, SRZ ;  /* 0x0000000000067805 */ /* 0x000fe2000001ff00 */
[----:B------:R-:W-:Y:S02]  /*02b0*/  IMAD.MOV.U32 R3, RZ, RZ, RZ ;  /* 0x000000ffff037224 */ /* 0x000fe400078e00ff */
[----:B0-----:R-:W-:-:S07]  /*02c0*/  IMAD.WIDE.U32 R8, R11, 0xc80, R8 ;  /* 0x00000c800b087825 */ /* 0x001fce00078e0008 */
.L_x_244:
[----:B------:R-:W-:-:S06]  /*02d0*/  IMAD R12, R0, 0x4, R1 ;  /* 0x00000004000c7824 */ /* 0x000fcc00078e0201 */
[----:B------:R-:W5:Y:S01]  /*02e0*/  LDL R12, [R12+0x4] ;  /* 0x000004000c0c7983 */ /* 0x000f620000100800 */
[----:B------:R-:W-:-:S05]  /*02f0*/  UMOV UR4, URZ ;  /* 0x000000ff00047c82 */ /* 0x000fca0008000000 */
.L_x_243:
[----:B-----5:R-:W-:Y:S01]  /*0300*/  SHF.R.U32.HI R22, RZ, UR4, R12 ;  /* 0x00000004ff167c19 */ /* 0x020fe2000801160c */
[----:B------:R-:W-:-:S03]  /*0310*/  IMAD.SHL.U32 R14, R0, 0x20, RZ ;  /* 0x00000020000e7824 */ /* 0x000fc600078e00ff */
[----:B------:R-:W-:Y:S01]  /*0320*/  LOP3.LUT R15, R22, 0x1, RZ, 0xc0, !PT ;  /* 0x00000001160f7812 */ /* 0x000fe200078ec0ff */
[----:B------:R-:W-:-:S03]  /*0330*/  VIADD R14, R14, UR4 ;  /* 0x000000040e0e7c36 */ /* 0x000fc60008000000 */
[----:B------:R-:W-:Y:S01]  /*0340*/  ISETP.NE.U32.AND P0, PT, R15, 0x1, PT ;  /* 0x000000010f00780c */ /* 0x000fe20003f05070 */
[----:B------:R-:W-:-:S03]  /*0350*/  IMAD R15, R14, 0x5, RZ ;  /* 0x000000050e0f7824 */ /* 0x000fc600078e02ff */
[----:B------:R-:W-:Y:S01]  /*0360*/  R2P PR, R22, 0x7e ;  /* 0x0000007e16007804 */ /* 0x000fe20000000000 */
[----:B------:R-:W-:-:S08]  /*0370*/  IMAD.WIDE.U32 R14, R15, 0x4, R8 ;  /* 0x000000040f0e7825 */ /* 0x000fd000078e0008 */
[----:B------:R-:W2:Y:S04]  /*0380*/  @!P0 LDG.E R16, desc[UR6][R14.64+0x10] ;  /* 0x000010060e108981 */ /* 0x000ea8000c1e1900 */
[----:B------:R-:W3:Y:S04]  /*0390*/  @P1 LDG.E R18, desc[UR6][R14.64+0x24] ;  /* 0x000024060e121981 */ /* 0x000ee8000c1e1900 */
[----:B------:R-:W4:Y:S04]  /*03a0*/  @P2 LDG.E R20, desc[UR6][R14.64+0x38] ;  /* 0x000038060e142981 */ /* 0x000f28000c1e1900 */
[----:B------:R-:W4:Y:S04]  /*03b0*/  @P3 LDG.E R24, desc[UR6][R14.64+0x4c] ;  /* 0x00004c060e183981 */ /* 0x000f28000c1e1900 */
[----:B------:R-:W4:Y:S04]  /*03c0*/  @P4 LDG.E R26, desc[UR6][R14.64+0x60] ;  /* 0x000060060e1a4981 */ /* 0x000f28000c1e1900 */
[----:B------:R-:W4:Y:S04]  /*03d0*/  @!P0 LDG.E R17, desc[UR6][R14.64+0x4] ;  /* 0x000004060e118981 */ /* 0x000f28000c1e1900 */
[----:B------:R-:W4:Y:S04]  /*03e0*/  @!P0 LDG.E R19, desc[UR6][R14.64+0xc] ;  /* 0x00000c060e138981 */ /* 0x000f28000c1e1900 */
[----:B------:R-:W4:Y:S04]  /*03f0*/  @P1 LDG.E R21, desc[UR6][R14.64+0x18] ;  /* 0x000018060e151981 */ /* 0x000f28000c1e1900 */
[----:B------:R-:W4:Y:S04]  /*0400*/  @P3 LDG.E R23, desc[UR6][R14.64+0x40] ;  /* 0x000040060e173981 */ /* 0x000f28000c1e1900 */
[----:B------:R-:W4:Y:S04]  /*0410*/  @P5 LDG.E R25, desc[UR6][R14.64+0x70] ;  /* 0x000070060e195981 */ /* 0x000f28000c1e1900 */
[----:B------:R-:W4:Y:S01]  /*0420*/  @P6 LDG.E R28, desc[UR6][R14.64+0x88] ;  /* 0x000088060e1c6981 */ /* 0x000f22000c1e1900 */
[----:B--2---:R-:W-:-:S03]  /*0430*/  @!P0 LOP3.LUT R5, R5, R16, RZ, 0x3c, !PT ;  /* 0x0000001005058212 */ /* 0x004fc600078e3cff */
[----:B------:R-:W2:Y:S01]  /*0440*/  @!P0 LDG.E R16, desc[UR6][R14.64] ;  /* 0x000000060e108981 */ /* 0x000ea2000c1e1900 */
[----:B---3--:R-:W-:-:S03]  /*0450*/  @P1 LOP3.LUT R5, R5, R18, RZ, 0x3c, !PT ;  /* 0x0000001205051212 */ /* 0x008fc600078e3cff */
[----:B------:R-:W3:Y:S01]  /*0460*/  @!P0 LDG.E R18, desc[UR6][R14.64+0x8] ;  /* 0x000008060e128981 */ /* 0x000ee2000c1e1900 */
[----:B----4-:R-:W-:-:S03]  /*0470*/  @P2 LOP3.LUT R5, R5, R20, RZ, 0x3c, !PT ;  /* 0x0000001405052212 */ /* 0x010fc600078e3cff */
[----:B------:R-:W4:Y:S01]  /*0480*/  @P1 LDG.E R20, desc[UR6][R14.64+0x14] ;  /* 0x000014060e141981 */ /* 0x000f22000c1e1900 */
[----:B------:R-:W-:-:S03]  /*0490*/  @P3 LOP3.LUT R5, R5, R24, RZ, 0x3c, !PT ;  /* 0x0000001805053212 */ /* 0x000fc600078e3cff */
[----:B------:R-:W4:Y:S01]  /*04a0*/  @P5 LDG.E R24, desc[UR6][R14.64+0x74] ;  /* 0x000074060e185981 */ /* 0x000f22000c1e1900 */
[----:B------:R-:W-:-:S03]  /*04b0*/  @P4 LOP3.LUT R5, R5, R26, RZ, 0x3c, !PT ;  /* 0x0000001a05054212 */ /* 0x000fc600078e3cff */
[----:B------:R-:W4:Y:S01]  /*04c0*/  @P3 LDG.E R26, desc[UR6][R14.64+0x44] ;  /* 0x000044060e1a3981 */ /* 0x000f22000c1e1900 */
[----:B------:R-:W-:-:S03]  /*04d0*/  @!P0 LOP3.LUT R6, R6, R17, RZ, 0x3c, !PT ;  /* 0x0000001106068212 */ /* 0x000fc600078e3cff */
[----:B------:R-:W4:Y:S01]  /*04e0*/  @P1 LDG.E R17, desc[UR6][R14.64+0x20] ;  /* 0x000020060e111981 */ /* 0x000f22000c1e1900 */
[----:B------:R-:W-:-:S03]  /*04f0*/  @!P0 LOP3.LUT R4, R4, R19, RZ, 0x3c, !PT ;  /* 0x0000001304048212 */ /* 0x000fc600078e3cff */
[----:B------:R-:W4:Y:S01]  /*0500*/  @P2 LDG.E R19, desc[UR6][R14.64+0x2c] ;  /* 0x00002c060e132981 */ /* 0x000f22000c1e1900 */
[----:B------:R-:W-:-:S03]  /*0510*/  @P1 LOP3.LUT R6, R6, R21, RZ, 0x3c, !PT ;  /* 0x0000001506061212 */ /* 0x000fc600078e3cff */
[----:B------:R-:W4:Y:S01]  /*0520*/  @P2 LDG.E R21, desc[UR6][R14.64+0x34] ;  /* 0x000034060e152981 */ /* 0x000f22000c1e1900 */
[----:B--2---:R-:W-:-:S03]  /*0530*/  @!P0 LOP3.LUT R3, R3, R16, RZ, 0x3c, !PT ;  /* 0x0000001003038212 */ /* 0x004fc600078e3cff */
[----:B------:R-:W2:Y:S01]  /*0540*/  @P1 LDG.E R16, desc[UR6][R14.64+0x1c] ;  /* 0x00001c060e101981 */ /* 0x000ea2000c1e1900 */
[----:B---3--:R-:W-:-:S03]  /*0550*/  @!P0 LOP3.LUT R7, R7, R18, RZ, 0x3c, !PT ;  /* 0x0000001207078212 */ /* 0x008fc600078e3cff */
[----:B------:R-:W3:Y:S01]  /*0560*/  @P2 LDG.E R18, desc[UR6][R14.64+0x28] ;  /* 0x000028060e122981 */ /* 0x000ee2000c1e1900 */
[----:B----4-:R-:W-:-:S03]  /*0570*/  @P1 LOP3.LUT R3, R3, R20, RZ, 0x3c, !PT ;  /* 0x0000001403031212 */ /* 0x010fc600078e3cff */
[----:B------:R-:W4:Y:S01]  /*0580*/  @P2 LDG.E R20, desc[UR6][R14.64+0x30] ;  /* 0x000030060e142981 */ /* 0x000f22000c1e1900 */
[----:B------:R-:W-:-:S03]  /*0590*/  @P5 LOP3.LUT R5, R5, R24, RZ, 0x3c, !PT ;  /* 0x0000001805055212 */ /* 0x000fc600078e3cff */
[----:B------:R-:W4:Y:S01]  /*05a0*/  @P3 LDG.E R24, desc[UR6][R14.64+0x3c] ;  /* 0x00003c060e183981 */ /* 0x000f22000c1e1900 */
[----:B------:R-:W-:-:S03]  /*05b0*/  @P1 LOP3.LUT R4, R4, R17, RZ, 0x3c, !PT ;  /* 0x0000001104041212 */ /* 0x000fc600078e3cff */
[----:B------:R-:W4:Y:S01]  /*05c0*/  @P3 LDG.E R17, desc[UR6][R14.64+0x48] ;  /* 0x000048060e113981 */ /* 0x000f22000c1e1900 */
[----:B------:R-:W-:-:S03]  /*05d0*/  @P2 LOP3.LUT R6, R6, R19, RZ, 0x3c, !PT ;  /* 0x0000001306062212 */ /* 0x000fc600078e3cff */
[----:B------:R-:W4:Y:S01]  /*05e0*/  @P4 LDG.E R19, desc[UR6][R14.64+0x54] ;  /* 0x000054060e134981 */ /* 0x000f22000c1e1900 */
[----:B------:R-:W-:Y:S02]  /*05f0*/  @P2 LOP3.LUT R4, R4, R21, RZ, 0x3c, !PT ;  /* 0x0000001504042212 */ /* 0x000fe400078e3cff */
[----:B------:R-:W-:Y:S01]  /*0600*/  @P3 LOP3.LUT R6, R6, R23, RZ, 0x3c, !PT ;  /* 0x0000001706063212 */ /* 0x000fe200078e3cff */
[----:B------:R-:W4:Y:S04]  /*0610*/  @P4 LDG.E R21, desc[UR6][R14.64+0x5c] ;  /* 0x00005c060e154981 */ /* 0x000f28000c1e1900 */
[----:B------:R-:W4:Y:S01]  /*0620*/  @P5 LDG.E R23, desc[UR6][R14.64+0x68] ;  /* 0x000068060e175981 */ /* 0x000f22000c1e1900 */
[----:B--2---:R-:W-:-:S03]  /*0630*/  @P1 LOP3.LUT R7, R7, R16, RZ, 0x3c, !PT ;  /* 0x0000001007071212 */ /* 0x004fc600078e3cff */
[----:B------:R-:W2:Y:S01]  /*0640*/  @P4 LDG.E R16, desc[UR6][R14.64+0x50] ;  /* 0x000050060e104981 */ /* 0x000ea2000c1e1900 */
[----:B---3--:R-:W-:-:S03]  /*0650*/  @P2 LOP3.LUT R3, R3, R18, RZ, 0x3c, !PT ;  /* 0x0000001203032212 */ /* 0x008fc600078e3cff */
[----:B------:R-:W3:Y:S01]  /*0660*/  @P4 LDG.E R18, desc[UR6][R14.64+0x58] ;  /* 0x000058060e124981 */ /* 0x000ee2000c1e1900 */
[----:B----4-:R-:W-:-:S03]  /*0670*/  @P2 LOP3.LUT R7, R7, R20, RZ, 0x3c, !PT ;  /* 0x0000001407072212 */ /* 0x010fc600078e3cff */
[----:B------:R-:W4:Y:S01]  /*0680*/  @P5 LDG.E R20, desc[UR6][R14.64+0x64] ;  /* 0x000064060e145981 */ /* 0x000f22000c1e1900 */
[----:B------:R-:W-:-:S03]  /*0690*/  @P3 LOP3.LUT R3, R3, R24, RZ, 0x3c, !PT ;  /* 0x0000001803033212 */ /* 0x000fc600078e3cff */
[----:B------:R-:W4:Y:S01]  /*06a0*/  @P5 LDG.E R24, desc[UR6][R14.64+0x6c] ;  /* 0x00006c060e185981 */ /* 0x000f22000c1e1900 */
[----:B------:R-:W-:Y:S02]  /*06b0*/  LOP3.LUT P0, RZ, R22, 0x80, RZ, 0xc0, !PT ;  /* 0x0000008016ff7812 */ /* 0x000fe4000780c0ff */
[----:B------:R-:W-:Y:S02]  /*06c0*/  @P3 LOP3.LUT R7, R7, R26, RZ, 0x3c, !PT ;  /* 0x0000001a07073212 */ /* 0x000fe400078e3cff */
[----:B------:R-:W-:Y:S02]  /*06d0*/  @P3 LOP3.LUT R4, R4, R17, RZ, 0x3c, !PT ;  /* 0x0000001104043212 */ /* 0x000fe400078e3cff */
[----:B------:R-:W4:Y:S01]  /*06e0*/  @P6 LDG.E R17, desc[UR6][R14.64+0x7c] ;  /* 0x00007c060e116981 */ /* 0x000f22000c1e1900 */
[----:B------:R-:W-:-:S03]  /*06f0*/  @P4 LOP3.LUT R6, R6, R19, RZ, 0x3c, !PT ;  /* 0x0000001306064212 */ /* 0x000fc600078e3cff */
[----:B------:R-:W4:Y:S01]  /*0700*/  @P6 LDG.E R19, desc[UR6][R14.64+0x84] ;  /* 0x000084060e136981 */ /* 0x000f22000c1e1900 */
[----:B------:R-:W-:-:S03]  /*0710*/  @P4 LOP3.LUT R4, R4, R21, RZ, 0x3c, !PT ;  /* 0x0000001504044212 */ /* 0x000fc600078e3cff */
[----:B------:R-:W4:Y:S01]  /*0720*/  @P0 LDG.E R26, desc[UR6][R14.64+0x9c] ;  /* 0x00009c060e1a0981 */ /* 0x000f22000c1e1900 */
[----:B------:R-:W-:-:S03]  /*0730*/  @P5 LOP3.LUT R6, R6, R23, RZ, 0x3c, !PT ;  /* 0x0000001706065212 */ /* 0x000fc600078e3cff */
        /* <DEDUP_REMOVED lines=10> */
[----:B------:R-:W-:Y:S02]  /*07e0*/  @P5 LOP3.LUT R4, R4, R25, RZ, 0x3c, !PT ;  /* 0x0000001904045212 */ /* 0x000fe400078e3cff */
[----:B------:R-:W-:Y:S02]  /*07f0*/  @P6 LOP3.LUT R5, R5, R28, RZ, 0x3c, !PT ;  /* 0x0000001c05056212 */ /* 0x000fe400078e3cff */
[----:B------:R-:W-:Y:S02]  /*0800*/  @P6 LOP3.LUT R6, R6, R17, RZ, 0x3c, !PT ;  /* 0x0000001106066212 */ /* 0x000fe400078e3cff */
[----:B------:R-:W-:Y:S02]  /*0810*/  @P6 LOP3.LUT R4, R4, R19, RZ, 0x3c, !PT ;  /* 0x0000001304046212 */ /* 0x000fe400078e3cff */
[----:B------:R-:W-:Y:S02]  /*0820*/  @P0 LOP3.LUT R5, R5, R26, RZ, 0x3c, !PT ;  /* 0x0000001a05050212 */ /* 0x000fe400078e3cff */
[----:B------:R-:W-:-:S02]  /*0830*/  @P0 LOP3.LUT R6, R6, R21, RZ, 0x3c, !PT ;  /* 0x0000001506060212 */ /* 0x000fc400078e3cff */
[----:B------:R-:W-:Y:S02]  /*0840*/  @P0 LOP3.LUT R4, R4, R23, RZ, 0x3c, !PT ;  /* 0x0000001704040212 */ /* 0x000fe400078e3cff */
[----:B--2---:R-:W-:Y:S02]  /*0850*/  @P6 LOP3.LUT R3, R3, R16, RZ, 0x3c, !PT ;  /* 0x0000001003036212 */ /* 0x004fe400078e3cff */
[----:B---3--:R-:W-:Y:S02]  /*0860*/  @P6 LOP3.LUT R7, R7, R18, RZ, 0x3c, !PT ;  /* 0x0000001207076212 */ /* 0x008fe400078e3cff */
[----:B----4-:R-:W-:Y:S02]  /*0870*/  @P0 LOP3.LUT R3, R3, R20, RZ, 0x3c, !PT ;  /* 0x0000001403030212 */ /* 0x010fe400078e3cff */
[----:B------:R-:W-:Y:S02]  /*0880*/  @P0 LOP3.LUT R7, R7, R24, RZ, 0x3c, !PT ;  /* 0x0000001807070212 */ /* 0x000fe400078e3cff */
[----:B------:R-:W-:-:S13]  /*0890*/  R2P PR, R22.B1, 0x7f ;  /* 0x0000007f16007804 */ /* 0x000fda0000001000 */
[----:B------:R-:W2:Y:S04]  /*08a0*/  @P0 LDG.E R18, desc[UR6][R14.64+0xa0] ;  /* 0x0000a0060e120981 */ /* 0x000ea8000c1e1900 */
[----:B------:R-:W3:Y:S04]  /*08b0*/  @P0 LDG.E R19, desc[UR6][R14.64+0xa4] ;  /* 0x0000a4060e130981 */ /* 0x000ee8000c1e1900 */
[----:B------:R-:W4:Y:S04]  /*08c0*/  @P0 LDG.E R20, desc[UR6][R14.64+0xa8] ;  /* 0x0000a8060e140981 */ /* 0x000f28000c1e1900 */
[----:B------:R-:W4:Y:S04]  /*08d0*/  @P0 LDG.E R21, desc[UR6][R14.64+0xac] ;  /* 0x0000ac060e150981 */ /* 0x000f28000c1e1900 */
[----:B------:R-:W4:Y:S04]  /*08e0*/  @P0 LDG.E R24, desc[UR6][R14.64+0xb0] ;  /* 0x0000b0060e180981 */ /* 0x000f28000c1e1900 */
[----:B------:R-:W4:Y:S04]  /*08f0*/  @P1 LDG.E R16, desc[UR6][R14.64+0xbc] ;  /* 0x0000bc060e101981 */ /* 0x000f28000c1e1900 */
[----:B------:R-:W4:Y:S04]  /*0900*/  @P1 LDG.E R26, desc[UR6][R14.64+0xb4] ;  /* 0x0000b4060e1a1981 */ /* 0x000f28000c1e1900 */
        /* <DEDUP_REMOVED lines=11> */
[----:B------:R-:W-:Y:S01]  /*09c0*/  LOP3.LUT P0, RZ, R22, 0x8000, RZ, 0xc0, !PT ;  /* 0x0000800016ff7812 */ /* 0x000fe2000780c0ff */
[----:B------:R-:W4:Y:S01]  /*09d0*/  @P2 LDG.E R24, desc[UR6][R14.64+0xd8] ;  /* 0x0000d8060e182981 */ /* 0x000f22000c1e1900 */
[----:B------:R-:W-:-:S03]  /*09e0*/  @P1 LOP3.LUT R7, R7, R16, RZ, 0x3c, !PT ;  /* 0x0000001007071212 */ /* 0x000fc600078e3cff */
[----:B------:R-:W4:Y:S01]  /*09f0*/  @P2 LDG.E R22, desc[UR6][R14.64+0xd0] ;  /* 0x0000d0060e162981 */ /* 0x000f22000c1e1900 */
[----:B------:R-:W-:-:S03]  /*0a00*/  @P1 LOP3.LUT R3, R3, R26, RZ, 0x3c, !PT ;  /* 0x0000001a03031212 */ /* 0x000fc600078e3cff */
[----:B------:R-:W4:Y:S01]  /*0a10*/  @P3 LDG.E R16, desc[UR6][R14.64+0xe4] ;  /* 0x0000e4060e103981 */ /* 0x000f22000c1e1900 */
[----:B------:R-:W-:-:S03]  /*0a20*/  @P1 LOP3.LUT R6, R6, R23, RZ, 0x3c, !PT ;  /* 0x0000001706061212 */ /* 0x000fc600078e3cff */
[----:B------:R-:W4:Y:S01]  /*0a30*/  @P3 LDG.E R26, desc[UR6][R14.64+0xdc] ;  /* 0x0000dc060e1a3981 */ /* 0x000f22000c1e1900 */
[----:B------:R-:W-:-:S03]  /*0a40*/  @P1 LOP3.LUT R4, R4, R17, RZ, 0x3c, !PT ;  /* 0x0000001104041212 */ /* 0x000fc600078e3cff */
        /* <DEDUP_REMOVED lines=43> */
[----:B------:R-:W-:-:S04]  /*0d00*/  UIADD3 UR4, UPT, UPT, UR4, 0x10, URZ ;  /* 0x0000001004047890 */ /* 0x000fc8000fffe0ff */
[----:B------:R-:W-:Y:S01]  /*0d10*/  UISETP.NE.AND UP0, UPT, UR4, 0x20, UPT ;  /* 0x000000200400788c */ /* 0x000fe2000bf05270 */
[----:B--2---:R-:W-:Y:S02]  /*0d20*/  @P5 LOP3.LUT R5, R5, R18, RZ, 0x3c, !PT ;  /* 0x0000001205055212 */ /* 0x004fe400078e3cff */
[----:B---3--:R-:W-:Y:S02]  /*0d30*/  @P6 LOP3.LUT R6, R6, R19, RZ, 0x3c, !PT ;  /* 0x0000001306066212 */ /* 0x008fe400078e3cff */
[----:B----4-:R-:W-:Y:S02]  /*0d40*/  @P6 LOP3.LUT R3, R3, R20, RZ, 0x3c, !PT ;  /* 0x0000001403036212 */ /* 0x010fe400078e3cff */
[----:B------:R-:W-:Y:S02]  /*0d50*/  @P6 LOP3.LUT R4, R4, R21, RZ, 0x3c, !PT ;  /* 0x0000001504046212 */ /* 0x000fe400078e3cff */
[----:B------:R-:W-:Y:S02]  /*0d60*/  @P6 LOP3.LUT R7, R7, R22, RZ, 0x3c, !PT ;  /* 0x0000001607076212 */ /* 0x000fe400078e3cff */
[----:B------:R-:W-:-:S02]  /*0d70*/  @P6 LOP3.LUT R5, R5, R16, RZ, 0x3c, !PT ;  /* 0x0000001005056212 */ /* 0x000fc400078e3cff */
[----:B------:R-:W-:Y:S02]  /*0d80*/  @P0 LOP3.LUT R3, R3, R24, RZ, 0x3c, !PT ;  /* 0x0000001803030212 */ /* 0x000fe400078e3cff */
[----:B------:R-:W-:Y:S02]  /*0d90*/  @P0 LOP3.LUT R5, R5, R28, RZ, 0x3c, !PT ;  /* 0x0000001c05050212 */ /* 0x000fe400078e3cff */
[----:B------:R-:W-:Y:S02]  /*0da0*/  @P0 LOP3.LUT R7, R7, R26, RZ, 0x3c, !PT ;  /* 0x0000001a07070212 */ /* 0x000fe400078e3cff */
[----:B------:R-:W-:Y:S02]  /*0db0*/  @P0 LOP3.LUT R4, R4, R23, RZ, 0x3c, !PT ;  /* 0x0000001704040212 */ /* 0x000fe400078e3cff */
[----:B------:R-:W-:Y:S01]  /*0dc0*/  @P0 LOP3.LUT R6, R6, R17, RZ, 0x3c, !PT ;  /* 0x0000001106060212 */ /* 0x000fe200078e3cff */
[----:B------:R-:W-:Y:S06]  /*0dd0*/  BRA.U UP0, `(.L_x_243) ;  /* 0xfffffff500487547 */ /* 0x000fec000b83ffff */
[----:B------:R-:W-:-:S05]  /*0de0*/  VIADD R0, R0, 0x1 ;  /* 0x0000000100007836 */ /* 0x000fca0000000000 */
[----:B------:R-:W-:-:S13]  /*0df0*/  ISETP.NE.AND P0, PT, R0, 0x5, PT ;  /* 0x000000050000780c */ /* 0x000fda0003f05270 */
[----:B------:R-:W-:Y:S05]  /*0e00*/  @P0 BRA `(.L_x_244) ;  /* 0xfffffff400300947 */ /* 0x000fea000383ffff */
[----:B------:R-:W-:Y:S01]  /*0e10*/  LOP3.LUT R0, R2, 0x3, RZ, 0xc0, !PT ;  /* 0x0000000302007812 */ /* 0x000fe200078ec0ff */
[----:B------:R0:W-:Y:S03]  /*0e20*/  STL.64 [R1+0x8], R6 ;  /* 0x0000080601007387 */ /* 0x0001e60000100a00 */
[----:B------:R-:W-:Y:S01]  /*0e30*/  ISETP.NE.U32.AND P0, PT, R0, 0x1, PT ;  /* 0x000000010000780c */ /* 0x000fe20003f05070 */
[----:B------:R0:W-:Y:S03]  /*0e40*/  STL.64 [R1+0x10], R4 ;  /* 0x0000100401007387 */ /* 0x0001e60000100a00 */
[----:B------:R-:W-:Y:S01]  /*0e50*/  ISETP.NE.AND.EX P0, PT, RZ, RZ, PT, P0 ;  /* 0x000000ffff00720c */ /* 0x000fe20003f05300 */
[----:B------:R0:W-:-:S12]  /*0e60*/  STL [R1+0x4], R3 ;  /* 0x0000040301007387 */ /* 0x0001d80000100800 */
[----:B0-----:R-:W-:Y:S05]  /*0e70*/  @!P0 BRA `(.L_x_242) ;  /* 0x0000001800088947 */ /* 0x001fea0003800000 */
[----:B------:R-:W-:Y:S01]  /*0e80*/  UMOV UR4, URZ ;  /* 0x000000ff00047c82 */ /* 0x000fe20008000000 */
[----:B------:R-:W-:Y:S01]  /*0e90*/  UMOV UR5, URZ ;  /* 0x000000ff00057c82 */ /* 0x000fe20008000000 */
[----:B------:R-:W-:Y:S02]  /*0ea0*/  IMAD.MOV.U32 R0, RZ, RZ, RZ ;  /* 0x000000ffff007224 */ /* 0x000fe400078e00ff */
[----:B------:R-:W-:Y:S02]  /*0eb0*/  IMAD.MOV.U32 R4, RZ, RZ, RZ ;  /* 0x000000ffff047224 */ /* 0x000fe400078e00ff */
[----:B------:R-:W-:Y:S02]  /*0ec0*/  IMAD.MOV.U32 R7, RZ, RZ, RZ ;  /* 0x000000ffff077224 */ /* 0x000fe400078e00ff */
[----:B------:R-:W-:Y:S02]  /*0ed0*/  IMAD.MOV.U32 R3, RZ, RZ, RZ ;  /* 0x000000ffff037224 */ /* 0x000fe400078e00ff */
[----:B------:R-:W-:-:S02]  /*0ee0*/  IMAD.U32 R5, RZ, RZ, UR4 ;  /* 0x00000004ff057e24 */ /* 0x000fc4000f8e00ff */
[----:B------:R-:W-:-:S07]  /*0ef0*/  IMAD.U32 R6, RZ, RZ, UR5 ;  /* 0x00000005ff067e24 */ /* 0x000fce000f8e00ff */
.L_x_246:
[----:B------:R-:W-:-:S06]  /*0f00*/  IMAD R12, R0, 0x4, R1 ;  /* 0x00000004000c7824 */ /* 0x000fcc00078e0201 */
[----:B------:R-:W5:Y:S01]  /*0f10*/  LDL R12, [R12+0x4] ;  /* 0x000004000c0c7983 */ /* 0x000f620000100800 */
[----:B------:R-:W-:-:S05]  /*0f20*/  UMOV UR4, URZ ;  /* 0x000000ff00047c82 */ /* 0x000fca0008000000 */
.L_x_245:
        /* <DEDUP_REMOVED lines=178> */
[----:B------:R0:W-:Y:S03]  /*1a50*/  STL [R1+0x4], R3 ;  /* 0x0000040301007387 */ /* 0x0001e60000100800 */
[----:B------:R-:W-:Y:S01]  /*1a60*/  ISETP.NE.U32.AND P0, PT, R0, 0x3, PT ;  /* 0x000000030000780c */ /* 0x000fe20003f05070 */
[----:B------:R0:W-:Y:S03]  /*1a70*/  STL.64 [R1+0x8], R6 ;  /* 0x0000080601007387 */ /* 0x0001e60000100a00 */
[----:B------:R-:W-:Y:S01]  /*1a80*/  ISETP.NE.AND.EX P0, PT, RZ, RZ, PT, P0 ;  /* 0x000000ffff00720c */ /* 0x000fe20003f05300 */
[----:B------:R0:W-:-:S12]  /*1a90*/  STL.64 [R1+0x10], R4 ;  /* 0x0000100401007387 */ /* 0x0001d80000100a00 */
[----:B0-----:R-:W-:Y:S05]  /*1aa0*/  @P0 BRA `(.L_x_242) ;  /* 0x0000000800fc0947 */ /* 0x001fea0003800000 */
        /* <DEDUP_REMOVED lines=8> */
.L_x_248:
[----:B------:R-:W-:-:S06]  /*1b30*/  IMAD R12, R0, 0x4, R1 ;  /* 0x00000004000c7824 */ /* 0x000fcc00078e0201 */
[----:B------:R-:W5:Y:S01]  /*1b40*/  LDL R12, [R12+0x4] ;  /* 0x000004000c0c7983 */ /* 0x000f620000100800 */
[----:B------:R-:W-:-:S05]  /*1b50*/  UMOV UR4, URZ ;  /* 0x000000ff00047c82 */ /* 0x000fca0008000000 */
.L_x_247:
        /* <DEDUP_REMOVED lines=177> */
[----:B------:R0:W-:Y:S04]  /*2670*/  STL [R1+0x4], R3 ;  /* 0x0000040301007387 */ /* 0x0001e80000100800 */
[----:B------:R0:W-:Y:S04]  /*2680*/  STL.64 [R1+0x8], R6 ;  /* 0x0000080601007387 */ /* 0x0001e80000100a00 */
[----:B------:R0:W-:Y:S02]  /*2690*/  STL.64 [R1+0x10], R4 ;  /* 0x0000100401007387 */ /* 0x0001e40000100a00 */
.L_x_242:
[----:B------:R-:W-:Y:S05]  /*26a0*/  BSYNC.RECONVERGENT B1 ;  /* 0x0000000000017941 */ /* 0x000fea0003800200 */
.L_x_241:
[C---:B------:R-:W-:Y:S01]  /*26b0*/  ISETP.GT.U32.AND P0, PT, R2.reuse, 0x3, PT ;  /* 0x000000030200780c */ /* 0x040fe20003f04070 */
[----:B------:R-:W-:Y:S01]  /*26c0*/  VIADD R11, R11, 0x1 ;  /* 0x000000010b0b7836 */ /* 0x000fe20000000000 */
[--C-:B------:R-:W-:Y:S02]  /*26d0*/  SHF.R.U64 R2, R2, 0x2, R13.reuse ;  /* 0x0000000202027819 */ /* 0x100fe4000000120d */
[----:B------:R-:W-:Y:S02]  /*26e0*/  ISETP.GT.U32.AND.EX P0, PT, R13, RZ, PT, P0 ;  /* 0x000000ff0d00720c */ /* 0x000fe40003f04100 */
[----:B------:R-:W-:-:S11]  /*26f0*/  SHF.R.U32.HI R13, RZ, 0x2, R13 ;  /* 0x00000002ff0d7819 */ /* 0x000fd6000001160d */
[----:B------:R-:W-:Y:S05]  /*2700*/  @P0 BRA `(.L_x_249) ;  /* 0xffffffd800c40947 */ /* 0x000fea000383ffff */
.L_x_240:
[----:B------:R-:W-:Y:S05]  /*2710*/  BSYNC.RECONVERGENT B0 ;  /* 0x0000000000007941 */ /* 0x000fea0003800200 */
.L_x_239:
[----:B------:R-:W1:Y:S01]  /*2720*/  LDC.64 R8, c[0x0][0x398] ;  /* 0x0000e600ff087b82 */ /* 0x000e620000000a00 */
[----:B------:R-:W-:Y:S01]  /*2730*/  SHF.R.U32.HI R0, RZ, 0x2, R3 ;  /* 0x00000002ff007819 */ /* 0x000fe20000011603 */
[----:B------:R-:W-:Y:S03]  /*2740*/  BSSY.RECONVERGENT B0, `(.L_x_250) ;  /* 0x000003f000007945 */ /* 0x000fe60003800200 */
[----:B------:R-:W-:Y:S01]  /*2750*/  LOP3.LUT R0, R0, R3, RZ, 0x3c, !PT ;  /* 0x0000000300007212 */ /* 0x000fe200078e3cff */
[----:B0-----:R-:W-:-:S04]  /*2760*/  IMAD.SHL.U32 R3, R5, 0x10, RZ ;  /* 0x0000001005037824 */ /* 0x001fc800078e00ff */
[----:B------:R-:W-:-:S05]  /*2770*/  IMAD.SHL.U32 R2, R0, 0x2, RZ ;  /* 0x0000000200027824 */ /* 0x000fca00078e00ff */
[----:B------:R-:W-:Y:S01]  /*2780*/  LOP3.LUT R2, R0, R2, R3, 0x96, !PT ;  /* 0x0000000200027212 */ /* 0x000fe200078e9603 */
[----:B------:R-:W-:-:S03]  /*2790*/  IMAD.MOV.U32 R3, RZ, RZ, 0x2f800000 ;  /* 0x2f800000ff037424 */ /* 0x000fc600078e00ff */
[----:B------:R-:W-:Y:S02]  /*27a0*/  LOP3.LUT R5, R2, R5, RZ, 0x3c, !PT ;  /* 0x0000000502057212 */ /* 0x000fe400078e3cff */
[----:B-1----:R-:W-:Y:S02]  /*27b0*/  LOP3.LUT R8, R8, 0xaad26b49, RZ, 0x3c, !PT ;  /* 0xaad26b4908087812 */ /* 0x002fe400078e3cff */
[----:B------:R-:W-:-:S03]  /*27c0*/  LOP3.LUT R9, R9, 0xf7dcefdd, RZ, 0x3c, !PT ;  /* 0xf7dcefdd09097812 */ /* 0x000fc600078e3cff */
[----:B------:R-:W-:Y:S02]  /*27d0*/  IMAD R8, R8, 0x4182bed5, RZ ;  /* 0x4182bed508087824 */ /* 0x000fe400078e02ff */
[----:B------:R-:W-:-:S05]  /*27e0*/  IMAD R9, R9, -0x658354e5, RZ ;  /* 0x9a7cab1b09097824 */ /* 0x000fca00078e02ff */
[----:B------:R-:W-:Y:S01]  /*27f0*/  IADD3 R0, PT, PT, R8, 0x64f0c9, R9 ;  /* 0x0064f0c908007810 */ /* 0x000fe20007ffe009 */
[----:B------:R-:W-:-:S03]  /*2800*/  IMAD.MOV.U32 R9, RZ, RZ, 0x3e055027 ;  /* 0x3e055027ff097424 */ /* 0x000fc600078e00ff */
[----:B------:R-:W-:-:S04]  /*2810*/  IADD3 R2, PT, PT, R0, 0x587c5, R5 ;  /* 0x000587c500027810 */ /* 0x000fc80007ffe005 */
[----:B------:R-:W-:-:S05]  /*2820*/  I2FP.F32.U32 R2, R2 ;  /* 0x0000000200027245 */ /* 0x000fca0000201000 */
[----:B------:R-:W-:-:S05]  /*2830*/  FFMA R2, R2, R3, 1.1641532182693481445e-10 ;  /* 0x2f00000002027423 */ /* 0x000fca0000000003 */
[----:B------:R-:W-:-:S13]  /*2840*/  FSETP.GEU.AND P0, PT, R2, 1.175494350822287508e-38, PT ;  /* 0x008000000200780b */ /* 0x000fda0003f0e000 */
[----:B------:R-:W-:-:S04]  /*2850*/  @!P0 FMUL R2, R2, 8388608 ;  /* 0x4b00000002028820 */ /* 0x000fc80000400000 */
[----:B------:R-:W-:-:S05]  /*2860*/  VIADD R3, R2, 0xc0d55555 ;  /* 0xc0d5555502037836 */ /* 0x000fca0000000000 */
[----:B------:R-:W-:-:S04]  /*2870*/  LOP3.LUT R7, R3, 0xff800000, RZ, 0xc0, !PT ;  /* 0xff80000003077812 */ /* 0x000fc800078ec0ff */
[----:B------:R-:W-:Y:S01]  /*2880*/  I2FP.F32.S32 R4, R7 ;  /* 0x0000000700047245 */ /* 0x000fe20000201400 */
[----:B------:R-:W-:Y:S02]  /*2890*/  IMAD.IADD R3, R2, 0x1, -R7 ;  /* 0x0000000102037824 */ /* 0x000fe400078e0a07 */
[----:B------:R-:W-:Y:S02]  /*28a0*/  IMAD.MOV.U32 R7, RZ, RZ, 0x7f800000 ;  /* 0x7f800000ff077424 */ /* 0x000fe400078e00ff */
[----:B------:R-:W-:-:S04]  /*28b0*/  FADD R8, R3, -1 ;  /* 0xbf80000003087421 */ /* 0x000fc80000000000 */
[----:B------:R-:W-:-:S04]  /*28c0*/  FFMA R3, R8, -R9, 0.14084610342979431152 ;  /* 0x3e1039f608037423 */ /* 0x000fc80000000809 */
[----:B------:R-:W-:-:S04]  /*28d0*/  FFMA R3, R8, R3, -0.12148627638816833496 ;  /* 0xbdf8cdcc08037423 */ /* 0x000fc80000000003 */
[----:B------:R-:W-:-:S04]  /*28e0*/  FFMA R3, R8, R3, 0.13980610668659210205 ;  /* 0x3e0f295508037423 */ /* 0x000fc80000000003 */
[----:B------:R-:W-:-:S04]  /*28f0*/  FFMA R3, R8, R3, -0.16684235632419586182 ;  /* 0xbe2ad8b908037423 */ /* 0x000fc80000000003 */
[----:B------:R-:W-:-:S04]  /*2900*/  FFMA R3, R8, R3, 0.20012299716472625732 ;  /* 0x3e4ced0b08037423 */ /* 0x000fc80000000003 */
[----:B------:R-:W-:-:S04]  /*2910*/  FFMA R3, R8, R3, -0.24999669194221496582 ;  /* 0xbe7fff2208037423 */ /* 0x000fc80000000003 */
[----:B------:R-:W-:-:S04]  /*2920*/  FFMA R3, R8, R3, 0.33333182334899902344 ;  /* 0x3eaaaa7808037423 */ /* 0x000fc80000000003 */
[----:B------:R-:W-:Y:S01]  /*2930*/  FFMA R9, R8, R3, -0.5 ;  /* 0xbf00000008097423 */ /* 0x000fe20000000003 */
[----:B------:R-:W-:Y:S02]  /*2940*/  FSEL R3, RZ, -23, P0 ;  /* 0xc1b80000ff037808 */ /* 0x000fe40000000000 */
[----:B------:R-:W-:Y:S01]  /*2950*/  ISETP.GT.U32.AND P0, PT, R2, 0x7f7fffff, PT ;  /* 0x7f7fffff0200780c */ /* 0x000fe20003f04070 */
[----:B------:R-:W-:Y:S02]  /*2960*/  FMUL R9, R8, R9 ;  /* 0x0000000908097220 */ /* 0x000fe40000400000 */
[----:B------:R-:W-:Y:S01]  /*2970*/  FFMA R4, R4, 1.1920928955078125e-07, R3 ;  /* 0x3400000004047823 */ /* 0x000fe20000000003 */
[----:B------:R-:W-:Y:S01]  /*2980*/  SHF.R.U32.HI R3, RZ, 0x2, R6 ;  /* 0x00000002ff037819 */ /* 0x000fe20000011606 */
[----:B------:R-:W-:-:S03]  /*2990*/  FFMA R9, R8, R9, R8 ;  /* 0x0000000908097223 */ /* 0x000fc60000000008 */
[----:B------:R-:W-:Y:S01]  /*29a0*/  LOP3.LUT R3, R3, R6, RZ, 0x3c, !PT ;  /* 0x0000000603037212 */ /* 0x000fe200078e3cff */
[----:B------:R-:W-:Y:S01]  /*29b0*/  FFMA R9, R4, 0.69314718246459960938, R9 ;  /* 0x3f31721804097823 */ /* 0x000fe20000000009 */
[----:B------:R-:W-:-:S03]  /*29c0*/  IMAD.SHL.U32 R4, R5, 0x10, RZ ;  /* 0x0000001005047824 */ /* 0x000fc600078e00ff */
[C---:B------:R-:W-:Y:S01]  /*29d0*/  @P0 FFMA R9, R2.reuse, R7, +INF ;  /* 0x7f80000002090423 */ /* 0x040fe20000000007 */
[----:B------:R-:W-:Y:S01]  /*29e0*/  FSETP.NEU.AND P0, PT, R2, RZ, PT ;  /* 0x000000ff0200720b */ /* 0x000fe20003f0d000 */
[----:B------:R-:W-:Y:S02]  /*29f0*/  IMAD.SHL.U32 R6, R3, 0x2, RZ ;  /* 0x0000000203067824 */ /* 0x000fe400078e00ff */
[----:B------:R-:W-:-:S03]  /*2a00*/  FMUL R9, R9, -2 ;  /* 0xc000000009097820 */ /* 0x000fc60000400000 */
[----:B------:R-:W-:Y:S02]  /*2a10*/  LOP3.LUT R4, R3, R6, R4, 0x96, !PT ;  /* 0x0000000603047212 */ /* 0x000fe400078e9604 */
[----:B------:R-:W-:Y:S02]  /*2a20*/  FSEL R9, R9, +INF , P0 ;  /* 0x7f80000009097808 */ /* 0x000fe40000000000 */
[----:B------:R-:W-:Y:S02]  /*2a30*/  LOP3.LUT R5, R4, R5, RZ, 0x3c, !PT ;  /* 0x0000000504057212 */ /* 0x000fe400078e3cff */
[----:B------:R0:W1:Y:S01]  /*2a40*/  MUFU.RSQ R2, R9 ;  /* 0x0000000900027308 */ /* 0x0000620000001400 */
[----:B------:R-:W-:Y:S01]  /*2a50*/  VIADD R3, R9, 0xf3000000 ;  /* 0xf300000009037836 */ /* 0x000fe20000000000 */
[----:B------:R-:W-:Y:S01]  /*2a60*/  IADD3 R5, PT, PT, R0, 0xb0f8a, R5 ;  /* 0x000b0f8a00057810 */ /* 0x000fe20007ffe005 */
[----:B------:R-:W-:-:S03]  /*2a70*/  IMAD.MOV.U32 R0, RZ, RZ, 0x30c90fdb ;  /* 0x30c90fdbff007424 */ /* 0x000fc600078e00ff */
[----:B------:R-:W-:Y:S02]  /*2a80*/  ISETP.GT.U32.AND P0, PT, R3, 0x727fffff, PT ;  /* 0x727fffff0300780c */ /* 0x000fe40003f04070 */
[----:B------:R-:W-:-:S05]  /*2a90*/  I2FP.F32.U32 R5, R5 ;  /* 0x0000000500057245 */ /* 0x000fca0000201000 */
[----:B------:R-:W-:-:S06]  /*2aa0*/  FFMA R8, R5, R0, 7.314590599882819788e-10 ;  /* 0x30490fdb05087423 */ /* 0x000fcc0000000000 */
[----:B01----:R-:W-:Y:S05]  /*2ab0*/  @!P0 BRA `(.L_x_251) ;  /* 0x00000000000c8947 */ /* 0x003fea0003800000 */
[----:B------:R-:W-:-:S07]  /*2ac0*/  MOV R7, 0x2ae0 ;  /* 0x00002ae000077802 */ /* 0x000fce0000000f00 */
[----:B------:R-:W-:Y:S05]  /*2ad0*/  CALL.REL.NOINC `($__internal_3_$__cuda_sm20_sqrt_rn_f32_slowpath) ;  /* 0x00000000003c7944 */ /* 0x000fea0003c00000 */
[----:B------:R-:W-:Y:S05]  /*2ae0*/  BRA `(.L_x_252) ;  /* 0x0000000000107947 */ /* 0x000fea0003800000 */
.L_x_251:
[----:B------:R-:W-:Y:S01]  /*2af0*/  FMUL.FTZ R0, R9, R2 ;  /* 0x0000000209007220 */ /* 0x000fe20000410000 */
[----:B------:R-:W-:-:S03]  /*2b00*/  FMUL.FTZ R2, R2, 0.5 ;  /* 0x3f00000002027820 */ /* 0x000fc60000410000 */
[----:B------:R-:W-:-:S04]  /*2b10*/  FFMA R3, -R0, R0, R9 ;  /* 0x0000000000037223 */ /* 0x000fc80000000109 */
[----:B------:R-:W-:-:S07]  /*2b20*/  FFMA R0, R3, R2, R0 ;  /* 0x0000000203007223 */ /* 0x000fce0000000000 */
.L_x_252:
[----:B------:R-:W-:Y:S05]  /*2b30*/  BSYNC.RECONVERGENT B0 ;  /* 0x0000000000007941 */ /* 0x000fea0003800200 */
.L_x_250:
[----:B------:R-:W0:Y:S01]  /*2b40*/  LDCU.64 UR4, c[0x0][0x380] ;  /* 0x00007000ff0477ac */ /* 0x000e220008000a00 */
[----:B------:R-:W-:Y:S01]  /*2b50*/  FMUL.RZ R4, R8, 0.15915493667125701904 ;  /* 0x3e22f98308047820 */ /* 0x000fe2000040c000 */
[----:B------:R-:W-:-:S03]  /*2b60*/  SHF.R.S32.HI R3, RZ, 0x1f, R10 ;  /* 0x0000001fff037819 */ /* 0x000fc6000001140a */
[----:B------:R-:W1:Y:S01]  /*2b70*/  MUFU.SIN R5, R4 ;  /* 0x0000000400057308 */ /* 0x000e620000000400 */
[----:B0-----:R-:W-:-:S04]  /*2b80*/  LEA R2, P0, R10, UR4, 0x2 ;  /* 0x000000040a027c11 */ /* 0x001fc8000f8010ff */
[----:B------:R-:W-:Y:S01]  /*2b90*/  LEA.HI.X R3, R10, UR5, R3, 0x2, P0 ;  /* 0x000000050a037c11 */ /* 0x000fe200080f1403 */
[----:B-1----:R-:W-:-:S05]  /*2ba0*/  FMUL R5, R5, R0 ;  /* 0x0000000005057220 */ /* 0x002fca0000400000 */
[----:B------:R-:W-:Y:S01]  /*2bb0*/  STG.E desc[UR6][R2.64], R5 ;  /* 0x0000000502007986 */ /* 0x000fe2000c101906 */
[----:B------:R-:W-:Y:S05]  /*2bc0*/  EXIT ;  /* 0x000000000000794d */ /* 0x000fea0003800000 */
        .weak           $__internal_3_$__cuda_sm20_sqrt_rn_f32_slowpath
        .type           $__internal_3_$__cuda_sm20_sqrt_rn_f32_slowpath,@function
        .size           $__internal_3_$__cuda_sm20_sqrt_rn_f32_slowpath,(.L_x_258 - $__internal_3_$__cuda_sm20_sqrt_rn_f32_slowpath)
$__internal_3_$__cuda_sm20_sqrt_rn_f32_slowpath:
[----:B------:R-:W-:-:S13]  /*2bd0*/  LOP3.LUT P0, RZ, R9, 0x7fffffff, RZ, 0xc0, !PT ;  /* 0x7fffffff09ff7812 */ /* 0x000fda000780c0ff */
[----:B------:R-:W-:Y:S01]  /*2be0*/  @!P0 IMAD.MOV.U32 R2, RZ, RZ, R9 ;  /* 0x000000ffff028224 */ /* 0x000fe200078e0009 */
[----:B------:R-:W-:Y:S06]  /*2bf0*/  @!P0 BRA `(.L_x_253) ;  /* 0x0000000000448947 */ /* 0x000fec0003800000 */
[----:B------:R-:W-:Y:S01]  /*2c00*/  FSETP.GEU.FTZ.AND P0, PT, R9, RZ, PT ;  /* 0x000000ff0900720b */ /* 0x000fe20003f1e000 */
[----:B------:R-:W-:-:S12]  /*2c10*/  IMAD.MOV.U32 R0, RZ, RZ, R9 ;  /* 0x000000ffff007224 */ /* 0x000fd800078e0009 */
[----:B------:R-:W-:Y:S01]  /*2c20*/  @!P0 IMAD.MOV.U32 R2, RZ, RZ, 0x7fffffff ;  /* 0x7fffffffff028424 */ /* 0x000fe200078e00ff */
[----:B------:R-:W-:Y:S06]  /*2c30*/  @!P0 BRA `(.L_x_253) ;  /* 0x0000000000348947 */ /* 0x000fec0003800000 */
[----:B------:R-:W-:-:S13]  /*2c40*/  FSETP.GTU.FTZ.AND P0, PT, |R0|, +INF , PT ;  /* 0x7f8000000000780b */ /* 0x000fda0003f1c200 */
[----:B------:R-:W-:Y:S01]  /*2c50*/  @P0 FADD.FTZ R2, R0, 1 ;  /* 0x3f80000000020421 */ /* 0x000fe20000010000 */
[----:B------:R-:W-:Y:S06]  /*2c60*/  @P0 BRA `(.L_x_253) ;  /* 0x0000000000280947 */ /* 0x000fec0003800000 */
[----:B------:R-:W-:-:S13]  /*2c70*/  FSETP.NEU.FTZ.AND P0, PT, |R0|, +INF , PT ;  /* 0x7f8000000000780b */ /* 0x000fda0003f1d200 */
[----:B------:R-:W-:-:S04]  /*2c80*/  @P0 FFMA R3, R0, 1.84467440737095516160e+19, RZ ;  /* 0x5f80000000030823 */ /* 0x000fc800000000ff */
[----:B------:R-:W0:Y:S02]  /*2c90*/  @P0 MUFU.RSQ R2, R3 ;  /* 0x0000000300020308 */ /* 0x000e240000001400 */
[----:B0-----:R-:W-:Y:S01]  /*2ca0*/  @P0 FMUL.FTZ R4, R3, R2 ;  /* 0x0000000203040220 */ /* 0x001fe20000410000 */
[----:B------:R-:W-:Y:S01]  /*2cb0*/  @P0 FMUL.FTZ R6, R2, 0.5 ;  /* 0x3f00000002060820 */ /* 0x000fe20000410000 */
[----:B------:R-:W-:Y:S02]  /*2cc0*/  @!P0 IMAD.MOV.U32 R2, RZ, RZ, R0 ;  /* 0x000000ffff028224 */ /* 0x000fe400078e0000 */
[----:B------:R-:W-:-:S04]  /*2cd0*/  @P0 FADD.FTZ R5, -R4, -RZ ;  /* 0x800000ff04050221 */ /* 0x000fc80000010100 */
[----:B------:R-:W-:-:S04]  /*2ce0*/  @P0 FFMA R5, R4, R5, R3 ;  /* 0x0000000504050223 */ /* 0x000fc80000000003 */
[----:B------:R-:W-:-:S04]  /*2cf0*/  @P0 FFMA R5, R5, R6, R4 ;  /* 0x0000000605050223 */ /* 0x000fc80000000004 */
[----:B------:R-:W-:-:S07]  /*2d00*/  @P0 FMUL.FTZ R2, R5, 2.3283064365386962891e-10 ;  /* 0x2f80000005020820 */ /* 0x000fce0000410000 */
.L_x_253:
[----:B------:R-:W-:Y:S02]  /*2d10*/  IMAD.MOV.U32 R0, RZ, RZ, R2 ;  /* 0x000000ffff007224 */ /* 0x000fe400078e0002 */
[----:B------:R-:W-:Y:S02]  /*2d20*/  IMAD.MOV.U32 R2, RZ, RZ, R7 ;  /* 0x000000ffff027224 */ /* 0x000fe400078e0007 */
[----:B------:R-:W-:-:S04]  /*2d30*/  IMAD.MOV.U32 R3, RZ, RZ, 0x0 ;  /* 0x00000000ff037424 */ /* 0x000fc800078e00ff */
[----:B------:R-:W-:Y:S05]  /*2d40*/  RET.REL.NODEC R2 `(_Z20lsh_init_projectionsPfiiiy) ;  /* 0xffffffd002ac7950 */ /* 0x000fea0003c3ffff */
.L_x_254:
        /* <DEDUP_REMOVED lines=11> */
.L_x_258:


//--------------------- .nv.global.init           --------------------------
	.section	.nv.global.init,"aw",@progbits
	.align	4
.nv.global.init:
	.type		mrg32k3aM1SubSeq,@object
	.size		mrg32k3aM1SubSeq,(mrg32k3aM2SubSeq - mrg32k3aM1SubSeq)
mrg32k3aM1SubSeq:
        /*0000*/ 	.byte	0x0b, 0xcc, 0xee, 0x04, 0x73, 0x29, 0x8b, 0x6f, 0xf6, 0x53, 0x03, 0xf6, 0x23, 0xf6, 0xea, 0xda
        /* <DEDUP_REMOVED lines=125> */
	.type		mrg32k3aM2SubSeq,@object
	.size		mrg32k3aM2SubSeq,(mrg32k3aM1 - mrg32k3aM2SubSeq)
mrg32k3aM2SubSeq:
        /* <DEDUP_REMOVED lines=126> */
	.type		mrg32k3aM1,@object
	.size		mrg32k3aM1,(mrg32k3aM1Seq - mrg32k3aM1)
mrg32k3aM1:
        /* <DEDUP_REMOVED lines=144> */
	.type		mrg32k3aM1Seq,@object
	.size		mrg32k3aM1Seq,(mrg32k3aM2 - mrg32k3aM1Seq)
mrg32k3aM1Seq:
        /* <DEDUP_REMOVED lines=144> */
	.type		mrg32k3aM2,@object
	.size		mrg32k3aM2,(mrg32k3aM2Seq - mrg32k3aM2)
mrg32k3aM2:
        /* <DEDUP_REMOVED lines=144> */
	.type		mrg32k3aM2Seq,@object
	.size		mrg32k3aM2Seq,(precalc_xorwow_matrix - mrg32k3aM2Seq)
mrg32k3aM2Seq:
        /* <DEDUP_REMOVED lines=144> */
	.type		precalc_xorwow_matrix,@object
	.size		precalc_xorwow_matrix,(precalc_xorwow_offset_matrix - precalc_xorwow_matrix)
precalc_xorwow_matrix:
        /* <DEDUP_REMOVED lines=6400> */
	.type		precalc_xorwow_offset_matrix,@object
	.size		precalc_xorwow_offset_matrix,(.L_1 - precalc_xorwow_offset_matrix)
precalc_xorwow_offset_matrix:
        /* <DEDUP_REMOVED lines=6400> */
.L_1:


//--------------------- .nv.shared._Z19lsh_adaptive_search7LSH_GPUPK6__halfPiS3_iii --------------------------
	.section	.nv.shared._Z19lsh_adaptive_search7LSH_GPUPK6__halfPiS3_iii,"aw",@nobits
	.sectionflags	@""
	.align	4
.nv.shared._Z19lsh_adaptive_search7LSH_GPUPK6__halfPiS3_iii:
	.zero		25604


//--------------------- .nv.shared.reserved.0     --------------------------
	.section	.nv.shared.reserved.0,"aw",@nobits
	.weak		__nv_reservedSMEM_offset_0_alias
	.size		__nv_reservedSMEM_offset_0_alias, 0, 64
	.other		__nv_reservedSMEM_offset_0_alias,@"STO_CUDA_RESERVED_SHARED STV_DEFAULT"
__nv_reservedSMEM_offset_0_alias:
	.zero		0
	.zero		64


//--------------------- .nv.shared._Z21lsh_multiprobe_search7LSH_GPUPK6__halfPiS3_iii --------------------------
	.section	.nv.shared._Z21lsh_multiprobe_search7LSH_GPUPK6__halfPiS3_iii,"aw",@nobits
	.sectionflags	@""
	.align	4
.nv.shared._Z21lsh_multiprobe_search7LSH_GPUPK6__halfPiS3_iii:
	.zero		25604


//--------------------- .nv.shared._Z16lsh_search_batch7LSH_GPUPK6__halfPiS3_ii --------------------------
	.section	.nv.shared._Z16lsh_search_batch7LSH_GPUPK6__halfPiS3_ii,"aw",@nobits
	.sectionflags	@""
	.align	4
.nv.shared._Z16lsh_search_batch7LSH_GPUPK6__halfPiS3_ii:
	.zero		21508


//--------------------- .nv.constant0._Z19lsh_adaptive_search7LSH_GPUPK6__halfPiS3_iii --------------------------
	.section	.nv.constant0._Z19lsh_adaptive_search7LSH_GPUPK6__halfPiS3_iii,"a",@progbits
	.sectionflags	@""
	.align	4
.nv.constant0._Z19lsh_adaptive_search7LSH_GPUPK6__halfPiS3_iii:
	.zero		980


//--------------------- .nv.constant0._Z21lsh_multiprobe_search7LSH_GPUPK6__halfPiS3_iii --------------------------
	.section	.nv.constant0._Z21lsh_multiprobe_search7LSH_GPUPK6__halfPiS3_iii,"a",@progbits
	.sectionflags	@""
	.align	4
.nv.constant0._Z21lsh_multiprobe_search7LSH_GPUPK6__halfPiS3_iii:
	.zero		980


//--------------------- .nv.constant0._Z16lsh_search_batch7LSH_GPUPK6__halfPiS3_ii --------------------------
	.section	.nv.constant0._Z16lsh_search_batch7LSH_GPUPK6__halfPiS3_ii,"a",@progbits
	.sectionflags	@""
	.align	4
.nv.constant0._Z16lsh_search_batch7LSH_GPUPK6__halfPiS3_ii:
	.zero		976


//--------------------- .nv.constant0._Z16lsh_insert_batch7LSH_GPUPK6__halfPii --------------------------
	.section	.nv.constant0._Z16lsh_insert_batch7LSH_GPUPK6__halfPii,"a",@progbits
	.sectionflags	@""
	.align	4
.nv.constant0._Z16lsh_insert_batch7LSH_GPUPK6__halfPii:
	.zero		964


//--------------------- .nv.constant0._Z20lsh_init_projectionsPfiiiy --------------------------
	.section	.nv.constant0._Z20lsh_init_projectionsPfiiiy,"a",@progbits
	.sectionflags	@""
	.align	4
.nv.constant0._Z20lsh_init_projectionsPfiiiy:
	.zero		928


//--------------------- SYMBOLS --------------------------

	.type		.nv.reservedSmem.offset0,@object
	.size		.nv.reservedSmem.offset0,0x4
	.type		.nv.reservedSmem.cap,@object
	.size		.nv.reservedSmem.cap,0x4
